	.target	sm_90a

	.elftype	@"ET_EXEC"


//--------------------- .note.nv.tkinfo           --------------------------
	.section	.note.nv.tkinfo,"",@"SHT_NOTE"
	.sectionflags	@"SHF_NOTE_NV_TKINFO"
	.tkinfo
        /*0018*/ 	.word	0x00000002
        /*0030*/ 	.string	""
        /*0030*/ 	.string	"ptxas"
        /*0030*/ 	.string	"Cuda compilation tools, release 13.0, V13.0.88"
        /*0030*/ 	.string	"Build cuda_13.0.r13.0/compiler.36424714_0"
        /*0030*/ 	.string	"-v  -suppress-debug-info  -lineinfo  -arch sm_90a "



//--------------------- .note.nv.cuinfo           --------------------------
	.section	.note.nv.cuinfo,"",@"SHT_NOTE"
	.sectionflags	@"SHF_NOTE_NV_CUINFO"
        /*0018*/ 	.short	0x0002
        /*001a*/ 	.short	0x005a
        /*001c*/ 	.short	0x0082
	.zero		2


//--------------------- .nv.info                  --------------------------
	.section	.nv.info,"",@"SHT_CUDA_INFO"
	.align	4


	//----- nvinfo : EIATTR_REGCOUNT
	.align		4
        /*0000*/ 	.byte	0x04, 0x2f
        /*0002*/ 	.short	(.L_1 - .L_0)
	.align		4
.L_0:
        /*0004*/ 	.word	index@(matmul_kernel)
        /*0008*/ 	.word	0x000000ff


	//----- nvinfo : EIATTR_FRAME_SIZE
	.align		4
.L_1:
        /*000c*/ 	.byte	0x04, 0x11
        /*000e*/ 	.short	(.L_3 - .L_2)
	.align		4
.L_2:
        /*0010*/ 	.word	index@(matmul_kernel)
        /*0014*/ 	.word	0x00000590


	//----- nvinfo : EIATTR_MIN_STACK_SIZE
	.align		4
.L_3:
        /*0018*/ 	.byte	0x04, 0x12
        /*001a*/ 	.short	(.L_5 - .L_4)
	.align		4
.L_4:
        /*001c*/ 	.word	index@(matmul_kernel)
        /*0020*/ 	.word	0x00000590
.L_5:


//--------------------- .nv.compat                --------------------------
	.section	.nv.compat,"",@"SHT_CUDA_COMPAT_INFO"
	.align	4
        /*0000*/ 	.byte	0x02, 0x09, 0x01, 0x00, 0x02, 0x02, 0x04, 0x00, 0x02, 0x05, 0x05, 0x00, 0x03, 0x07, 0x01, 0x01
        /*0010*/ 	.byte	0x02, 0x03, 0x00, 0x00, 0x02, 0x06, 0x01, 0x00, 0x04, 0x0b, 0x08, 0x00, 0x00, 0x00, 0x00, 0x00
        /*0020*/ 	.byte	0x00, 0x00, 0x00, 0x00


//--------------------- .nv.info.matmul_kernel    --------------------------
	.section	.nv.info.matmul_kernel,"",@"SHT_CUDA_INFO"
	.sectionflags	@""
	.align	4


	//----- nvinfo : EIATTR_CUDA_API_VERSION
	.align		4
        /*0000*/ 	.byte	0x04, 0x37
        /*0002*/ 	.short	(.L_7 - .L_6)
.L_6:
        /*0004*/ 	.word	0x00000082


	//----- nvinfo : EIATTR_KPARAM_INFO
	.align		4
.L_7:
        /*0008*/ 	.byte	0x04, 0x17
        /*000a*/ 	.short	(.L_9 - .L_8)
.L_8:
        /*000c*/ 	.word	0x00000000
        /*0010*/ 	.short	0x000d
        /*0012*/ 	.short	0x0048
        /*0014*/ 	.byte	0x00, 0xf4, 0x21, 0x00


	//----- nvinfo : EIATTR_KPARAM_INFO
	.align		4
.L_9:
        /*0018*/ 	.byte	0x04, 0x17
        /*001a*/ 	.short	(.L_11 - .L_10)
.L_10:
        /*001c*/ 	.word	0x00000000
        /*0020*/ 	.short	0x000c
        /*0022*/ 	.short	0x0040
        /*0024*/ 	.byte	0x00, 0xf4, 0x21, 0x00


	//----- nvinfo : EIATTR_KPARAM_INFO
	.align		4
.L_11:
        /*0028*/ 	.byte	0x04, 0x17
        /*002a*/ 	.short	(.L_13 - .L_12)
.L_12:
        /*002c*/ 	.word	0x00000000
        /*0030*/ 	.short	0x000b
        /*0032*/ 	.short	0x0038
        /*0034*/ 	.byte	0x00, 0xf0, 0x11, 0x00


	//----- nvinfo : EIATTR_KPARAM_INFO
	.align		4
.L_13:
        /*0038*/ 	.byte	0x04, 0x17
        /*003a*/ 	.short	(.L_15 - .L_14)
.L_14:
        /*003c*/ 	.word	0x00000000
        /*0040*/ 	.short	0x000a
        /*0042*/ 	.short	0x0034
        /*0044*/ 	.byte	0x00, 0xf0, 0x11, 0x00


	//----- nvinfo : EIATTR_KPARAM_INFO
	.align		4
.L_15:
        /*0048*/ 	.byte	0x04, 0x17
        /*004a*/ 	.short	(.L_17 - .L_16)
.L_16:
        /*004c*/ 	.word	0x00000000
        /*0050*/ 	.short	0x0009
        /*0052*/ 	.short	0x0030
        /*0054*/ 	.byte	0x00, 0xf0, 0x11, 0x00


	//----- nvinfo : EIATTR_KPARAM_INFO
	.align		4
.L_17:
        /*0058*/ 	.byte	0x04, 0x17
        /*005a*/ 	.short	(.L_19 - .L_18)
.L_18:
        /*005c*/ 	.word	0x00000000
        /*0060*/ 	.short	0x0008
        /*0062*/ 	.short	0x002c
        /*0064*/ 	.byte	0x00, 0xf0, 0x11, 0x00


	//----- nvinfo : EIATTR_KPARAM_INFO
	.align		4
.L_19:
        /*0068*/ 	.byte	0x04, 0x17
        /*006a*/ 	.short	(.L_21 - .L_20)
.L_20:
        /*006c*/ 	.word	0x00000000
        /*0070*/ 	.short	0x0007
        /*0072*/ 	.short	0x0028
        /*0074*/ 	.byte	0x00, 0xf0, 0x11, 0x00


	//----- nvinfo : EIATTR_KPARAM_INFO
	.align		4
.L_21:
        /*0078*/ 	.byte	0x04, 0x17
        /*007a*/ 	.short	(.L_23 - .L_22)
.L_22:
        /*007c*/ 	.word	0x00000000
        /*0080*/ 	.short	0x0006
        /*0082*/ 	.short	0x0024
        /*0084*/ 	.byte	0x00, 0xf0, 0x11, 0x00


	//----- nvinfo : EIATTR_KPARAM_INFO
	.align		4
.L_23:
        /*0088*/ 	.byte	0x04, 0x17
        /*008a*/ 	.short	(.L_25 - .L_24)
.L_24:
        /*008c*/ 	.word	0x00000000
        /*0090*/ 	.short	0x0005
        /*0092*/ 	.short	0x0020
        /*0094*/ 	.byte	0x00, 0xf0, 0x11, 0x00


	//----- nvinfo : EIATTR_KPARAM_INFO
	.align		4
.L_25:
        /*0098*/ 	.byte	0x04, 0x17
        /*009a*/ 	.short	(.L_27 - .L_26)
.L_26:
        /*009c*/ 	.word	0x00000000
        /*00a0*/ 	.short	0x0004
        /*00a2*/ 	.short	0x001c
        /*00a4*/ 	.byte	0x00, 0xf0, 0x11, 0x00


	//----- nvinfo : EIATTR_KPARAM_INFO
	.align		4
.L_27:
        /*00a8*/ 	.byte	0x04, 0x17
        /*00aa*/ 	.short	(.L_29 - .L_28)
.L_28:
        /*00ac*/ 	.word	0x00000000
        /*00b0*/ 	.short	0x0003
        /*00b2*/ 	.short	0x0018
        /*00b4*/ 	.byte	0x00, 0xf0, 0x11, 0x00


	//----- nvinfo : EIATTR_KPARAM_INFO
	.align		4
.L_29:
        /*00b8*/ 	.byte	0x04, 0x17
        /*00ba*/ 	.short	(.L_31 - .L_30)
.L_30:
        /*00bc*/ 	.word	0x00000000
        /*00c0*/ 	.short	0x0002
        /*00c2*/ 	.short	0x0010
        /*00c4*/ 	.byte	0x00, 0xf4, 0x21, 0x00


	//----- nvinfo : EIATTR_KPARAM_INFO
	.align		4
.L_31:
        /*00c8*/ 	.byte	0x04, 0x17
        /*00ca*/ 	.short	(.L_33 - .L_32)
.L_32:
        /*00cc*/ 	.word	0x00000000
        /*00d0*/ 	.short	0x0001
        /*00d2*/ 	.short	0x0008
        /*00d4*/ 	.byte	0x00, 0xf4, 0x21, 0x00


	//----- nvinfo : EIATTR_KPARAM_INFO
	.align		4
.L_33:
        /*00d8*/ 	.byte	0x04, 0x17
        /*00da*/ 	.short	(.L_35 - .L_34)
.L_34:
        /*00dc*/ 	.word	0x00000000
        /*00e0*/ 	.short	0x0000
        /*00e2*/ 	.short	0x0000
        /*00e4*/ 	.byte	0x00, 0xf4, 0x21, 0x00


	//----- nvinfo : EIATTR_SPARSE_MMA_MASK
	.align		4
.L_35:
        /*00e8*/ 	.byte	0x03, 0x50
        /*00ea*/ 	.short	0x0000


	//----- nvinfo : EIATTR_MAXREG_COUNT
	.align		4
        /*00ec*/ 	.byte	0x03, 0x1b
        /*00ee*/ 	.short	0x00ff


	//----- nvinfo : EIATTR_NUM_BARRIERS
	.align		4
        /*00f0*/ 	.byte	0x02, 0x4c
        /*00f2*/ 	.byte	0x01
	.zero		1


	//----- nvinfo : EIATTR_ANNOTATIONS
	.align		4
        /*00f4*/ 	.byte	0x04, 0x55
        /*00f6*/ 	.short	(.L_37 - .L_36)


	//   ....[0]....
.L_36:
        /*00f8*/ 	.word	0x00000001
        /*00fc*/ 	.byte	0xa0, 0x05, 0x00, 0x00, 0x01, 0x00, 0x00, 0x00, 0xe0, 0x05, 0x00, 0x00, 0x01, 0x00, 0x00, 0x00
        /* <DEDUP_REMOVED lines=569> */
        /*249c*/ 	.byte	0x20, 0x7a, 0x01, 0x00


	//----- nvinfo : EIATTR_MERCURY_ISA_VERSION
	.align		4
.L_37:
        /*24a0*/ 	.byte	0x03, 0x5f
        /*24a2*/ 	.short	0x0101


	//----- nvinfo : EIATTR_EXIT_INSTR_OFFSETS
	.align		4
        /*24a4*/ 	.byte	0x04, 0x1c
        /*24a6*/ 	.short	(.L_39 - .L_38)


	//   ....[0]....
.L_38:
        /*24a8*/ 	.word	0x00017dc0


	//   ....[1]....
        /*24ac*/ 	.word	0x00017de0


	//----- nvinfo : EIATTR_REQNTID
	.align		4
.L_39:
        /*24b0*/ 	.byte	0x04, 0x10
        /*24b2*/ 	.short	(.L_41 - .L_40)
.L_40:
        /*24b4*/ 	.word	0x00000080
        /*24b8*/ 	.word	0x00000001
        /*24bc*/ 	.word	0x00000001


	//----- nvinfo : EIATTR_CBANK_PARAM_SIZE
	.align		4
.L_41:
        /*24c0*/ 	.byte	0x03, 0x19
        /*24c2*/ 	.short	0x0050


	//----- nvinfo : EIATTR_PARAM_CBANK
	.align		4
        /*24c4*/ 	.byte	0x04, 0x0a
        /*24c6*/ 	.short	(.L_43 - .L_42)
	.align		4
.L_42:
        /*24c8*/ 	.word	index@(.nv.constant0.matmul_kernel)
        /*24cc*/ 	.short	0x0210
        /*24ce*/ 	.short	0x0050


	//----- nvinfo : EIATTR_SW_WAR
	.align		4
.L_43:
        /*24d0*/ 	.byte	0x04, 0x36
        /*24d2*/ 	.short	(.L_45 - .L_44)
.L_44:
        /*24d4*/ 	.word	0x00000008
.L_45:


//--------------------- .nv.callgraph             --------------------------
	.section	.nv.callgraph,"",@"SHT_CUDA_CALLGRAPH"
	.align	4
	.sectionentsize	8
	.align		4
        /*0000*/ 	.word	0x00000000
	.align		4
        /*0004*/ 	.word	0xffffffff
	.align		4
        /*0008*/ 	.word	0x00000000
	.align		4
        /*000c*/ 	.word	0xfffffffe
	.align		4
        /*0010*/ 	.word	0x00000000
	.align		4
        /*0014*/ 	.word	0xfffffffd
	.align		4
        /*0018*/ 	.word	0x00000000
	.align		4
        /*001c*/ 	.word	0xfffffffc


//--------------------- .text.matmul_kernel       --------------------------
	.section	.text.matmul_kernel,"ax",@progbits
	.align	128
        .global         matmul_kernel
        .type           matmul_kernel,@function
        .size           matmul_kernel,(.L_x_4 - matmul_kernel)
        .other          matmul_kernel,@"STO_CUDA_ENTRY STV_DEFAULT"
matmul_kernel:
.text.matmul_kernel:
[----:B------:R-:W0:Y:S08]  /*0000*/  LDC R1, c[0x0][0x28] ;  /* 0x00000a00ff017b82 */ /* 0x000e300000000800 */
[----:B------:R-:W1:Y:S01]  /*0010*/  LDC.64 R86, c[0x0][0x228] ;  /* 0x00008a00ff567b82 */ /* 0x000e620000000a00 */
[----:B------:R-:W2:Y:S01]  /*0020*/  S2R R5, SR_CTAID.X ;  /* 0x0000000000057919 */ /* 0x000ea20000002500 */
[----:B0-----:R-:W-:Y:S01]  /*0030*/  VIADD R1, R1, 0xfffffa70 ;  /* 0xfffffa7001017836 */ /* 0x001fe20000000000 */
[----:B------:R-:W-:Y:S01]  /*0040*/  UMOV UR12, 0x400 ;  /* 0x00000400000c7882 */ /* 0x000fe20000000000 */
[----:B------:R-:W-:Y:S01]  /*0050*/  ULDC.64 UR14, c[0x0][0x208] ;  /* 0x00008200000e7ab9 */ /* 0x000fe20000000a00 */
[----:B------:R-:W0:Y:S01]  /*0060*/  S2R R185, SR_TID.X ;  /* 0x0000000000b97919 */ /* 0x000e220000002100 */
[----:B------:R-:W-:-:S02]  /*0070*/  ULDC UR16, c[0x0][0x230] ;  /* 0x00008c0000107ab9 */ /* 0x000fc40000000800 */
[----:B------:R-:W3:Y:S08]  /*0080*/  LDC R132, c[0x0][0x230] ;  /* 0x00008c00ff847b82 */ /* 0x000ef00000000800 */
[----:B------:R-:W4:Y:S01]  /*0090*/  S2UR UR4, SR_CgaCtaId ;  /* 0x00000000000479c3 */ /* 0x000f220000008800 */
[----:B-1----:R-:W-:-:S05]  /*00a0*/  VIADD R0, R87, 0xff ;  /* 0x000000ff57007836 */ /* 0x002fca0000000000 */
[----:B------:R-:W-:Y:S01]  /*00b0*/  SHF.R.S32.HI R3, RZ, 0x1f, R0 ;  /* 0x0000001fff037819 */ /* 0x000fe20000011400 */
[----:B---3--:R-:W-:-:S03]  /*00c0*/  VIADD R132, R132, 0x3f ;  /* 0x0000003f84847836 */ /* 0x008fc60000000000 */
[----:B------:R-:W-:Y:S02]  /*00d0*/  LEA.HI R3, R3, R0, RZ, 0x8 ;  /* 0x0000000003037211 */ /* 0x000fe400078f40ff */
[----:B--2---:R-:W-:Y:S02]  /*00e0*/  IABS R8, R5 ;  /* 0x0000000500087213 */ /* 0x004fe40000000000 */
[----:B------:R-:W-:Y:S01]  /*00f0*/  SHF.R.S32.HI R3, RZ, 0x8, R3 ;  /* 0x00000008ff037819 */ /* 0x000fe20000011403 */
[----:B----4-:R-:W-:-:S04]  /*0100*/  ULEA UR12, UR4, UR12, 0x18 ;  /* 0x0000000c040c7291 */ /* 0x010fc8000f8ec03f */
[----:B------:R-:W-:-:S05]  /*0110*/  IMAD.SHL.U32 R4, R3, 0x8, RZ ;  /* 0x0000000803047824 */ /* 0x000fca00078e00ff */
[-C--:B------:R-:W-:Y:S02]  /*0120*/  IABS R7, R4.reuse ;  /* 0x0000000400077213 */ /* 0x080fe40000000000 */
[----:B------:R-:W-:Y:S02]  /*0130*/  IABS R10, R4 ;  /* 0x00000004000a7213 */ /* 0x000fe40000000000 */
[----:B------:R-:W1:Y:S08]  /*0140*/  I2F.RP R0, R7 ;  /* 0x0000000700007306 */ /* 0x000e700000209400 */
[----:B-1----:R-:W1:Y:S02]  /*0150*/  MUFU.RCP R0, R0 ;  /* 0x0000000000007308 */ /* 0x002e640000001000 */
[----:B-1----:R-:W-:-:S02]  /*0160*/  VIADD R2, R0, 0xffffffe ;  /* 0x0ffffffe00027836 */ /* 0x002fc40000000000 */
[----:B------:R-:W-:Y:S01]  /*0170*/  IMAD.MOV R0, RZ, RZ, -R10 ;  /* 0x000000ffff007224 */ /* 0x000fe200078e0a0a */
[----:B0-----:R-:W-:-:S03]  /*0180*/  LEA.HI R10, R185, 0x3e, RZ, 0x1a ;  /* 0x0000003eb90a7811 */ /* 0x001fc600078fd0ff */
[----:B------:R0:W1:Y:S02]  /*0190*/  F2I.FTZ.U32.TRUNC.NTZ R3, R2 ;  /* 0x0000000200037305 */ /* 0x000064000021f000 */
[----:B0-----:R-:W-:Y:S02]  /*01a0*/  IMAD.MOV.U32 R2, RZ, RZ, RZ ;  /* 0x000000ffff027224 */ /* 0x001fe400078e00ff */
[----:B-1----:R-:W-:-:S04]  /*01b0*/  IMAD.MOV R6, RZ, RZ, -R3 ;  /* 0x000000ffff067224 */ /* 0x002fc800078e0a03 */
[----:B------:R-:W-:Y:S02]  /*01c0*/  IMAD R9, R6, R7, RZ ;  /* 0x0000000706097224 */ /* 0x000fe400078e02ff */
[----:B------:R-:W-:Y:S02]  /*01d0*/  IMAD.MOV.U32 R6, RZ, RZ, R8 ;  /* 0x000000ffff067224 */ /* 0x000fe400078e0008 */
[----:B------:R-:W-:-:S06]  /*01e0*/  IMAD.HI.U32 R3, R3, R9, R2 ;  /* 0x0000000903037227 */ /* 0x000fcc00078e0002 */
[----:B------:R-:W-:-:S04]  /*01f0*/  IMAD.HI.U32 R3, R3, R6, RZ ;  /* 0x0000000603037227 */ /* 0x000fc800078e00ff */
[----:B------:R-:W-:-:S05]  /*0200*/  IMAD R0, R3, R0, R6 ;  /* 0x0000000003007224 */ /* 0x000fca00078e0206 */
[----:B------:R-:W-:-:S13]  /*0210*/  ISETP.GT.U32.AND P1, PT, R7, R0, PT ;  /* 0x000000000700720c */ /* 0x000fda0003f24070 */
[----:B------:R-:W-:Y:S02]  /*0220*/  @!P1 IMAD.IADD R0, R0, 0x1, -R7 ;  /* 0x0000000100009824 */ /* 0x000fe400078e0a07 */
[----:B------:R-:W-:Y:S01]  /*0230*/  @!P1 VIADD R3, R3, 0x1 ;  /* 0x0000000103039836 */ /* 0x000fe20000000000 */
[----:B------:R-:W-:Y:S02]  /*0240*/  ISETP.NE.AND P1, PT, R4, RZ, PT ;  /* 0x000000ff0400720c */ /* 0x000fe40003f25270 */
[----:B------:R-:W-:Y:S02]  /*0250*/  ISETP.GE.U32.AND P0, PT, R0, R7, PT ;  /* 0x000000070000720c */ /* 0x000fe40003f06070 */
[----:B------:R-:W-:-:S04]  /*0260*/  LOP3.LUT R0, R5, R4, RZ, 0x3c, !PT ;  /* 0x0000000405007212 */ /* 0x000fc800078e3cff */
[----:B------:R-:W-:Y:S01]  /*0270*/  ISETP.GE.AND P2, PT, R0, RZ, PT ;  /* 0x000000ff0000720c */ /* 0x000fe20003f46270 */
[----:B------:R-:W-:-:S06]  /*0280*/  VIADD R0, R86, 0x3f ;  /* 0x0000003f56007836 */ /* 0x000fcc0000000000 */
[----:B------:R-:W-:-:S04]  /*0290*/  @P0 VIADD R3, R3, 0x1 ;  /* 0x0000000103030836 */ /* 0x000fc80000000000 */
[----:B------:R-:W-:Y:S01]  /*02a0*/  IMAD.MOV.U32 R2, RZ, RZ, R3 ;  /* 0x000000ffff027224 */ /* 0x000fe200078e0003 */
[----:B------:R-:W-:-:S03]  /*02b0*/  SHF.R.S32.HI R3, RZ, 0x1f, R0 ;  /* 0x0000001fff037819 */ /* 0x000fc60000011400 */
[----:B------:R-:W-:Y:S01]  /*02c0*/  @!P2 IMAD.MOV R2, RZ, RZ, -R2 ;  /* 0x000000ffff02a224 */ /* 0x000fe200078e0a02 */
[----:B------:R-:W-:Y:S02]  /*02d0*/  @!P1 LOP3.LUT R2, RZ, R4, RZ, 0x33, !PT ;  /* 0x00000004ff029212 */ /* 0x000fe400078e33ff */
[----:B------:R-:W-:-:S03]  /*02e0*/  LEA.HI R3, R3, R0, RZ, 0x6 ;  /* 0x0000000003037211 */ /* 0x000fc600078f30ff */
[----:B------:R-:W-:Y:S02]  /*02f0*/  IMAD.SHL.U32 R6, R2, 0x8, RZ ;  /* 0x0000000802067824 */ /* 0x000fe400078e00ff */
[----:B------:R-:W-:-:S03]  /*0300*/  IMAD.MOV R2, RZ, RZ, -R2 ;  /* 0x000000ffff027224 */ /* 0x000fc600078e0a02 */
[----:B------:R-:W-:Y:S01]  /*0310*/  LEA.HI.SX32 R3, R3, -R6, 0x1a ;  /* 0x8000000603037211 */ /* 0x000fe200078fd2ff */
[----:B------:R-:W-:-:S03]  /*0320*/  IMAD R4, R4, R2, R5 ;  /* 0x0000000204047224 */ /* 0x000fc600078e0205 */
[----:B------:R-:W-:Y:S02]  /*0330*/  VIMNMX R11, R3, 0x8, PT ;  /* 0x00000008030b7848 */ /* 0x000fe40003fe0100 */
[----:B------:R-:W-:Y:S02]  /*0340*/  IABS R9, R4 ;  /* 0x0000000400097213 */ /* 0x000fe40000000000 */
[----:B------:R-:W-:-:S04]  /*0350*/  IABS R7, R11 ;  /* 0x0000000b00077213 */ /* 0x000fc80000000000 */
[----:B------:R-:W0:Y:S08]  /*0360*/  I2F.RP R0, R7 ;  /* 0x0000000700007306 */ /* 0x000e300000209400 */
[----:B0-----:R-:W0:Y:S02]  /*0370*/  MUFU.RCP R0, R0 ;  /* 0x0000000000007308 */ /* 0x001e240000001000 */
[----:B0-----:R-:W-:-:S06]  /*0380*/  VIADD R3, R0, 0xffffffe ;  /* 0x0ffffffe00037836 */ /* 0x001fcc0000000000 */
[----:B------:R-:W0:Y:S02]  /*0390*/  F2I.FTZ.U32.TRUNC.NTZ R3, R3 ;  /* 0x0000000300037305 */ /* 0x000e24000021f000 */
[----:B0-----:R-:W-:-:S04]  /*03a0*/  IMAD.MOV R8, RZ, RZ, -R3 ;  /* 0x000000ffff087224 */ /* 0x001fc800078e0a03 */
[----:B------:R-:W-:Y:S01]  /*03b0*/  IMAD.MOV.U32 R2, RZ, RZ, R8 ;  /* 0x000000ffff027224 */ /* 0x000fe200078e0008 */
[----:B------:R-:W-:-:S03]  /*03c0*/  IABS R8, R11 ;  /* 0x0000000b00087213 */ /* 0x000fc60000000000 */
[----:B------:R-:W-:Y:S02]  /*03d0*/  IMAD R5, R2, R7, RZ ;  /* 0x0000000702057224 */ /* 0x000fe400078e02ff */
[----:B------:R-:W-:Y:S02]  /*03e0*/  IMAD.MOV.U32 R2, RZ, RZ, RZ ;  /* 0x000000ffff027224 */ /* 0x000fe400078e00ff */
[----:B------:R-:W-:Y:S01]  /*03f0*/  IMAD.MOV R0, RZ, RZ, -R8 ;  /* 0x000000ffff007224 */ /* 0x000fe200078e0a08 */
[----:B------:R-:W-:Y:S01]  /*0400*/  LEA.HI R8, R185, 0x2e, RZ, 0x1a ;  /* 0x0000002eb9087811 */ /* 0x000fe200078fd0ff */
[----:B------:R-:W-:Y:S01]  /*0410*/  IMAD.HI.U32 R2, R3, R5, R2 ;  /* 0x0000000503027227 */ /* 0x000fe200078e0002 */
[----:B------:R-:W-:-:S05]  /*0420*/  LOP3.LUT R3, R185, 0x3f, RZ, 0xc0, !PT ;  /* 0x0000003fb9037812 */ /* 0x000fca00078ec0ff */
        /* <DEDUP_REMOVED lines=8> */
[----:B------:R-:W-:-:S07]  /*04b0*/  ISETP.GE.AND P2, PT, R0, RZ, PT ;  /* 0x000000ff0000720c */ /* 0x000fce0003f46270 */
[----:B------:R-:W-:Y:S01]  /*04c0*/  @P0 VIADD R2, R2, 0x1 ;  /* 0x0000000102020836 */ /* 0x000fe20000000000 */
[----:B------:R-:W-:-:S05]  /*04d0*/  ISETP.GT.AND P0, PT, R132, 0x3f, PT ;  /* 0x0000003f8400780c */ /* 0x000fca0003f04270 */
[----:B------:R-:W-:Y:S01]  /*04e0*/  @!P2 IMAD.MOV R2, RZ, RZ, -R2 ;  /* 0x000000ffff02a224 */ /* 0x000fe200078e0a02 */
[----:B------:R-:W-:-:S05]  /*04f0*/  @!P1 LOP3.LUT R2, RZ, R11, RZ, 0x33, !PT ;  /* 0x0000000bff029212 */ /* 0x000fca00078e33ff */
[----:B------:R-:W-:-:S04]  /*0500*/  IMAD.MOV R0, RZ, RZ, -R2 ;  /* 0x000000ffff007224 */ /* 0x000fc800078e0a02 */
[----:B------:R-:W-:Y:S01]  /*0510*/  IMAD R0, R11, R0, R4 ;  /* 0x000000000b007224 */ /* 0x000fe200078e0204 */
[----:B------:R-:W-:-:S03]  /*0520*/  LEA.HI R4, R185, 0xe, RZ, 0x1a ;  /* 0x0000000eb9047811 */ /* 0x000fc600078fd0ff */
[----:B------:R-:W-:Y:S01]  /*0530*/  IMAD.IADD R0, R6, 0x1, R0 ;  /* 0x0000000106007824 */ /* 0x000fe200078e0200 */
[----:B------:R-:W-:-:S03]  /*0540*/  LEA.HI R6, R185, 0x1e, RZ, 0x1a ;  /* 0x0000001eb9067811 */ /* 0x000fc600078fd0ff */
[----:B------:R-:W-:Y:S01]  /*0550*/  IMAD R12, R0, 0x40, R3 ;  /* 0x00000040000c7824 */ /* 0x000fe200078e0203 */
[----:B------:R-:W-:Y:S01]  /*0560*/  SHF.R.U32.HI R0, RZ, 0x6, R185 ;  /* 0x00000006ff007819 */ /* 0x000fe200000116b9 */
[----:B------:R-:W-:-:S03]  /*0570*/  IMAD.SHL.U32 R3, R2, 0x100, RZ ;  /* 0x0000010002037824 */ /* 0x000fc600078e00ff */
[----:B------:R-:W-:Y:S01]  /*0580*/  SGXT.U32 R0, R0, 0x1 ;  /* 0x000000010000781a */ /* 0x000fe20000000000 */
[C---:B------:R-:W-:Y:S01]  /*0590*/  IMAD.IADD R164, R3.reuse, 0x1, R4 ;  /* 0x0000000103a47824 */ /* 0x040fe200078e0204 */
[----:B------:R-:W-:Y:S01]  /*05a0*/  STL [R1+0x380], R12 ;  /* 0x0003800c01007387 */ /* 0x000fe20000100800 */
[C---:B------:R-:W-:Y:S01]  /*05b0*/  IMAD.IADD R187, R3.reuse, 0x1, R6 ;  /* 0x0000000103bb7824 */ /* 0x040fe200078e0206 */
[C---:B------:R-:W-:Y:S01]  /*05c0*/  LOP3.LUT R152, R3.reuse, 0x2, R0, 0xfe, !PT ;  /* 0x0000000203987812 */ /* 0x040fe200078efe00 */
[C---:B------:R-:W-:Y:S01]  /*05d0*/  IMAD.IADD R195, R3.reuse, 0x1, R8 ;  /* 0x0000000103c37824 */ /* 0x040fe200078e0208 */
[----:B------:R-:W-:Y:S01]  /*05e0*/  STL [R1+0x364], R164 ;  /* 0x000364a401007387 */ /* 0x000fe20000100800 */
[C---:B------:R-:W-:Y:S01]  /*05f0*/  IMAD.IADD R203, R3.reuse, 0x1, R10 ;  /* 0x0000000103cb7824 */ /* 0x040fe200078e020a */
[C-C-:B------:R-:W-:Y:S02]  /*0600*/  LOP3.LUT R154, R3.reuse, 0x4, R0.reuse, 0xfe, !PT ;  /* 0x00000004039a7812 */ /* 0x140fe400078efe00 */
[----:B------:R-:W-:Y:S01]  /*0610*/  STL [R1+0x344], R187 ;  /* 0x000344bb01007387 */ /* 0x000fe20000100800 */
[----:B------:R-:W-:-:S02]  /*0620*/  LOP3.LUT R156, R3, 0x6, R0, 0xfe, !PT ;  /* 0x00000006039c7812 */ /* 0x000fc400078efe00 */
[C-C-:B------:R-:W-:Y:S01]  /*0630*/  LOP3.LUT R158, R3.reuse, 0x8, R0.reuse, 0xfe, !PT ;  /* 0x00000008039e7812 */ /* 0x140fe200078efe00 */
[----:B------:R-:W-:Y:S01]  /*0640*/  STL [R1+0x324], R195 ;  /* 0x000324c301007387 */ /* 0x000fe20000100800 */
[C-C-:B------:R-:W-:Y:S02]  /*0650*/  LOP3.LUT R160, R3.reuse, 0xa, R0.reuse, 0xfe, !PT ;  /* 0x0000000a03a07812 */ /* 0x140fe400078efe00 */
[C-C-:B------:R-:W-:Y:S01]  /*0660*/  LOP3.LUT R162, R3.reuse, 0xc, R0.reuse, 0xfe, !PT ;  /* 0x0000000c03a27812 */ /* 0x140fe200078efe00 */
[----:B------:R-:W-:Y:S01]  /*0670*/  STL [R1+0x304], R203 ;  /* 0x000304cb01007387 */ /* 0x000fe20000100800 */
[C-C-:B------:R-:W-:Y:S02]  /*0680*/  LOP3.LUT R166, R3.reuse, 0x10, R0.reuse, 0xfe, !PT ;  /* 0x0000001003a67812 */ /* 0x140fe400078efe00 */
[C-C-:B------:R-:W-:Y:S01]  /*0690*/  LOP3.LUT R167, R3.reuse, 0x12, R0.reuse, 0xfe, !PT ;  /* 0x0000001203a77812 */ /* 0x140fe200078efe00 */
        /* <DEDUP_REMOVED lines=22> */
[--C-:B------:R-:W-:Y:S02]  /*0800*/  LOP3.LUT R198, R3, 0x34, R0.reuse, 0xfe, !PT ;  /* 0x0000003403c67812 */ /* 0x100fe400078efe00 */
[----:B------:R-:W-:Y:S01]  /*0810*/  LEA.HI R4, R185, R3, RZ, 0x1a ;  /* 0x00000003b9047211 */ /* 0x000fe200078fd0ff */
[----:B------:R-:W-:Y:S01]  /*0820*/  STL [R1+0x358], R168 ;  /* 0x000358a801007387 */ /* 0x000fe20000100800 */
[C-C-:B------:R-:W-:Y:S02]  /*0830*/  LOP3.LUT R199, R3.reuse, 0x36, R0.reuse, 0xfe, !PT ;  /* 0x0000003603c77812 */ /* 0x140fe400078efe00 */
[C-C-:B------:R-:W-:Y:S01]  /*0840*/  LOP3.LUT R200, R3.reuse, 0x38, R0.reuse, 0xfe, !PT ;  /* 0x0000003803c87812 */ /* 0x140fe200078efe00 */
[----:B------:R-:W-:Y:S01]  /*0850*/  STL [R1+0x354], R169 ;  /* 0x000354a901007387 */ /* 0x000fe20000100800 */
[C-C-:B------:R-:W-:Y:S01]  /*0860*/  LOP3.LUT R201, R3.reuse, 0x3a, R0.reuse, 0xfe, !PT ;  /* 0x0000003a03c97812 */ /* 0x140fe200078efe00 */
[C---:B------:R-:W-:Y:S01]  /*0870*/  VIADD R211, R4.reuse, 0x4e ;  /* 0x0000004e04d37836 */ /* 0x040fe20000000000 */
[C---:B------:R-:W-:Y:S01]  /*0880*/  LOP3.LUT R202, R3.reuse, 0x3c, R0, 0xfe, !PT ;  /* 0x0000003c03ca7812 */ /* 0x040fe200078efe00 */
[----:B------:R-:W-:Y:S01]  /*0890*/  STL [R1+0x350], R170 ;  /* 0x000350aa01007387 */ /* 0x000fe20000100800 */
[C---:B------:R-:W-:Y:S01]  /*08a0*/  VIADD R224, R4.reuse, 0x5e ;  /* 0x0000005e04e07836 */ /* 0x040fe20000000000 */
[----:B------:R-:W-:Y:S01]  /*08b0*/  LOP3.LUT R2, R3, R0, RZ, 0xfc, !PT ;  /* 0x0000000003027212 */ /* 0x000fe200078efcff */
[C---:B------:R-:W-:Y:S01]  /*08c0*/  VIADD R5, R4.reuse, 0x7e ;  /* 0x0000007e04057836 */ /* 0x040fe20000000000 */
[----:B------:R-:W-:Y:S01]  /*08d0*/  STL [R1+0x34c], R171 ;  /* 0x00034cab01007387 */ /* 0x000fe20000100800 */
[----:B------:R-:W-:Y:S01]  /*08e0*/  VIADD R239, R4, 0x6e ;  /* 0x0000006e04ef7836 */ /* 0x000fe20000000000 */
[----:B------:R-:W-:Y:S01]  /*08f0*/  LOP3.LUT R204, R2, 0x40, RZ, 0xfc, !PT ;  /* 0x0000004002cc7812 */ /* 0x000fe200078efcff */
        /* <DEDUP_REMOVED lines=8> */
[----:B------:R-:W-:Y:S01]  /*0980*/  VIADD R17, R4, 0xee ;  /* 0x000000ee04117836 */ /* 0x000fe20000000000 */
[----:B------:R-:W-:Y:S01]  /*0990*/  STL [R1+0x33c], R189 ;  /* 0x00033cbd01007387 */ /* 0x000fe20000100800 */
[----:B------:R-:W-:-:S02]  /*09a0*/  LOP3.LUT R207, R2, 0x46, RZ, 0xfc, !PT ;  /* 0x0000004602cf7812 */ /* 0x000fc400078efcff */
[C---:B------:R-:W-:Y:S01]  /*09b0*/  LOP3.LUT R208, R2.reuse, 0x48, RZ, 0xfc, !PT ;  /* 0x0000004802d07812 */ /* 0x040fe200078efcff */
[----:B------:R-:W-:Y:S01]  /*09c0*/  STL [R1+0x338], R190 ;  /* 0x000338be01007387 */ /* 0x000fe20000100800 */
[C---:B------:R-:W-:Y:S02]  /*09d0*/  LOP3.LUT R209, R2.reuse, 0x4a, RZ, 0xfc, !PT ;  /* 0x0000004a02d17812 */ /* 0x040fe400078efcff */
[C---:B------:R-:W-:Y:S01]  /*09e0*/  LOP3.LUT R210, R2.reuse, 0x4c, RZ, 0xfc, !PT ;  /* 0x0000004c02d27812 */ /* 0x040fe200078efcff */
[----:B------:R-:W-:Y:S01]  /*09f0*/  STL [R1+0x334], R191 ;  /* 0x000334bf01007387 */ /* 0x000fe20000100800 */
[C---:B------:R-:W-:Y:S02]  /*0a00*/  LOP3.LUT R212, R2.reuse, 0x50, RZ, 0xfc, !PT ;  /* 0x0000005002d47812 */ /* 0x040fe400078efcff */
[C---:B------:R-:W-:Y:S01]  /*0a10*/  LOP3.LUT R213, R2.reuse, 0x52, RZ, 0xfc, !PT ;  /* 0x0000005202d57812 */ /* 0x040fe200078efcff */
        /* <DEDUP_REMOVED lines=36> */
[----:B------:R0:W-:Y:S01]  /*0c60*/  STL [R1+0x2f0], R5 ;  /* 0x0002f00501007387 */ /* 0x0001e20000100800 */
[----:B------:R-:W-:-:S02]  /*0c70*/  LOP3.LUT R237, R2, 0xc2, RZ, 0xfc, !PT ;  /* 0x000000c202ed7812 */ /* 0x000fc400078efcff */
[C---:B------:R-:W-:Y:S01]  /*0c80*/  LOP3.LUT R235, R2.reuse, 0xc4, RZ, 0xfc, !PT ;  /* 0x000000c402eb7812 */ /* 0x040fe200078efcff */
[----:B------:R-:W-:Y:S01]  /*0c90*/  STL [R1+0x2f4], R239 ;  /* 0x0002f4ef01007387 */ /* 0x000fe20000100800 */
[C---:B------:R-:W-:Y:S02]  /*0ca0*/  LOP3.LUT R233, R2.reuse, 0xc6, RZ, 0xfc, !PT ;  /* 0x000000c602e97812 */ /* 0x040fe400078efcff */
[C---:B------:R-:W-:Y:S01]  /*0cb0*/  LOP3.LUT R231, R2.reuse, 0xc8, RZ, 0xfc, !PT ;  /* 0x000000c802e77812 */ /* 0x040fe200078efcff */
[----:B------:R1:W-:Y:S01]  /*0cc0*/  STL [R1+0x2ec], R3 ;  /* 0x0002ec0301007387 */ /* 0x0003e20000100800 */
[----:B------:R-:W-:Y:S01]  /*0cd0*/  LOP3.LUT R229, R2, 0xca, RZ, 0xfc, !PT ;  /* 0x000000ca02e57812 */ /* 0x000fe200078efcff */
[----:B0-----:R-:W-:Y:S01]  /*0ce0*/  VIADD R5, R4, 0x9e ;  /* 0x0000009e04057836 */ /* 0x001fe20000000000 */
[C---:B------:R-:W-:Y:S02]  /*0cf0*/  LOP3.LUT R227, R2.reuse, 0xcc, RZ, 0xfc, !PT ;  /* 0x000000cc02e37812 */ /* 0x040fe400078efcff */
[----:B------:R-:W-:-:S02]  /*0d00*/  LOP3.LUT R223, R2, 0xd0, RZ, 0xfc, !PT ;  /* 0x000000d002df7812 */ /* 0x000fc400078efcff */
[----:B------:R0:W-:Y:S01]  /*0d10*/  STL [R1+0x2e8], R5 ;  /* 0x0002e80501007387 */ /* 0x0001e20000100800 */
[----:B------:R-:W-:Y:S01]  /*0d20*/  LOP3.LUT R221, R2, 0xd2, RZ, 0xfc, !PT ;  /* 0x000000d202dd7812 */ /* 0x000fe200078efcff */
[----:B-1----:R-:W-:Y:S01]  /*0d30*/  VIADD R3, R4, 0xae ;  /* 0x000000ae04037836 */ /* 0x002fe20000000000 */
[C---:B------:R-:W-:Y:S02]  /*0d40*/  LOP3.LUT R219, R2.reuse, 0xd4, RZ, 0xfc, !PT ;  /* 0x000000d402db7812 */ /* 0x040fe400078efcff */
[C---:B------:R-:W-:Y:S02]  /*0d50*/  LOP3.LUT R217, R2.reuse, 0xd6, RZ, 0xfc, !PT ;  /* 0x000000d602d97812 */ /* 0x040fe400078efcff */
[----:B------:R1:W-:Y:S01]  /*0d60*/  STL [R1+0x2e4], R3 ;  /* 0x0002e40301007387 */ /* 0x0003e20000100800 */
[C---:B------:R-:W-:Y:S02]  /*0d70*/  LOP3.LUT R215, R2.reuse, 0xd8, RZ, 0xfc, !PT ;  /* 0x000000d802d77812 */ /* 0x040fe400078efcff */
[C---:B0-----:R-:W-:Y:S01]  /*0d80*/  LOP3.LUT R5, R2.reuse, 0x84, RZ, 0xfc, !PT ;  /* 0x0000008402057812 */ /* 0x041fe200078efcff */
[----:B------:R-:W-:Y:S01]  /*0d90*/  STL [R1+0x2e0], R242 ;  /* 0x0002e0f201007387 */ /* 0x000fe20000100800 */
[----:B------:R-:W-:-:S02]  /*0da0*/  LOP3.LUT R165, R2, 0xda, RZ, 0xfc, !PT ;  /* 0x000000da02a57812 */ /* 0x000fc400078efcff */
[C---:B------:R-:W-:Y:S01]  /*0db0*/  LOP3.LUT R163, R2.reuse, 0xdc, RZ, 0xfc, !PT ;  /* 0x000000dc02a37812 */ /* 0x040fe200078efcff */
[----:B------:R-:W-:Y:S01]  /*0dc0*/  STL [R1+0x2dc], R225 ;  /* 0x0002dce101007387 */ /* 0x000fe20000100800 */
[----:B------:R-:W-:Y:S01]  /*0dd0*/  LOP3.LUT R159, R2, 0xe0, RZ, 0xfc, !PT ;  /* 0x000000e0029f7812 */ /* 0x000fe200078efcff */
[----:B-1----:R-:W-:Y:S01]  /*0de0*/  VIADD R3, R4, 0xfe ;  /* 0x000000fe04037836 */ /* 0x002fe20000000000 */
[C---:B------:R-:W-:Y:S01]  /*0df0*/  LOP3.LUT R4, R2.reuse, 0x80, RZ, 0xfc, !PT ;  /* 0x0000008002047812 */ /* 0x040fe200078efcff */
[----:B------:R-:W-:Y:S01]  /*0e00*/  STL [R1+0x2d8], R161 ;  /* 0x0002d8a101007387 */ /* 0x000fe20000100800 */
[C---:B------:R-:W-:Y:S02]  /*0e10*/  LOP3.LUT R157, R2.reuse, 0xe2, RZ, 0xfc, !PT ;  /* 0x000000e2029d7812 */ /* 0x040fe400078efcff */
[C---:B------:R-:W-:Y:S01]  /*0e20*/  LOP3.LUT R155, R2.reuse, 0xe4, RZ, 0xfc, !PT ;  /* 0x000000e4029b7812 */ /* 0x040fe200078efcff */
[----:B------:R-:W-:Y:S01]  /*0e30*/  STL [R1+0x2d4], R17 ;  /* 0x0002d41101007387 */ /* 0x000fe20000100800 */
[----:B------:R-:W-:-:S02]  /*0e40*/  LOP3.LUT R153, R2, 0xe6, RZ, 0xfc, !PT ;  /* 0x000000e602997812 */ /* 0x000fc400078efcff */
[C---:B------:R-:W-:Y:S01]  /*0e50*/  LOP3.LUT R23, R2.reuse, 0xea, RZ, 0xfc, !PT ;  /* 0x000000ea02177812 */ /* 0x040fe200078efcff */
[----:B------:R0:W-:Y:S01]  /*0e60*/  STL [R1+0x2d0], R3 ;  /* 0x0002d00301007387 */ /* 0x0001e20000100800 */
[C---:B------:R-:W-:Y:S02]  /*0e70*/  LOP3.LUT R10, R2.reuse, 0xec, RZ, 0xfc, !PT ;  /* 0x000000ec020a7812 */ /* 0x040fe400078efcff */
[C---:B------:R-:W-:Y:S01]  /*0e80*/  LOP3.LUT R20, R2.reuse, 0xf0, RZ, 0xfc, !PT ;  /* 0x000000f002147812 */ /* 0x040fe200078efcff */
[----:B------:R-:W-:Y:S01]  /*0e90*/  STL [R1+0x300], R204 ;  /* 0x000300cc01007387 */ /* 0x000fe20000100800 */
[C---:B------:R-:W-:Y:S02]  /*0ea0*/  LOP3.LUT R19, R2.reuse, 0xf2, RZ, 0xfc, !PT ;  /* 0x000000f202137812 */ /* 0x040fe400078efcff */
[C---:B------:R-:W-:Y:S01]  /*0eb0*/  LOP3.LUT R21, R2.reuse, 0xf4, RZ, 0xfc, !PT ;  /* 0x000000f402157812 */ /* 0x040fe200078efcff */
[----:B------:R-:W-:Y:S01]  /*0ec0*/  STL [R1+0x3b8], R205 ;  /* 0x0003b8cd01007387 */ /* 0x000fe20000100800 */
[----:B------:R-:W-:-:S02]  /*0ed0*/  LOP3.LUT R22, R2, 0xf6, RZ, 0xfc, !PT ;  /* 0x000000f602167812 */ /* 0x000fc400078efcff */
[C---:B0-----:R-:W-:Y:S01]  /*0ee0*/  LOP3.LUT R3, R2.reuse, 0x7c, RZ, 0xfc, !PT ;  /* 0x0000007c02037812 */ /* 0x041fe200078efcff */
[----:B------:R-:W-:Y:S01]  /*0ef0*/  STL [R1+0x510], R206 ;  /* 0x000510ce01007387 */ /* 0x000fe20000100800 */
[C---:B------:R-:W-:Y:S02]  /*0f00*/  LOP3.LUT R15, R2.reuse, 0xf8, RZ, 0xfc, !PT ;  /* 0x000000f8020f7812 */ /* 0x040fe400078efcff */
[----:B------:R-:W-:Y:S01]  /*0f10*/  LOP3.LUT R14, R2, 0xfa, RZ, 0xfc, !PT ;  /* 0x000000fa020e7812 */ /* 0x000fe200078efcff */
        /* <DEDUP_REMOVED lines=34> */
[----:B------:R-:W-:-:S03]  /*1140*/  LOP3.LUT R133, R0, 0x34, RZ, 0xfc, !PT ;  /* 0x0000003400857812 */ /* 0x000fc600078efcff */
[----:B------:R-:W-:Y:S04]  /*1150*/  STL [R1+0x4dc], R228 ;  /* 0x0004dce401007387 */ /* 0x000fe80000100800 */
        /* <DEDUP_REMOVED lines=10> */
[----:B------:R0:W-:Y:S04]  /*1200*/  STL [R1+0x474], R3 ;  /* 0x0004740301007387 */ /* 0x0001e80000100800 */
[----:B------:R-:W-:Y:S04]  /*1210*/  STL [R1+0x4b0], R251 ;  /* 0x0004b0fb01007387 */ /* 0x000fe80000100800 */
[----:B------:R1:W-:Y:S01]  /*1220*/  STL [R1+0x470], R4 ;  /* 0x0004700401007387 */ /* 0x0003e20000100800 */
[----:B0-----:R-:W-:-:S05]  /*1230*/  LOP3.LUT R3, R2, 0x82, RZ, 0xfc, !PT ;  /* 0x0000008202037812 */ /* 0x001fca00078efcff */
[----:B------:R0:W-:Y:S01]  /*1240*/  STL [R1+0x46c], R3 ;  /* 0x00046c0301007387 */ /* 0x0001e20000100800 */
[----:B-1----:R-:W-:-:S03]  /*1250*/  LOP3.LUT R4, R2, 0x86, RZ, 0xfc, !PT ;  /* 0x0000008602047812 */ /* 0x002fc600078efcff */
[----:B------:R1:W-:Y:S04]  /*1260*/  STL [R1+0x468], R5 ;  /* 0x0004680501007387 */ /* 0x0003e80000100800 */
[----:B------:R2:W-:Y:S01]  /*1270*/  STL [R1+0x464], R4 ;  /* 0x0004640401007387 */ /* 0x0005e20000100800 */
[C---:B0-----:R-:W-:Y:S02]  /*1280*/  LOP3.LUT R3, R2.reuse, 0x88, RZ, 0xfc, !PT ;  /* 0x0000008802037812 */ /* 0x041fe400078efcff */
[----:B-1----:R-:W-:-:S03]  /*1290*/  LOP3.LUT R5, R2, 0x8a, RZ, 0xfc, !PT ;  /* 0x0000008a02057812 */ /* 0x002fc600078efcff */
[----:B------:R0:W-:Y:S01]  /*12a0*/  STL [R1+0x460], R3 ;  /* 0x0004600301007387 */ /* 0x0001e20000100800 */
[----:B--2---:R-:W-:-:S03]  /*12b0*/  LOP3.LUT R4, R2, 0x8c, RZ, 0xfc, !PT ;  /* 0x0000008c02047812 */ /* 0x004fc600078efcff */
        /* <DEDUP_REMOVED lines=30> */
[----:B------:R-:W-:Y:S04]  /*14a0*/  STL [R1+0x420], R5 ;  /* 0x0004200501007387 */ /* 0x000fe80000100800 */
[----:B------:R1:W-:Y:S01]  /*14b0*/  STL [R1+0x41c], R4 ;  /* 0x00041c0401007387 */ /* 0x0003e20000100800 */
[----:B0-----:R-:W-:-:S05]  /*14c0*/  LOP3.LUT R3, R2, 0xb2, RZ, 0xfc, !PT ;  /* 0x000000b202037812 */ /* 0x001fca00078efcff */
[----:B------:R0:W-:Y:S01]  /*14d0*/  STL [R1+0x418], R3 ;  /* 0x0004180301007387 */ /* 0x0001e20000100800 */
[----:B-1----:R-:W-:-:S03]  /*14e0*/  LOP3.LUT R4, R2, 0xfc, RZ, 0xfc, !PT ;  /* 0x000000fc02047812 */ /* 0x002fc600078efcff */
[----:B------:R1:W-:Y:S04]  /*14f0*/  STL [R1+0x414], R252 ;  /* 0x000414fc01007387 */ /* 0x0003e80000100800 */
[----:B------:R1:W-:Y:S01]  /*1500*/  STL [R1+0x410], R250 ;  /* 0x000410fa01007387 */ /* 0x0003e20000100800 */
[----:B0-----:R-:W-:-:S03]  /*1510*/  LOP3.LUT R3, R2, 0xe8, RZ, 0xfc, !PT ;  /* 0x000000e802037812 */ /* 0x001fc600078efcff */
[----:B------:R1:W-:Y:S04]  /*1520*/  STL [R1+0x40c], R248 ;  /* 0x00040cf801007387 */ /* 0x0003e80000100800 */
        /* <DEDUP_REMOVED lines=29> */
[----:B------:R1:W-:Y:S01]  /*1700*/  STL [R1+0x388], R14 ;  /* 0x0003880e01007387 */ /* 0x0003e20000100800 */
[----:B------:R-:W-:Y:S05]  /*1710*/  @P0 BRA `(.L_x_0) ;  /* 0x00000004000c0947 */ /* 0x000fea0003800000 */
[----:B------:R-:W-:Y:S01]  /*1720*/  IMAD.SHL.U32 R0, R185, 0x8, RZ ;  /* 0x00000008b9007824 */ /* 0x000fe200078e00ff */
[----:B------:R-:W-:Y:S02]  /*1730*/  CS2R R24, SRZ ;  /* 0x0000000000187805 */ /* 0x000fe4000001ff00 */
[----:B------:R-:W-:Y:S02]  /*1740*/  CS2R R26, SRZ ;  /* 0x00000000001a7805 */ /* 0x000fe4000001ff00 */
[----:B------:R-:W-:Y:S02]  /*1750*/  CS2R R28, SRZ ;  /* 0x00000000001c7805 */ /* 0x000fe4000001ff00 */
[----:B------:R-:W-:Y:S01]  /*1760*/  CS2R R30, SRZ ;  /* 0x00000000001e7805 */ /* 0x000fe2000001ff00 */
[----:B------:R0:W-:Y:S01]  /*1770*/  STL [R1+0x4ac], R0 ;  /* 0x0004ac0001007387 */ /* 0x0001e20000100800 */
[----:B------:R-:W-:Y:S02]  /*1780*/  CS2R R32, SRZ ;  /* 0x0000000000207805 */ /* 0x000fe4000001ff00 */
[----:B------:R-:W-:-:S02]  /*1790*/  CS2R R34, SRZ ;  /* 0x0000000000227805 */ /* 0x000fc4000001ff00 */
[----:B------:R-:W-:Y:S02]  /*17a0*/  CS2R R36, SRZ ;  /* 0x0000000000247805 */ /* 0x000fe4000001ff00 */
[----:B------:R-:W-:Y:S02]  /*17b0*/  CS2R R38, SRZ ;  /* 0x0000000000267805 */ /* 0x000fe4000001ff00 */
[----:B------:R-:W-:Y:S02]  /*17c0*/  CS2R R40, SRZ ;  /* 0x0000000000287805 */ /* 0x000fe4000001ff00 */
[----:B------:R-:W-:Y:S02]  /*17d0*/  CS2R R42, SRZ ;  /* 0x00000000002a7805 */ /* 0x000fe4000001ff00 */
        /* <DEDUP_REMOVED lines=53> */
[----:B------:R-:W-:Y:S01]  /*1b30*/  CS2R R150, SRZ ;  /* 0x0000000000967805 */ /* 0x000fe2000001ff00 */
[----:B0-----:R-:W-:Y:S06]  /*1b40*/  BRA `(.L_x_1) ;  /* 0x0000010800147947 */ /* 0x001fec0003800000 */
.L_x_0:
[----:B------:R0:W-:Y:S01]  /*1b50*/  STL [R1+0x57c], R160 ;  /* 0x00057ca001007387 */ /* 0x0001e20000100800 */
[----:B------:R-:W-:Y:S01]  /*1b60*/  IABS R16, R87 ;  /* 0x0000005700107213 */ /* 0x000fe20000000000 */
[----:B------:R-:W-:Y:S01]  /*1b70*/  ULDC UR4, c[0x0][0x240] ;  /* 0x0000900000047ab9 */ /* 0x000fe20000000800 */
[----:B------:R-:W-:Y:S01]  /*1b80*/  IABS R18, R86 ;  /* 0x0000005600127213 */ /* 0x000fe20000000000 */
[----:B------:R-:W-:Y:S01]  /*1b90*/  STL [R1+0x578], R158 ;  /* 0x0005789e01007387 */ /* 0x000fe20000100800 */
[----:B------:R-:W-:Y:S01]  /*1ba0*/  IABS R9, R2 ;  /* 0x0000000200097213 */ /* 0x000fe20000000000 */
[----:B------:R-:W-:Y:S01]  /*1bb0*/  ULDC.64 UR6, c[0x0][0x218] ;  /* 0x0000860000067ab9 */ /* 0x000fe20000000a00 */
[----:B-1----:R-:W-:Y:S01]  /*1bc0*/  IABS R15, R15 ;  /* 0x0000000f000f7213 */ /* 0x002fe20000000000 */
[----:B------:R-:W-:Y:S01]  /*1bd0*/  STL [R1+0x574], R156 ;  /* 0x0005749c01007387 */ /* 0x000fe20000100800 */
[----:B------:R-:W-:Y:S01]  /*1be0*/  IABS R19, R19 ;  /* 0x0000001300137213 */ /* 0x000fe20000000000 */
[----:B0-----:R-:W-:Y:S01]  /*1bf0*/  IMAD.MOV.U32 R160, RZ, RZ, R3 ;  /* 0x000000ffffa07224 */ /* 0x001fe200078e0003 */
[----:B------:R-:W-:Y:S01]  /*1c00*/  IABS R155, R155 ;  /* 0x0000009b009b7213 */ /* 0x000fe20000000000 */
[----:B------:R0:W-:Y:S01]  /*1c10*/  STL [R1+0x570], R154 ;  /* 0x0005709a01007387 */ /* 0x0001e20000100800 */
[----:B------:R-:W-:Y:S01]  /*1c20*/  IABS R157, R157 ;  /* 0x0000009d009d7213 */ /* 0x000fe20000000000 */
[----:B------:R-:W-:Y:S01]  /*1c30*/  ULDC.64 UR8, c[0x0][0x218] ;  /* 0x0000860000087ab9 */ /* 0x000fe20000000a00 */
[----:B------:R-:W-:Y:S01]  /*1c40*/  IABS R159, R159 ;  /* 0x0000009f009f7213 */ /* 0x000fe20000000000 */
[----:B------:R-:W-:Y:S01]  /*1c50*/  ULDC UR10, c[0x0][0x238] ;  /* 0x00008e00000a7ab9 */ /* 0x000fe20000000800 */
[----:B------:R-:W-:Y:S01]  /*1c60*/  IABS R165, R165 ;  /* 0x000000a500a57213 */ /* 0x000fe20000000000 */
[----:B------:R-:W-:Y:S01]  /*1c70*/  ULDC UR20, c[0x0][0x238] ;  /* 0x00008e0000147ab9 */ /* 0x000fe20000000800 */
[----:B------:R-:W-:Y:S01]  /*1c80*/  IABS R153, R153 ;  /* 0x0000009900997213 */ /* 0x000fe20000000000 */
[----:B------:R-:W-:Y:S01]  /*1c90*/  ULDC UR23, c[0x0][0x238] ;  /* 0x00008e0000177ab9 */ /* 0x000fe20000000800 */
[----:B------:R-:W-:Y:S01]  /*1ca0*/  IABS R215, R215 ;  /* 0x000000d700d77213 */ /* 0x000fe20000000000 */
[----:B0-----:R-:W2:Y:S01]  /*1cb0*/  LDL R154, [R1+0x384] ;  /* 0x00038400019a7983 */ /* 0x001ea20000100800 */
[----:B------:R-:W-:Y:S01]  /*1cc0*/  IABS R217, R217 ;  /* 0x000000d900d97213 */ /* 0x000fe20000000000 */
[----:B------:R-:W-:Y:S01]  /*1cd0*/  ULDC UR25, c[0x0][0x238] ;  /* 0x00008e0000197ab9 */ /* 0x000fe20000000800 */
[----:B------:R-:W-:Y:S01]  /*1ce0*/  IABS R161, R161 ;  /* 0x000000a100a17213 */ /* 0x000fe20000000000 */
[----:B------:R0:W-:Y:S01]  /*1cf0*/  STL [R1+0x56c], R152 ;  /* 0x00056c9801007387 */ /* 0x0001e20000100800 */
[----:B------:R-:W-:Y:S01]  /*1d00*/  IABS R163, R163 ;  /* 0x000000a300a37213 */ /* 0x000fe20000000000 */
[----:B------:R-:W-:Y:S01]  /*1d10*/  ULDC UR18, c[0x0][0x21c] ;  /* 0x0000870000127ab9 */ /* 0x000fe20000000800 */
[----:B------:R-:W-:Y:S01]  /*1d20*/  IABS R223, R223 ;  /* 0x000000df00df7213 */ /* 0x000fe20000000000 */
[----:B------:R-:W-:Y:S01]  /*1d30*/  ULDC UR5, c[0x0][0x234] ;  /* 0x00008d0000057ab9 */ /* 0x000fe20000000800 */
[----:B------:R-:W-:Y:S01]  /*1d40*/  IABS R219, R219 ;  /* 0x000000db00db7213 */ /* 0x000fe20000000000 */
[----:B------:R-:W-:Y:S01]  /*1d50*/  ULDC UR11, c[0x0][0x238] ;  /* 0x00008e00000b7ab9 */ /* 0x000fe20000000800 */
[----:B------:R-:W-:Y:S01]  /*1d60*/  IABS R225, R225 ;  /* 0x000000e100e17213 */ /* 0x000fe20000000000 */
[----:B------:R-:W-:Y:S01]  /*1d70*/  ULDC UR21, c[0x0][0x238] ;  /* 0x00008e0000157ab9 */ /* 0x000fe20000000800 */
[----:B------:R-:W-:Y:S01]  /*1d80*/  IABS R221, R221 ;  /* 0x000000dd00dd7213 */ /* 0x000fe20000000000 */
[----:B0-----:R-:W3:Y:S01]  /*1d90*/  LDL R152, [R1+0x2d0] ;  /* 0x0002d00001987983 */ /* 0x001ee20000100800 */
        /* <DEDUP_REMOVED lines=13> */
[----:B0-----:R-:W4:Y:S01]  /*1e70*/  LDL R185, [R1+0x444] ;  /* 0x0004440001b97983 */ /* 0x001f220000100800 */
        /* <DEDUP_REMOVED lines=36> */
[----:B0-----:R-:W4:Y:S04]  /*20c0*/  LDL R182, [R1+0x450] ;  /* 0x0004500001b67983 */ /* 0x001f280000100800 */
[----:B------:R0:W-:Y:S04]  /*20d0*/  STL [R1+0x53c], R181 ;  /* 0x00053cb501007387 */ /* 0x0001e80000100800 */
        /* <DEDUP_REMOVED lines=9> */
[----:B------:R0:W-:Y:S01]  /*2170*/  STL [R1+0x528], R176 ;  /* 0x000528b001007387 */ /* 0x0001e20000100800 */
[----:B------:R-:W-:-:S03]  /*2180*/  IABS R24, R160 ;  /* 0x000000a000187213 */ /* 0x000fc60000000000 */
        /* <DEDUP_REMOVED lines=10> */
[----:B------:R-:W4:Y:S01]  /*2230*/  LDL R160, [R1+0x418] ;  /* 0x0004180001a07983 */ /* 0x000f220000100800 */
[----:B------:R-:W1:Y:S08]  /*2240*/  I2F.RP R3, R16 ;  /* 0x0000001000037306 */ /* 0x000e700000209400 */
[----:B------:R-:W1:Y:S01]  /*2250*/  I2F.RP R8, R18 ;  /* 0x0000001200087306 */ /* 0x000e620000209400 */
[----:B------:R-:W-:Y:S01]  /*2260*/  IMAD.MOV.U32 R156, RZ, RZ, R10 ;  /* 0x000000ffff9c7224 */ /* 0x000fe200078e000a */
[----:B0-----:R-:W4:Y:S01]  /*2270*/  LDL R0, [R1+0x474] ;  /* 0x0004740001007983 */ /* 0x001f220000100800 */
[----:B------:R-:W-:Y:S01]  /*2280*/  IMAD.MOV.U32 R158, RZ, RZ, R23 ;  /* 0x000000ffff9e7224 */ /* 0x000fe200078e0017 */
[----:B------:R-:W-:-:S04]  /*2290*/  IABS R23, R17 ;  /* 0x0000001100177213 */ /* 0x000fc80000000000 */
[----:B-1----:R-:W0:Y:S08]  /*22a0*/  MUFU.RCP R3, R3 ;  /* 0x0000000300037308 */ /* 0x002e300000001000 */
[----:B------:R-:W1:Y:S01]  /*22b0*/  MUFU.RCP R8, R8 ;  /* 0x0000000800087308 */ /* 0x000e620000001000 */
[----:B0-----:R-:W-:-:S07]  /*22c0*/  VIADD R6, R3, 0xffffffe ;  /* 0x0ffffffe03067836 */ /* 0x001fce0000000000 */
[----:B------:R0:W0:Y:S01]  /*22d0*/  F2I.FTZ.U32.TRUNC.NTZ R7, R6 ;  /* 0x0000000600077305 */ /* 0x000022000021f000 */
[----:B-1----:R-:W-:-:S07]  /*22e0*/  VIADD R4, R8, 0xffffffe ;  /* 0x0ffffffe08047836 */ /* 0x002fce0000000000 */
[----:B------:R1:W1:Y:S01]  /*22f0*/  F2I.FTZ.U32.TRUNC.NTZ R5, R4 ;  /* 0x0000000400057305 */ /* 0x000262000021f000 */
[----:B0-----:R-:W-:Y:S02]  /*2300*/  IMAD.MOV.U32 R6, RZ, RZ, RZ ;  /* 0x000000ffff067224 */ /* 0x001fe400078e00ff */
[----:B------:R-:W-:Y:S02]  /*2310*/  IMAD.MOV R11, RZ, RZ, -R7 ;  /* 0x000000ffff0b7224 */ /* 0x000fe400078e0a07 */
[----:B-1----:R-:W-:Y:S02]  /*2320*/  IMAD.MOV.U32 R4, RZ, RZ, RZ ;  /* 0x000000ffff047224 */ /* 0x002fe400078e00ff */
[----:B------:R-:W-:Y:S02]  /*2330*/  IMAD R11, R11, R16, RZ ;  /* 0x000000100b0b7224 */ /* 0x000fe400078e02ff */
[----:B------:R-:W-:Y:S02]  /*2340*/  IMAD.MOV R13, RZ, RZ, -R5 ;  /* 0x000000ffff0d7224 */ /* 0x000fe400078e0a05 */
[----:B------:R-:W-:-:S04]  /*2350*/  IMAD.HI.U32 R11, R7, R11, R6 ;  /* 0x0000000b070b7227 */ /* 0x000fc800078e0006 */
[----:B------:R-:W-:Y:S01]  /*2360*/  IMAD R3, R13, R18, RZ ;  /* 0x000000120d037224 */ /* 0x000fe200078e02ff */
[----:B------:R-:W-:Y:S01]  /*2370*/  IABS R13, R12 ;  /* 0x0000000c000d7213 */ /* 0x000fe20000000000 */
[----:B------:R-:W-:Y:S01]  /*2380*/  IMAD.MOV.U32 R6, RZ, RZ, R9 ;  /* 0x000000ffff067224 */ /* 0x000fe200078e0009 */
[----:B------:R-:W-:Y:S01]  /*2390*/  IABS R9, R14 ;  /* 0x0000000e00097213 */ /* 0x000fe20000000000 */
[----:B------:R-:W-:-:S04]  /*23a0*/  IMAD.HI.U32 R4, R5, R3, R4 ;  /* 0x0000000305047227 */ /* 0x000fc800078e0004 */
[----:B------:R-:W-:-:S04]  /*23b0*/  IMAD.HI.U32 R3, R11, R6, RZ ;  /* 0x000000060b037227 */ /* 0x000fc800078e00ff */
[----:B------:R-:W-:Y:S02]  /*23c0*/  IMAD.MOV R3, RZ, RZ, -R3 ;  /* 0x000000ffff037224 */ /* 0x000fe400078e0a03 */
[----:B------:R-:W-:Y:S01]  /*23d0*/  IMAD.HI.U32 R7, R4, R13, RZ ;  /* 0x0000000d04077227 */ /* 0x000fe200078e00ff */
[----:B--2---:R-:W-:-:S03]  /*23e0*/  IABS R8, R154 ;  /* 0x0000009a00087213 */ /* 0x004fc60000000000 */
[----:B------:R-:W-:Y:S02]  /*23f0*/  IMAD R4, R16, R3, R6 ;  /* 0x0000000310047224 */ /* 0x000fe400078e0206 */
[----:B------:R-:W-:-:S04]  /*2400*/  IMAD.HI.U32 R5, R11, R8, RZ ;  /* 0x000000080b057227 */ /* 0x000fc800078e00ff */
[----:B------:R-:W-:Y:S02]  /*2410*/  IMAD.MOV R14, RZ, RZ, -R7 ;  /* 0x000000ffff0e7224 */ /* 0x000fe400078e0a07 */
[----:B------:R-:W-:Y:S01]  /*2420*/  IMAD.HI.U32 R6, R11, R9, RZ ;  /* 0x000000090b067227 */ /* 0x000fe200078e00ff */
[----:B---3--:R-:W-:-:S03]  /*2430*/  IABS R12, R152 ;  /* 0x00000098000c7213 */ /* 0x008fc60000000000 */
[----:B------:R-:W-:Y:S02]  /*2440*/  IMAD.MOV R5, RZ, RZ, -R5 ;  /* 0x000000ffff057224 */ /* 0x000fe400078e0a05 */
[----:B------:R-:W-:Y:S02]  /*2450*/  IMAD.MOV R10, RZ, RZ, -R6 ;  /* 0x000000ffff0a7224 */ /* 0x000fe400078e0a06 */
[----:B------:R-:W-:-:S04]  /*2460*/  IMAD.HI.U32 R3, R11, R12, RZ ;  /* 0x0000000c0b037227 */ /* 0x000fc800078e00ff */
[----:B------:R-:W-:Y:S02]  /*2470*/  IMAD.MOV R7, RZ, RZ, -R3 ;  /* 0x000000ffff077224 */ /* 0x000fe400078e0a03 */
[----:B------:R-:W-:Y:S01]  /*2480*/  IMAD R3, R18, R14, R13 ;  /* 0x0000000e12037224 */ /* 0x000fe200078e020d */
[----:B------:R-:W-:Y:S01]  /*2490*/  IABS R14, R22 ;  /* 0x00000016000e7213 */ /* 0x000fe20000000000 */
[----:B------:R-:W-:Y:S01]  /*24a0*/  IMAD.MOV.U32 R13, RZ, RZ, R15 ;  /* 0x000000ffff0d7224 */ /* 0x000fe200078e000f */
[----:B------:R-:W-:Y:S01]  /*24b0*/  IABS R15, R21 ;  /* 0x00000015000f7213 */ /* 0x000fe20000000000 */
[----:B------:R-:W-:Y:S01]  /*24c0*/  IMAD R6, R16, R5, R8 ;  /* 0x0000000510067224 */ /* 0x000fe200078e0208 */
[----:B------:R-:W-:Y:S01]  /*24d0*/  IABS R21, R20 ;  /* 0x0000001400157213 */ /* 0x000fe20000000000 */
[----:B------:R-:W-:-:S04]  /*24e0*/  IMAD.HI.U32 R5, R11, R13, RZ ;  /* 0x0000000d0b057227 */ /* 0x000fc800078e00ff */
[----:B------:R-:W-:Y:S02]  /*24f0*/  IMAD.MOV R8, RZ, RZ, -R5 ;  /* 0x000000ffff087224 */ /* 0x000fe400078e0a05 */
[----:B------:R-:W-:-:S04]  /*2500*/  IMAD.HI.U32 R5, R11, R14, RZ ;  /* 0x0000000e0b057227 */ /* 0x000fc800078e00ff */
[C---:B------:R-:W-:Y:S02]  /*2510*/  IMAD R12, R16.reuse, R7, R12 ;  /* 0x00000007100c7224 */ /* 0x040fe400078e020c */
[C---:B------:R-:W-:Y:S02]  /*2520*/  IMAD R7, R16.reuse, R10, R9 ;  /* 0x0000000a10077224 */ /* 0x040fe400078e0209 */
[----:B------:R-:W-:Y:S02]  /*2530*/  IMAD R8, R16, R8, R13 ;  /* 0x0000000810087224 */ /* 0x000fe400078e020d */
[----:B------:R-:W-:-:S04]  /*2540*/  IMAD.HI.U32 R9, R11, R15, RZ ;  /* 0x0000000f0b097227 */ /* 0x000fc800078e00ff */
[----:B------:R-:W-:-:S04]  /*2550*/  IMAD.HI.U32 R13, R11, R21, RZ ;  /* 0x000000150b0d7227 */ /* 0x000fc800078e00ff */
[----:B------:R-:W-:Y:S02]  /*2560*/  IMAD.MOV R5, RZ, RZ, -R5 ;  /* 0x000000ffff057224 */ /* 0x000fe400078e0a05 */
[----:B------:R-:W-:-:S04]  /*2570*/  IMAD.HI.U32 R10, R11, R19, RZ ;  /* 0x000000130b0a7227 */ /* 0x000fc800078e00ff */
[----:B------:R-:W-:Y:S02]  /*2580*/  IMAD.MOV R17, RZ, RZ, -R9 ;  /* 0x000000ffff117224 */ /* 0x000fe400078e0a09 */
[----:B------:R-:W-:Y:S02]  /*2590*/  IMAD.MOV R22, RZ, RZ, -R13 ;  /* 0x000000ffff167224 */ /* 0x000fe400078e0a0d */
[C---:B------:R-:W-:Y:S02]  /*25a0*/  IMAD R9, R16.reuse, R5, R14 ;  /* 0x0000000510097224 */ /* 0x040fe400078e020e */
[----:B------:R-:W-:Y:S02]  /*25b0*/  IMAD.MOV.U32 R14, RZ, RZ, R23 ;  /* 0x000000ffff0e7224 */ /* 0x000fe400078e0017 */
[----:B------:R-:W-:Y:S02]  /*25c0*/  IMAD.MOV R20, RZ, RZ, -R10 ;  /* 0x000000ffff147224 */ /* 0x000fe400078e0a0a */
[----:B------:R-:W-:-:S02]  /*25d0*/  IMAD R10, R16, R17, R15 ;  /* 0x00000011100a7224 */ /* 0x000fc400078e020f */
[C---:B------:R-:W-:Y:S01]  /*25e0*/  IMAD R15, R16.reuse, R22, R21 ;  /* 0x00000016100f7224 */ /* 0x040fe200078e0215 */
[----:B------:R-:W-:Y:S01]  /*25f0*/  IABS R21, R156 ;  /* 0x0000009c00157213 */ /* 0x000fe20000000000 */
[C---:B------:R-:W-:Y:S01]  /*2600*/  IMAD.HI.U32 R5, R11.reuse, R14, RZ ;  /* 0x0000000e0b057227 */ /* 0x040fe200078e00ff */
[----:B------:R-:W-:Y:S01]  /*2610*/  IABS R22, R158 ;  /* 0x0000009e00167213 */ /* 0x000fe20000000000 */
[----:B------:R-:W2:Y:S02]  /*2620*/  LDL R156, [R1+0x424] ;  /* 0x00042400019c7983 */ /* 0x000ea40000100800 */
[----:B------:R-:W-:Y:S02]  /*2630*/  IMAD.MOV R17, RZ, RZ, -R5 ;  /* 0x000000ffff117224 */ /* 0x000fe400078e0a05 */
[----:B------:R-:W-:Y:S01]  /*2640*/  IMAD.HI.U32 R5, R11, R21, RZ ;  /* 0x000000150b057227 */ /* 0x000fe200078e00ff */
[----:B------:R-:W3:Y:S03]  /*2650*/  LDL R158, [R1+0x428] ;  /* 0x00042800019e7983 */ /* 0x000ee60000100800 */
[----:B------:R-:W-:-:S02]  /*2660*/  IMAD R13, R16, R20, R19 ;  /* 0x00000014100d7224 */ /* 0x000fc400078e0213 */
[----:B------:R-:W-:-:S04]  /*2670*/  IMAD.HI.U32 R19, R11, R24, RZ ;  /* 0x000000180b137227 */ /* 0x000fc800078e00ff */
[----:B------:R-:W-:Y:S02]  /*2680*/  IMAD.MOV R5, RZ, RZ, -R5 ;  /* 0x000000ffff057224 */ /* 0x000fe400078e0a05 */
[----:B------:R-:W-:Y:S02]  /*2690*/  IMAD R17, R16, R17, R14 ;  /* 0x0000001110117224 */ /* 0x000fe400078e020e */
[----:B------:R-:W-:Y:S02]  /*26a0*/  IMAD.MOV R25, RZ, RZ, -R19 ;  /* 0x000000ffff197224 */ /* 0x000fe400078e0a13 */
[----:B------:R-:W-:-:S04]  /*26b0*/  IMAD.HI.U32 R14, R11, R22, RZ ;  /* 0x000000160b0e7227 */ /* 0x000fc800078e00ff */
[----:B------:R-:W-:Y:S02]  /*26c0*/  IMAD R19, R16, R5, R21 ;  /* 0x0000000510137224 */ /* 0x000fe400078e0215 */
[----:B------:R-:W-:-:S04]  /*26d0*/  IMAD.HI.U32 R5, R11, R155, RZ ;  /* 0x0000009b0b057227 */ /* 0x000fc800078e00ff */
[----:B------:R-:W-:Y:S02]  /*26e0*/  IMAD.MOV R23, RZ, RZ, -R14 ;  /* 0x000000ffff177224 */ /* 0x000fe400078e0a0e */
[----:B------:R-:W-:Y:S02]  /*26f0*/  IMAD.MOV R14, RZ, RZ, -R5 ;  /* 0x000000ffff0e7224 */ /* 0x000fe400078e0a05 */
[----:B------:R-:W-:-:S04]  /*2700*/  IMAD.HI.U32 R5, R11, R157, RZ ;  /* 0x0000009d0b057227 */ /* 0x000fc800078e00ff */
[----:B------:R-:W-:Y:S02]  /*2710*/  IMAD R155, R16, R14, R155 ;  /* 0x0000000e109b7224 */ /* 0x000fe400078e029b */
[----:B------:R-:W-:-:S04]  /*2720*/  IMAD.HI.U32 R14, R11, R159, RZ ;  /* 0x0000009f0b0e7227 */ /* 0x000fc800078e00ff */
[----:B------:R-:W-:Y:S02]  /*2730*/  IMAD.MOV R5, RZ, RZ, -R5 ;  /* 0x000000ffff057224 */ /* 0x000fe400078e0a05 */
[----:B------:R-:W-:Y:S02]  /*2740*/  IMAD.MOV R14, RZ, RZ, -R14 ;  /* 0x000000ffff0e7224 */ /* 0x000fe400078e0a0e */
[----:B------:R-:W-:Y:S02]  /*2750*/  IMAD R157, R16, R5, R157 ;  /* 0x00000005109d7224 */ /* 0x000fe400078e029d */
[----:B------:R-:W-:-:S04]  /*2760*/  IMAD.HI.U32 R5, R11, R165, RZ ;  /* 0x000000a50b057227 */ /* 0x000fc800078e00ff */
[----:B------:R-:W-:-:S04]  /*2770*/  IMAD.HI.U32 R20, R11, R153, RZ ;  /* 0x000000990b147227 */ /* 0x000fc800078e00ff */
[----:B------:R-:W-:Y:S02]  /*2780*/  IMAD R159, R16, R14, R159 ;  /* 0x0000000e109f7224 */ /* 0x000fe400078e029f */
[----:B------:R-:W-:Y:S02]  /*2790*/  IMAD.MOV R14, RZ, RZ, -R5 ;  /* 0x000000ffff0e7224 */ /* 0x000fe400078e0a05 */
[----:B------:R-:W-:Y:S02]  /*27a0*/  IMAD.MOV R20, RZ, RZ, -R20 ;  /* 0x000000ffff147224 */ /* 0x000fe400078e0a14 */
[----:B------:R-:W-:-:S04]  /*27b0*/  IMAD.HI.U32 R5, R11, R215, RZ ;  /* 0x000000d70b057227 */ /* 0x000fc800078e00ff */
[C---:B------:R-:W-:Y:S02]  /*27c0*/  IMAD R165, R16.reuse, R14, R165 ;  /* 0x0000000e10a57224 */ /* 0x040fe400078e02a5 */
[----:B------:R-:W-:Y:S02]  /*27d0*/  IMAD R153, R16, R20, R153 ;  /* 0x0000001410997224 */ /* 0x000fe400078e0299 */
[----:B------:R-:W-:-:S04]  /*27e0*/  IMAD.HI.U32 R14, R11, R217, RZ ;  /* 0x000000d90b0e7227 */ /* 0x000fc800078e00ff */
[----:B------:R-:W-:Y:S02]  /*27f0*/  IMAD.MOV R5, RZ, RZ, -R5 ;  /* 0x000000ffff057224 */ /* 0x000fe400078e0a05 */
[----:B------:R-:W-:Y:S02]  /*2800*/  IMAD R21, R16, R23, R22 ;  /* 0x0000001710157224 */ /* 0x000fe400078e0216 */
[----:B------:R-:W-:-:S04]  /*2810*/  IMAD.HI.U32 R20, R11, R161, RZ ;  /* 0x000000a10b147227 */ /* 0x000fc800078e00ff */
[----:B------:R-:W-:-:S04]  /*2820*/  IMAD.HI.U32 R22, R11, R163, RZ ;  /* 0x000000a30b167227 */ /* 0x000fc800078e00ff */
[----:B------:R-:W-:Y:S02]  /*2830*/  IMAD.MOV R14, RZ, RZ, -R14 ;  /* 0x000000ffff0e7224 */ /* 0x000fe400078e0a0e */
[----:B------:R-:W-:Y:S02]  /*2840*/  IMAD R215, R16, R5, R215 ;  /* 0x0000000510d77224 */ /* 0x000fe400078e02d7 */
[----:B------:R-:W-:Y:S02]  /*2850*/  IMAD.MOV R20, RZ, RZ, -R20 ;  /* 0x000000ffff147224 */ /* 0x000fe400078e0a14 */
[----:B------:R-:W-:-:S04]  /*2860*/  IMAD.HI.U32 R5, R11, R223, RZ ;  /* 0x000000df0b057227 */ /* 0x000fc800078e00ff */
[----:B------:R-:W-:Y:S02]  /*2870*/  IMAD.MOV R22, RZ, RZ, -R22 ;  /* 0x000000ffff167224 */ /* 0x000fe400078e0a16 */
[C---:B------:R-:W-:Y:S02]  /*2880*/  IMAD R217, R16.reuse, R14, R217 ;  /* 0x0000000e10d97224 */ /* 0x040fe400078e02d9 */
[C---:B------:R-:W-:Y:S02]  /*2890*/  IMAD R161, R16.reuse, R20, R161 ;  /* 0x0000001410a17224 */ /* 0x040fe400078e02a1 */
[----:B------:R-:W-:Y:S02]  /*28a0*/  IMAD.MOV R14, RZ, RZ, -R5 ;  /* 0x000000ffff0e7224 */ /* 0x000fe400078e0a05 */
[----:B------:R-:W-:Y:S02]  /*28b0*/  IMAD R163, R16, R22, R163 ;  /* 0x0000001610a37224 */ /* 0x000fe400078e02a3 */
[----:B------:R-:W-:-:S04]  /*28c0*/  IMAD.HI.U32 R20, R11, R219, RZ ;  /* 0x000000db0b147227 */ /* 0x000fc800078e00ff */
[----:B------:R-:W-:-:S04]  /*28d0*/  IMAD.HI.U32 R5, R11, R225, RZ ;  /* 0x000000e10b057227 */ /* 0x000fc800078e00ff */
[----:B------:R-:W-:-:S04]  /*28e0*/  IMAD.HI.U32 R22, R11, R221, RZ ;  /* 0x000000dd0b167227 */ /* 0x000fc800078e00ff */
[----:B------:R-:W-:Y:S02]  /*28f0*/  IMAD R223, R16, R14, R223 ;  /* 0x0000000e10df7224 */ /* 0x000fe400078e02df */
[----:B------:R-:W-:Y:S02]  /*2900*/  IMAD.MOV R20, RZ, RZ, -R20 ;  /* 0x000000ffff147224 */ /* 0x000fe400078e0a14 */
[----:B------:R-:W-:-:S04]  /*2910*/  IMAD.HI.U32 R14, R11, R227, RZ ;  /* 0x000000e30b0e7227 */ /* 0x000fc800078e00ff */
[----:B------:R-:W-:Y:S02]  /*2920*/  IMAD.MOV R5, RZ, RZ, -R5 ;  /* 0x000000ffff057224 */ /* 0x000fe400078e0a05 */
[----:B------:R-:W-:Y:S02]  /*2930*/  IMAD.MOV R22, RZ, RZ, -R22 ;  /* 0x000000ffff167224 */ /* 0x000fe400078e0a16 */
[C---:B------:R-:W-:Y:S02]  /*2940*/  IMAD R219, R16.reuse, R20, R219 ;  /* 0x0000001410db7224 */ /* 0x040fe400078e02db */
[----:B------:R-:W-:Y:S02]  /*2950*/  IMAD.MOV R14, RZ, RZ, -R14 ;  /* 0x000000ffff0e7224 */ /* 0x000fe400078e0a0e */
[C---:B------:R-:W-:Y:S02]  /*2960*/  IMAD R225, R16.reuse, R5, R225 ;  /* 0x0000000510e17224 */ /* 0x040fe400078e02e1 */
[----:B------:R-:W-:-:S02]  /*2970*/  IMAD R221, R16, R22, R221 ;  /* 0x0000001610dd7224 */ /* 0x000fc400078e02dd */
[----:B------:R-:W-:-:S04]  /*2980*/  IMAD.HI.U32 R20, R11, R229, RZ ;  /* 0x000000e50b147227 */ /* 0x000fc800078e00ff */
[----:B------:R-:W-:-:S04]  /*2990*/  IMAD.HI.U32 R5, R11, R233, RZ ;  /* 0x000000e90b057227 */ /* 0x000fc800078e00ff */
[----:B------:R-:W-:-:S04]  /*29a0*/  IMAD.HI.U32 R22, R11, R231, RZ ;  /* 0x000000e70b167227 */ /* 0x000fc800078e00ff */
[----:B------:R-:W-:Y:S02]  /*29b0*/  IMAD R227, R16, R14, R227 ;  /* 0x0000000e10e37224 */ /* 0x000fe400078e02e3 */
[----:B------:R-:W-:Y:S02]  /*29c0*/  IMAD.MOV R20, RZ, RZ, -R20 ;  /* 0x000000ffff147224 */ /* 0x000fe400078e0a14 */
[----:B------:R-:W-:Y:S02]  /*29d0*/  IMAD.MOV R14, RZ, RZ, -R5 ;  /* 0x000000ffff0e7224 */ /* 0x000fe400078e0a05 */
        /* <DEDUP_REMOVED lines=9> */
[C---:B------:R-:W-:Y:S02]  /*2a70*/  IMAD R23, R16.reuse, R25, R24 ;  /* 0x0000001910177224 */ /* 0x040fe400078e0218 */
[----:B------:R-:W-:Y:S02]  /*2a80*/  IMAD.MOV R14, RZ, RZ, -R14 ;  /* 0x000000ffff0e7224 */ /* 0x000fe400078e0a0e */
[----:B------:R-:W-:Y:S02]  /*2a90*/  IMAD.MOV R25, RZ, RZ, -R20 ;  /* 0x000000ffff197224 */ /* 0x000fe400078e0a14 */
[----:B------:R-:W-:Y:S02]  /*2aa0*/  IMAD R235, R16, R5, R235 ;  /* 0x0000000510eb7224 */ /* 0x000fe400078e02eb */
[----:B------:R-:W-:Y:S02]  /*2ab0*/  IMAD.MOV R27, RZ, RZ, -R22 ;  /* 0x000000ffff1b7224 */ /* 0x000fe400078e0a16 */
[----:B------:R-:W-:-:S04]  /*2ac0*/  IMAD.HI.U32 R5, R11, R244, RZ ;  /* 0x000000f40b057227 */ /* 0x000fc800078e00ff */
[C---:B------:R-:W-:Y:S01]  /*2ad0*/  IMAD.HI.U32 R22, R11.reuse, R252, RZ ;  /* 0x000000fc0b167227 */ /* 0x040fe200078e00ff */
[----:B----4-:R-:W-:Y:S02]  /*2ae0*/  IABS R111, R160 ;  /* 0x000000a0006f7213 */ /* 0x010fe40000000000 */
[----:B------:R-:W4:Y:S01]  /*2af0*/  LDL.LU R160, [R1+0x57c] ;  /* 0x00057c0001a07983 */ /* 0x000f220000300800 */
[C---:B------:R-:W-:Y:S02]  /*2b00*/  IMAD R237, R16.reuse, R14, R237 ;  /* 0x0000000e10ed7224 */ /* 0x040fe400078e02ed */
[----:B------:R-:W-:Y:S02]  /*2b10*/  IMAD R240, R16, R25, R240 ;  /* 0x0000001910f07224 */ /* 0x000fe400078e02f0 */
[----:B------:R-:W-:Y:S02]  /*2b20*/  IMAD.MOV R25, RZ, RZ, -R5 ;  /* 0x000000ffff197224 */ /* 0x000fe400078e0a05 */
[----:B------:R-:W-:-:S04]  /*2b30*/  IMAD.HI.U32 R14, R11, R248, RZ ;  /* 0x000000f80b0e7227 */ /* 0x000fc800078e00ff */
[----:B------:R-:W-:Y:S02]  /*2b40*/  IMAD.MOV R29, RZ, RZ, -R22 ;  /* 0x000000ffff1d7224 */ /* 0x000fe400078e0a16 */
[----:B------:R-:W4:Y:S01]  /*2b50*/  LDL R22, [R1+0x41c] ;  /* 0x00041c0001167983 */ /* 0x000f220000100800 */
[----:B------:R-:W-:Y:S02]  /*2b60*/  IMAD R244, R16, R25, R244 ;  /* 0x0000001910f47224 */ /* 0x000fe400078e02f4 */
[----:B------:R-:W-:-:S04]  /*2b70*/  IMAD.HI.U32 R20, R11, R250, RZ ;  /* 0x000000fa0b147227 */ /* 0x000fc800078e00ff */
[----:B------:R-:W-:Y:S02]  /*2b80*/  IMAD.MOV R25, RZ, RZ, -R14 ;  /* 0x000000ffff197224 */ /* 0x000fe400078e0a0e */
[----:B------:R-:W4:Y:S01]  /*2b90*/  LDL R14, [R1+0x420] ;  /* 0x00042000010e7983 */ /* 0x000f220000100800 */
[----:B------:R-:W-:Y:S02]  /*2ba0*/  IMAD R242, R16, R27, R242 ;  /* 0x0000001b10f27224 */ /* 0x000fe400078e02f2 */
[----:B------:R-:W-:Y:S02]  /*2bb0*/  IMAD.MOV R27, RZ, RZ, -R20 ;  /* 0x000000ffff1b7224 */ /* 0x000fe400078e0a14 */
[----:B------:R-:W4:Y:S01]  /*2bc0*/  LDL R20, [R1+0x2e4] ;  /* 0x0002e40001147983 */ /* 0x000f220000100800 */
[----:B------:R-:W-:-:S04]  /*2bd0*/  IMAD.HI.U32 R5, R11, R246, RZ ;  /* 0x000000f60b057227 */ /* 0x000fc800078e00ff */
[----:B------:R-:W-:-:S04]  /*2be0*/  IMAD.MOV R5, RZ, RZ, -R5 ;  /* 0x000000ffff057224 */ /* 0x000fc800078e0a05 */
[----:B------:R-:W-:Y:S02]  /*2bf0*/  IMAD R246, R16, R5, R246 ;  /* 0x0000000510f67224 */ /* 0x000fe400078e02f6 */
[----:B------:R-:W-:-:S04]  /*2c00*/  IMAD.HI.U32 R5, R11, R111, RZ ;  /* 0x0000006f0b057227 */ /* 0x000fc800078e00ff */
[----:B------:R-:W-:Y:S01]  /*2c10*/  IMAD R248, R16, R25, R248 ;  /* 0x0000001910f87224 */ /* 0x000fe200078e02f8 */
[----:B--2---:R-:W-:Y:S02]  /*2c20*/  IABS R107, R156 ;  /* 0x0000009c006b7213 */ /* 0x004fe40000000000 */
[----:B------:R-:W2:Y:S01]  /*2c30*/  LDL R156, [R1+0x2e8] ;  /* 0x0002e800019c7983 */ /* 0x000ea20000100800 */
[----:B---3--:R-:W-:-:S03]  /*2c40*/  IABS R106, R158 ;  /* 0x0000009e006a7213 */ /* 0x008fc60000000000 */
[----:B------:R-:W3:Y:S01]  /*2c50*/  LDL.LU R158, [R1+0x578] ;  /* 0x00057800019e7983 */ /* 0x000ee20000300800 */
[----:B----4-:R-:W-:Y:S01]  /*2c60*/  IABS R110, R22 ;  /* 0x00000016006e7213 */ /* 0x010fe20000000000 */
[----:B------:R-:W-:Y:S01]  /*2c70*/  IMAD.HI.U32 R22, R11, R107, RZ ;  /* 0x0000006b0b167227 */ /* 0x000fe200078e00ff */
[----:B------:R-:W-:-:S03]  /*2c80*/  IABS R108, R14 ;  /* 0x0000000e006c7213 */ /* 0x000fc60000000000 */
[----:B------:R-:W-:Y:S02]  /*2c90*/  IMAD.MOV R14, RZ, RZ, -R5 ;  /* 0x000000ffff0e7224 */ /* 0x000fe400078e0a05 */
[----:B------:R-:W-:Y:S01]  /*2ca0*/  IMAD.HI.U32 R5, R11, R110, RZ ;  /* 0x0000006e0b057227 */ /* 0x000fe200078e00ff */
[----:B------:R-:W-:-:S03]  /*2cb0*/  IABS R109, R20 ;  /* 0x00000014006d7213 */ /* 0x000fc60000000000 */
[----:B------:R-:W-:Y:S02]  /*2cc0*/  IMAD.MOV R5, RZ, RZ, -R5 ;  /* 0x000000ffff057224 */ /* 0x000fe400078e0a05 */
[----:B------:R-:W-:Y:S02]  /*2cd0*/  IMAD R111, R16, R14, R111 ;  /* 0x0000000e106f7224 */ /* 0x000fe400078e026f */
[----:B------:R-:W-:-:S04]  /*2ce0*/  IMAD.HI.U32 R14, R11, R109, RZ ;  /* 0x0000006d0b0e7227 */ /* 0x000fc800078e00ff */
[----:B------:R-:W-:Y:S02]  /*2cf0*/  IMAD.MOV R22, RZ, RZ, -R22 ;  /* 0x000000ffff167224 */ /* 0x000fe400078e0a16 */
[----:B------:R-:W-:-:S04]  /*2d00*/  IMAD.HI.U32 R20, R11, R108, RZ ;  /* 0x0000006c0b147227 */ /* 0x000fc800078e00ff */
[C---:B------:R-:W-:Y:S02]  /*2d10*/  IMAD R110, R16.reuse, R5, R110 ;  /* 0x00000005106e7224 */ /* 0x040fe400078e026e */
[----:B------:R-:W4:Y:S01]  /*2d20*/  LDL R5, [R1+0x42c] ;  /* 0x00042c0001057983 */ /* 0x000f220000100800 */
[----:B------:R-:W-:Y:S02]  /*2d30*/  IMAD.MOV R14, RZ, RZ, -R14 ;  /* 0x000000ffff0e7224 */ /* 0x000fe400078e0a0e */
[C---:B------:R-:W-:Y:S02]  /*2d40*/  IMAD R107, R16.reuse, R22, R107 ;  /* 0x00000016106b7224 */ /* 0x040fe400078e026b */
[----:B------:R-:W-:Y:S01]  /*2d50*/  IMAD.MOV R25, RZ, RZ, -R20 ;  /* 0x000000ffff197224 */ /* 0x000fe200078e0a14 */
[----:B------:R-:W3:Y:S01]  /*2d60*/  LDL R22, [R1+0x430] ;  /* 0x0004300001167983 */ /* 0x000ee20000100800 */
[----:B------:R-:W-:-:S03]  /*2d70*/  IMAD R109, R16, R14, R109 ;  /* 0x0000000e106d7224 */ /* 0x000fc600078e026d */
[----:B------:R-:W3:Y:S04]  /*2d80*/  LDL R20, [R1+0x438] ;  /* 0x0004380001147983 */ /* 0x000ee80000100800 */
[----:B------:R-:W3:Y:S01]  /*2d90*/  LDL R14, [R1+0x434] ;  /* 0x00043400010e7983 */ /* 0x000ee20000100800 */
[C---:B------:R-:W-:Y:S02]  /*2da0*/  IMAD R108, R16.reuse, R25, R108 ;  /* 0x00000019106c7224 */ /* 0x040fe400078e026c */
[----:B------:R-:W-:Y:S01]  /*2db0*/  IMAD R250, R16, R27, R250 ;  /* 0x0000001b10fa7224 */ /* 0x000fe200078e02fa */
[----:B--2---:R-:W-:Y:S02]  /*2dc0*/  IABS R101, R156 ;  /* 0x0000009c00657213 */ /* 0x004fe40000000000 */
[----:B------:R-:W2:Y:S01]  /*2dd0*/  LDL.LU R156, [R1+0x574] ;  /* 0x00057400019c7983 */ /* 0x000ea20000300800 */
[----:B------:R-:W-:-:S02]  /*2de0*/  ISETP.GT.U32.AND P2, PT, R18, R3, PT ;  /* 0x000000031200720c */ /* 0x000fc40003f44070 */
[C---:B------:R-:W-:Y:S02]  /*2df0*/  ISETP.GT.U32.AND P1, PT, R16.reuse, R4, PT ;  /* 0x000000041000720c */ /* 0x040fe40003f24070 */
[----:B------:R-:W-:-:S09]  /*2e00*/  ISETP.GT.U32.AND P0, PT, R16, R12, PT ;  /* 0x0000000c1000720c */ /* 0x000fd20003f04070 */
[----:B------:R-:W-:Y:S02]  /*2e10*/  @!P2 IMAD.IADD R3, R3, 0x1, -R18 ;  /* 0x000000010303a824 */ /* 0x000fe400078e0a12 */
[----:B------:R-:W-:-:S03]  /*2e20*/  @!P1 IMAD.IADD R4, R4, 0x1, -R16 ;  /* 0x0000000104049824 */ /* 0x000fc600078e0a10 */
[----:B------:R-:W-:Y:S01]  /*2e30*/  ISETP.GT.U32.AND P1, PT, R18, R3, PT ;  /* 0x000000031200720c */ /* 0x000fe20003f24070 */
[----:B------:R-:W-:Y:S01]  /*2e40*/  @!P0 IMAD.IADD R12, R12, 0x1, -R16 ;  /* 0x000000010c0c8824 */ /* 0x000fe200078e0a10 */
[C---:B------:R-:W-:Y:S02]  /*2e50*/  ISETP.GT.U32.AND P2, PT, R16.reuse, R4, PT ;  /* 0x000000041000720c */ /* 0x040fe40003f44070 */
[----:B------:R-:W-:-:S09]  /*2e60*/  ISETP.GT.U32.AND P0, PT, R16, R8, PT ;  /* 0x000000081000720c */ /* 0x000fd20003f04070 */
[----:B------:R-:W-:Y:S01]  /*2e70*/  @!P1 IMAD.IADD R3, R3, 0x1, -R18 ;  /* 0x0000000103039824 */ /* 0x000fe200078e0a12 */
[----:B------:R-:W-:Y:S01]  /*2e80*/  ISETP.GT.U32.AND P1, PT, R16, R9, PT ;  /* 0x000000091000720c */ /* 0x000fe20003f24070 */
[--C-:B------:R-:W-:Y:S01]  /*2e90*/  @!P2 IMAD.IADD R4, R4, 0x1, -R16.reuse ;  /* 0x000000010404a824 */ /* 0x100fe200078e0a10 */
[----:B------:R-:W-:Y:S01]  /*2ea0*/  ISETP.GT.U32.AND P2, PT, R16, R10, PT ;  /* 0x0000000a1000720c */ /* 0x000fe20003f44070 */
[----:B------:R-:W-:Y:S01]  /*2eb0*/  @!P0 IMAD.IADD R8, R8, 0x1, -R16 ;  /* 0x0000000108088824 */ /* 0x000fe200078e0a10 */
[C---:B------:R-:W-:Y:S02]  /*2ec0*/  ISETP.GT.U32.AND P0, PT, R16.reuse, R21, PT ;  /* 0x000000151000720c */ /* 0x040fe40003f04070 */
[C---:B------:R-:W-:Y:S02]  /*2ed0*/  ISETP.GT.U32.AND P6, PT, R16.reuse, R12, PT ;  /* 0x0000000c1000720c */ /* 0x040fe40003fc4070 */
[C---:B------:R-:W-:Y:S02]  /*2ee0*/  ISETP.GT.U32.AND P5, PT, R16.reuse, R6, PT ;  /* 0x000000061000720c */ /* 0x040fe40003fa4070 */
[----:B------:R-:W-:-:S03]  /*2ef0*/  ISETP.GT.U32.AND P3, PT, R16, R13, PT ;  /* 0x0000000d1000720c */ /* 0x000fc60003f64070 */
[--C-:B------:R-:W-:Y:S01]  /*2f00*/  @!P1 IMAD.IADD R9, R9, 0x1, -R16.reuse ;  /* 0x0000000109099824 */ /* 0x100fe200078e0a10 */
[----:B------:R-:W-:Y:S01]  /*2f10*/  ISETP.GT.U32.AND P1, PT, R16, R23, PT ;  /* 0x000000171000720c */ /* 0x000fe20003f24070 */
[--C-:B------:R-:W-:Y:S01]  /*2f20*/  @!P2 IMAD.IADD R10, R10, 0x1, -R16.reuse ;  /* 0x000000010a0aa824 */ /* 0x100fe200078e0a10 */
[C---:B------:R-:W-:Y:S01]  /*2f30*/  ISETP.GT.U32.AND P4, PT, R16.reuse, R7, PT ;  /* 0x000000071000720c */ /* 0x040fe20003f84070 */
[--C-:B------:R-:W-:Y:S01]  /*2f40*/  @!P0 IMAD.IADD R21, R21, 0x1, -R16.reuse ;  /* 0x0000000115158824 */ /* 0x100fe200078e0a10 */
[C---:B------:R-:W-:Y:S02]  /*2f50*/  ISETP.GT.U32.AND P2, PT, R16.reuse, R153, PT ;  /* 0x000000991000720c */ /* 0x040fe40003f44070 */
[----:B------:R-:W-:Y:S01]  /*2f60*/  ISETP.GT.U32.AND P0, PT, R16, R9, PT ;  /* 0x000000091000720c */ /* 0x000fe20003f04070 */
[--C-:B------:R-:W-:Y:S01]  /*2f70*/  @!P6 IMAD.IADD R12, R12, 0x1, -R16.reuse ;  /* 0x000000010c0ce824 */ /* 0x100fe200078e0a10 */
[----:B------:R-:W-:Y:S01]  /*2f80*/  ISETP.GT.U32.AND P6, PT, R16, R15, PT ;  /* 0x0000000f1000720c */ /* 0x000fe20003fc4070 */
[----:B------:R-:W-:Y:S01]  /*2f90*/  @!P5 IMAD.IADD R6, R6, 0x1, -R16 ;  /* 0x000000010606d824 */ /* 0x000fe200078e0a10 */
[----:B------:R-:W-:-:S02]  /*2fa0*/  ISETP.GT.U32.AND P5, PT, R16, R17, PT ;  /* 0x000000111000720c */ /* 0x000fc40003fa4070 */
[----:B----4-:R-:W-:Y:S01]  /*2fb0*/  IABS R105, R5 ;  /* 0x0000000500697213 */ /* 0x010fe20000000000 */
[----:B------:R-:W-:Y:S01]  /*2fc0*/  IMAD.HI.U32 R5, R11, R106, RZ ;  /* 0x0000006a0b057227 */ /* 0x000fe200078e00ff */
[----:B---3--:R-:W-:-:S03]  /*2fd0*/  IABS R104, R22 ;  /* 0x0000001600687213 */ /* 0x008fc60000000000 */
[----:B------:R-:W-:Y:S01]  /*2fe0*/  IMAD.MOV R25, RZ, RZ, -R5 ;  /* 0x000000ffff197224 */ /* 0x000fe200078e0a05 */
[----:B------:R-:W-:Y:S01]  /*2ff0*/  IABS R102, R20 ;  /* 0x0000001400667213 */ /* 0x000fe20000000000 */
[----:B------:R-:W-:Y:S01]  /*3000*/  IMAD.HI.U32 R5, R11, R105, RZ ;  /* 0x000000690b057227 */ /* 0x000fe200078e00ff */
[----:B------:R-:W-:-:S03]  /*3010*/  IABS R103, R14 ;  /* 0x0000000e00677213 */ /* 0x000fc60000000000 */
[----:B------:R-:W-:-:S04]  /*3020*/  IMAD.HI.U32 R14, R11, R104, RZ ;  /* 0x000000680b0e7227 */ /* 0x000fc800078e00ff */
[----:B------:R-:W-:-:S04]  /*3030*/  IMAD.HI.U32 R22, R11, R102, RZ ;  /* 0x000000660b167227 */ /* 0x000fc800078e00ff */
[----:B------:R-:W-:Y:S02]  /*3040*/  IMAD.MOV R5, RZ, RZ, -R5 ;  /* 0x000000ffff057224 */ /* 0x000fe400078e0a05 */
[C---:B------:R-:W-:Y:S02]  /*3050*/  IMAD R106, R16.reuse, R25, R106 ;  /* 0x00000019106a7224 */ /* 0x040fe400078e026a */
[----:B------:R-:W-:Y:S02]  /*3060*/  IMAD.MOV R25, RZ, RZ, -R14 ;  /* 0x000000ffff197224 */ /* 0x000fe400078e0a0e */
[----:B------:R-:W-:Y:S01]  /*3070*/  IMAD.MOV R27, RZ, RZ, -R22 ;  /* 0x000000ffff1b7224 */ /* 0x000fe200078e0a16 */
[----:B------:R-:W3:Y:S01]  /*3080*/  LDL R14, [R1+0x380] ;  /* 0x00038000010e7983 */ /* 0x000ee20000100800 */
[----:B------:R-:W-:Y:S02]  /*3090*/  IMAD.MOV.U32 R22, RZ, RZ, R154 ;  /* 0x000000ffff167224 */ /* 0x000fe400078e009a */
[----:B------:R-:W-:Y:S01]  /*30a0*/  IMAD R105, R16, R5, R105 ;  /* 0x0000000510697224 */ /* 0x000fe200078e0269 */
[----:B------:R-:W4:Y:S04]  /*30b0*/  LDL.LU R154, [R1+0x570] ;  /* 0x00057000019a7983 */ /* 0x000f280000300800 */
[----:B------:R-:W2:Y:S01]  /*30c0*/  LDL R5, [R1+0x43c] ;  /* 0x00043c0001057983 */ /* 0x000ea20000100800 */
[----:B------:R-:W-:-:S04]  /*30d0*/  IMAD.HI.U32 R20, R11, R103, RZ ;  /* 0x000000670b147227 */ /* 0x000fc800078e00ff */
[----:B------:R-:W-:-:S04]  /*30e0*/  IMAD.MOV R20, RZ, RZ, -R20 ;  /* 0x000000ffff147224 */ /* 0x000fc800078e0a14 */
[C---:B------:R-:W-:Y:S02]  /*30f0*/  IMAD R103, R16.reuse, R20, R103 ;  /* 0x0000001410677224 */ /* 0x040fe400078e0267 */
[----:B------:R-:W4:Y:S01]  /*3100*/  LDL R20, [R1+0x440] ;  /* 0x0004400001147983 */ /* 0x000f220000100800 */
[--C-:B------:R-:W-:Y:S01]  /*3110*/  @!P3 IMAD.IADD R13, R13, 0x1, -R16.reuse ;  /* 0x000000010d0db824 */ /* 0x100fe200078e0a10 */
[C---:B------:R-:W-:Y:S01]  /*3120*/  ISETP.GT.U32.AND P3, PT, R16.reuse, R155, PT ;  /* 0x0000009b1000720c */ /* 0x040fe20003f64070 */
[--C-:B------:R-:W-:Y:S01]  /*3130*/  @!P1 IMAD.IADD R23, R23, 0x1, -R16.reuse ;  /* 0x0000000117179824 */ /* 0x100fe200078e0a10 */
[C---:B------:R-:W-:Y:S01]  /*3140*/  ISETP.GT.U32.AND P1, PT, R16.reuse, R10, PT ;  /* 0x0000000a1000720c */ /* 0x040fe20003f24070 */
[--C-:B------:R-:W-:Y:S01]  /*3150*/  @!P4 IMAD.IADD R7, R7, 0x1, -R16.reuse ;  /* 0x000000010707c824 */ /* 0x100fe200078e0a10 */
[C---:B------:R-:W-:Y:S01]  /*3160*/  ISETP.GT.U32.AND P4, PT, R16.reuse, R19, PT ;  /* 0x000000131000720c */ /* 0x040fe20003f84070 */
[--C-:B------:R-:W-:Y:S01]  /*3170*/  @!P2 IMAD.IADD R153, R153, 0x1, -R16.reuse ;  /* 0x000000019999a824 */ /* 0x100fe200078e0a10 */
[C---:B------:R-:W-:Y:S01]  /*3180*/  ISETP.GT.U32.AND P2, PT, R16.reuse, R13, PT ;  /* 0x0000000d1000720c */ /* 0x040fe20003f44070 */
[--C-:B------:R-:W-:Y:S01]  /*3190*/  @!P0 IMAD.IADD R9, R9, 0x1, -R16.reuse ;  /* 0x0000000109098824 */ /* 0x100fe200078e0a10 */
[----:B------:R-:W-:Y:S01]  /*31a0*/  ISETP.GT.U32.AND P0, PT, R16, R21, PT ;  /* 0x000000151000720c */ /* 0x000fe20003f04070 */
[----:B------:R-:W-:-:S02]  /*31b0*/  @!P6 IMAD.IADD R15, R15, 0x1, -R16 ;  /* 0x000000010f0fe824 */ /* 0x000fc400078e0a10 */
[--C-:B------:R-:W-:Y:S01]  /*31c0*/  @!P5 IMAD.IADD R17, R17, 0x1, -R16.reuse ;  /* 0x000000011111d824 */ /* 0x100fe200078e0a10 */
[C---:B------:R-:W-:Y:S01]  /*31d0*/  ISETP.GT.U32.AND P5, PT, R16.reuse, R7, PT ;  /* 0x000000071000720c */ /* 0x040fe20003fa4070 */
[--C-:B------:R-:W-:Y:S01]  /*31e0*/  @!P3 IMAD.IADD R155, R155, 0x1, -R16.reuse ;  /* 0x000000019b9bb824 */ /* 0x100fe200078e0a10 */
[----:B------:R-:W-:Y:S01]  /*31f0*/  ISETP.GT.U32.AND P6, PT, R16, R6, PT ;  /* 0x000000061000720c */ /* 0x000fe20003fc4070 */
[--C-:B------:R-:W-:Y:S01]  /*3200*/  @!P1 IMAD.IADD R10, R10, 0x1, -R16.reuse ;  /* 0x000000010a0a9824 */ /* 0x100fe200078e0a10 */
[C---:B------:R-:W-:Y:S02]  /*3210*/  ISETP.GT.U32.AND P3, PT, R16.reuse, R15, PT ;  /* 0x0000000f1000720c */ /* 0x040fe40003f64070 */
        /* <DEDUP_REMOVED lines=48> */
[----:B------:R-:W-:Y:S01]  /*3520*/  @!P5 IMAD.IADD R221, R221, 0x1, -R16 ;  /* 0x00000001ddddd824 */ /* 0x000fe200078e0a10 */
[----:B------:R-:W-:-:S02]  /*3530*/  ISETP.GT.U32.AND P6, PT, R16, R157, PT ;  /* 0x0000009d1000720c */ /* 0x000fc40003fc4070 */
        /* <DEDUP_REMOVED lines=39> */
[----:B------:R-:W-:-:S02]  /*37b0*/  @!P6 IMAD.IADD R244, R244, 0x1, -R16 ;  /* 0x00000001f4f4e824 */ /* 0x000fc400078e0a10 */
[----:B------:R-:W-:Y:S01]  /*37c0*/  @!P5 IMAD.IADD R235, R235, 0x1, -R16 ;  /* 0x00000001ebebd824 */ /* 0x000fe200078e0a10 */
[C---:B------:R-:W-:Y:S01]  /*37d0*/  ISETP.GT.U32.AND P5, PT, R16.reuse, R250, PT ;  /* 0x000000fa1000720c */ /* 0x040fe20003fa4070 */
[C---:B------:R-:W-:Y:S01]  /*37e0*/  IMAD R252, R16.reuse, R29, R252 ;  /* 0x0000001d10fc7224 */ /* 0x040fe200078e02fc */
[----:B------:R-:W-:Y:S01]  /*37f0*/  ISETP.GT.U32.AND P6, PT, R16, R231, PT ;  /* 0x000000e71000720c */ /* 0x000fe20003fc4070 */
        /* <DEDUP_REMOVED lines=9> */
[----:B------:R-:W-:Y:S01]  /*3890*/  ISETP.GT.U32.AND P0, PT, R16, R111, PT ;  /* 0x0000006f1000720c */ /* 0x000fe20003f04070 */
[----:B------:R-:W-:Y:S01]  /*38a0*/  @!P5 IMAD.IADD R250, R250, 0x1, -R16 ;  /* 0x00000001fafad824 */ /* 0x000fe200078e0a10 */
[C---:B------:R-:W-:Y:S01]  /*38b0*/  ISETP.GT.U32.AND P5, PT, R16.reuse, R237, PT ;  /* 0x000000ed1000720c */ /* 0x040fe20003fa4070 */
[C---:B------:R-:W-:Y:S01]  /*38c0*/  IMAD R104, R16.reuse, R25, R104 ;  /* 0x0000001910687224 */ /* 0x040fe200078e0268 */
[----:B------:R-:W-:Y:S01]  /*38d0*/  IABS R97, R184 ;  /* 0x000000b800617213 */ /* 0x000fe20000000000 */
[--C-:B------:R-:W-:Y:S01]  /*38e0*/  @!P6 IMAD.IADD R231, R231, 0x1, -R16.reuse ;  /* 0x00000001e7e7e824 */ /* 0x100fe200078e0a10 */
[C---:B------:R-:W-:Y:S01]  /*38f0*/  ISETP.GT.U32.AND P6, PT, R16.reuse, R110, PT ;  /* 0x0000006e1000720c */ /* 0x040fe20003fc4070 */
[--C-:B------:R-:W-:Y:S01]  /*3900*/  @!P3 IMAD.IADD R235, R235, 0x1, -R16.reuse ;  /* 0x00000001ebebb824 */ /* 0x100fe200078e0a10 */
[----:B------:R-:W-:Y:S01]  /*3910*/  ISETP.GT.U32.AND P3, PT, R16, R248, PT ;  /* 0x000000f81000720c */ /* 0x000fe20003f64070 */
[--C-:B------:R-:W-:Y:S01]  /*3920*/  @!P1 IMAD.IADD R244, R244, 0x1, -R16.reuse ;  /* 0x00000001f4f49824 */ /* 0x100fe200078e0a10 */
[----:B------:R-:W-:Y:S01]  /*3930*/  ISETP.GT.U32.AND P1, PT, R16, R109, PT ;  /* 0x0000006d1000720c */ /* 0x000fe20003f24070 */
[----:B------:R0:W-:Y:S01]  /*3940*/  STL [R1+0x550], R185 ;  /* 0x000550b901007387 */ /* 0x0001e20000100800 */
[----:B------:R-:W-:Y:S01]  /*3950*/  IABS R98, R185 ;  /* 0x000000b900627213 */ /* 0x000fe20000000000 */
[--C-:B------:R-:W-:Y:S01]  /*3960*/  @!P4 IMAD.IADD R252, R252, 0x1, -R16.reuse ;  /* 0x00000001fcfcc824 */ /* 0x100fe200078e0a10 */
[----:B------:R-:W-:Y:S01]  /*3970*/  ISETP.GT.U32.AND P4, PT, R16, R240, PT ;  /* 0x000000f01000720c */ /* 0x000fe20003f84070 */
[--C-:B------:R-:W-:Y:S01]  /*3980*/  @!P2 IMAD.IADD R246, R246, 0x1, -R16.reuse ;  /* 0x00000001f6f6a824 */ /* 0x100fe200078e0a10 */
[C---:B------:R-:W-:Y:S01]  /*3990*/  ISETP.GT.U32.AND P2, PT, R16.reuse, R108, PT ;  /* 0x0000006c1000720c */ /* 0x040fe20003f44070 */
[----:B------:R-:W-:Y:S01]  /*39a0*/  @!P0 IMAD.IADD R111, R111, 0x1, -R16 ;  /* 0x000000016f6f8824 */ /* 0x000fe200078e0a10 */
[----:B------:R-:W-:Y:S01]  /*39b0*/  ISETP.GT.U32.AND P0, PT, R16, R104, PT ;  /* 0x000000681000720c */ /* 0x000fe20003f04070 */
[----:B0-----:R-:W-:-:S02]  /*39c0*/  IMAD.MOV.U32 R185, RZ, RZ, R22 ;  /* 0x000000ffffb97224 */ /* 0x001fc400078e0016 */
[----:B------:R-:W-:Y:S01]  /*39d0*/  IMAD.HI.U32 R22, R11, R97, RZ ;  /* 0x000000610b167227 */ /* 0x000fe200078e00ff */
[----:B------:R3:W-:Y:S03]  /*39e0*/  STL [R1+0x554], R184 ;  /* 0x000554b801007387 */ /* 0x0007e60000100800 */
[C---:B------:R-:W-:Y:S02]  /*39f0*/  IMAD R102, R16.reuse, R27, R102 ;  /* 0x0000001b10667224 */ /* 0x040fe400078e0266 */
[----:B------:R-:W-:Y:S02]  /*3a00*/  IMAD.MOV R22, RZ, RZ, -R22 ;  /* 0x000000ffff167224 */ /* 0x000fe400078e0a16 */
[----:B------:R-:W-:Y:S01]  /*3a10*/  @!P5 IMAD.IADD R237, R237, 0x1, -R16 ;  /* 0x00000001ededd824 */ /* 0x000fe200078e0a10 */
[C---:B------:R-:W-:Y:S01]  /*3a20*/  ISETP.GT.U32.AND P5, PT, R16.reuse, R250, PT ;  /* 0x000000fa1000720c */ /* 0x040fe20003fa4070 */
[----:B------:R-:W-:-:S02]  /*3a30*/  IMAD R97, R16, R22, R97 ;  /* 0x0000001610617224 */ /* 0x000fc400078e0261 */
[--C-:B------:R-:W-:Y:S01]  /*3a40*/  @!P3 IMAD.IADD R248, R248, 0x1, -R16.reuse ;  /* 0x00000001f8f8b824 */ /* 0x100fe200078e0a10 */
[----:B------:R-:W-:Y:S01]  /*3a50*/  ISETP.GT.U32.AND P3, PT, R16, R107, PT ;  /* 0x0000006b1000720c */ /* 0x000fe20003f64070 */
[--C-:B------:R-:W-:Y:S01]  /*3a60*/  @!P6 IMAD.IADD R110, R110, 0x1, -R16.reuse ;  /* 0x000000016e6ee824 */ /* 0x100fe200078e0a10 */
[C---:B------:R-:W-:Y:S01]  /*3a70*/  ISETP.GT.U32.AND P6, PT, R16.reuse, R103, PT ;  /* 0x000000671000720c */ /* 0x040fe20003fc4070 */
[--C-:B------:R-:W-:Y:S01]  /*3a80*/  @!P1 IMAD.IADD R109, R109, 0x1, -R16.reuse ;  /* 0x000000016d6d9824 */ /* 0x100fe200078e0a10 */
[----:B------:R-:W-:Y:S01]  /*3a90*/  ISETP.GT.U32.AND P1, PT, R16, R102, PT ;  /* 0x000000661000720c */ /* 0x000fe20003f24070 */
[--C-:B------:R-:W-:Y:S01]  /*3aa0*/  @!P4 IMAD.IADD R240, R240, 0x1, -R16.reuse ;  /* 0x00000001f0f0c824 */ /* 0x100fe200078e0a10 */
[----:B------:R-:W-:Y:S01]  /*3ab0*/  ISETP.GT.U32.AND P4, PT, R16, R252, PT ;  /* 0x000000fc1000720c */ /* 0x000fe20003f84070 */
[--C-:B------:R-:W-:Y:S02]  /*3ac0*/  @!P2 IMAD.IADD R108, R108, 0x1, -R16.reuse ;  /* 0x000000016c6ca824 */ /* 0x100fe400078e0a10 */
[--C-:B------:R-:W-:Y:S01]  /*3ad0*/  @!P0 IMAD.IADD R104, R104, 0x1, -R16.reuse ;  /* 0x0000000168688824 */ /* 0x100fe200078e0a10 */
[----:B------:R-:W-:Y:S01]  /*3ae0*/  ISETP.GT.U32.AND P0, PT, R16, R97, PT ;  /* 0x000000611000720c */ /* 0x000fe20003f04070 */
[----:B------:R-:W-:Y:S01]  /*3af0*/  @!P5 IMAD.IADD R250, R250, 0x1, -R16 ;  /* 0x00000001fafad824 */ /* 0x000fe200078e0a10 */
[----:B------:R-:W-:-:S02]  /*3b00*/  IABS R96, R183 ;  /* 0x000000b700607213 */ /* 0x000fc40000000000 */
[----:B------:R-:W-:Y:S01]  /*3b10*/  ISETP.GT.U32.AND P5, PT, R16, R106, PT ;  /* 0x0000006a1000720c */ /* 0x000fe20003fa4070 */
[--C-:B------:R-:W-:Y:S01]  /*3b20*/  @!P3 IMAD.IADD R107, R107, 0x1, -R16.reuse ;  /* 0x000000016b6bb824 */ /* 0x100fe200078e0a10 */
[----:B------:R-:W-:Y:S01]  /*3b30*/  IABS R95, R182 ;  /* 0x000000b6005f7213 */ /* 0x000fe20000000000 */
[--C-:B------:R-:W-:Y:S02]  /*3b40*/  @!P6 IMAD.IADD R103, R103, 0x1, -R16.reuse ;  /* 0x000000016767e824 */ /* 0x100fe400078e0a10 */
[--C-:B------:R-:W-:Y:S01]  /*3b50*/  @!P1 IMAD.IADD R102, R102, 0x1, -R16.reuse ;  /* 0x0000000166669824 */ /* 0x100fe200078e0a10 */
[----:B------:R-:W-:Y:S01]  /*3b60*/  ISETP.GT.U32.AND P1, PT, R16, R108, PT ;  /* 0x0000006c1000720c */ /* 0x000fe20003f24070 */
[--C-:B------:R-:W-:Y:S01]  /*3b70*/  @!P4 IMAD.IADD R252, R252, 0x1, -R16.reuse ;  /* 0x00000001fcfcc824 */ /* 0x100fe200078e0a10 */
[----:B------:R-:W-:Y:S01]  /*3b80*/  IABS R94, R181 ;  /* 0x000000b5005e7213 */ /* 0x000fe20000000000 */
[----:B------:R-:W-:Y:S01]  /*3b90*/  @!P0 IMAD.IADD R97, R97, 0x1, -R16 ;  /* 0x0000000161618824 */ /* 0x000fe200078e0a10 */
[----:B------:R-:W-:-:S02]  /*3ba0*/  ISETP.GT.U32.AND P4, PT, R16, R105, PT ;  /* 0x000000691000720c */ /* 0x000fc40003f84070 */
[----:B------:R-:W-:Y:S01]  /*3bb0*/  ISETP.GT.U32.AND P0, PT, R16, R103, PT ;  /* 0x000000671000720c */ /* 0x000fe20003f04070 */
[----:B------:R-:W-:Y:S01]  /*3bc0*/  @!P5 IMAD.IADD R106, R106, 0x1, -R16 ;  /* 0x000000016a6ad824 */ /* 0x000fe200078e0a10 */
[----:B------:R-:W-:Y:S02]  /*3bd0*/  IABS R88, R178 ;  /* 0x000000b200587213 */ /* 0x000fe40000000000 */
[----:B------:R-:W-:-:S03]  /*3be0*/  IABS R85, R176 ;  /* 0x000000b000557213 */ /* 0x000fc60000000000 */
[----:B------:R-:W-:Y:S01]  /*3bf0*/  @!P1 IMAD.IADD R108, R108, 0x1, -R16 ;  /* 0x000000016c6c9824 */ /* 0x000fe200078e0a10 */
[----:B------:R-:W-:-:S03]  /*3c00*/  ISETP.GT.U32.AND P1, PT, R16, R102, PT ;  /* 0x000000661000720c */ /* 0x000fc60003f24070 */
[--C-:B------:R-:W-:Y:S02]  /*3c10*/  @!P4 IMAD.IADD R105, R105, 0x1, -R16.reuse ;  /* 0x000000016969c824 */ /* 0x100fe400078e0a10 */
[--C-:B------:R-:W-:Y:S01]  /*3c20*/  @!P0 IMAD.IADD R103, R103, 0x1, -R16.reuse ;  /* 0x0000000167678824 */ /* 0x100fe200078e0a10 */
[----:B------:R-:W-:Y:S02]  /*3c30*/  IABS R92, R180 ;  /* 0x000000b4005c7213 */ /* 0x000fe40000000000 */
[----:B------:R-:W-:Y:S02]  /*3c40*/  IABS R90, R179 ;  /* 0x000000b3005a7213 */ /* 0x000fe40000000000 */
[----:B------:R-:W-:Y:S02]  /*3c50*/  IABS R84, R175 ;  /* 0x000000af00547213 */ /* 0x000fe40000000000 */
[----:B------:R-:W-:Y:S01]  /*3c60*/  IABS R24, R177 ;  /* 0x000000b100187213 */ /* 0x000fe20000000000 */
[----:B------:R-:W-:Y:S01]  /*3c70*/  @!P1 IMAD.IADD R102, R102, 0x1, -R16 ;  /* 0x0000000166669824 */ /* 0x000fe200078e0a10 */
[----:B------:R-:W-:Y:S01]  /*3c80*/  IABS R83, R174 ;  /* 0x000000ae00537213 */ /* 0x000fe20000000000 */
[----:B------:R-:W-:-:S04]  /*3c90*/  IMAD.HI.U32 R22, R11, R90, RZ ;  /* 0x0000005a0b167227 */ /* 0x000fc800078e00ff */
[----:B------:R-:W-:Y:S02]  /*3ca0*/  IMAD.MOV R29, RZ, RZ, -R22 ;  /* 0x000000ffff1d7224 */ /* 0x000fe400078e0a16 */
[C---:B------:R-:W-:Y:S01]  /*3cb0*/  IMAD.HI.U32 R22, R11.reuse, R83, RZ ;  /* 0x000000530b167227 */ /* 0x040fe200078e00ff */
[----:B------:R-:W-:Y:S02]  /*3cc0*/  ISETP.GT.U32.AND P6, PT, R16, R109, PT ;  /* 0x0000006d1000720c */ /* 0x000fe40003fc4070 */
[----:B------:R-:W-:Y:S01]  /*3cd0*/  IABS R82, R173 ;  /* 0x000000ad00527213 */ /* 0x000fe20000000000 */
[----:B------:R-:W-:Y:S02]  /*3ce0*/  IMAD.MOV R22, RZ, RZ, -R22 ;  /* 0x000000ffff167224 */ /* 0x000fe400078e0a16 */
[----:B---3--:R-:W-:Y:S01]  /*3cf0*/  IMAD.MOV.U32 R184, RZ, RZ, R14 ;  /* 0x000000ffffb87224 */ /* 0x008fe200078e000e */
[----:B--2---:R-:W-:Y:S01]  /*3d00*/  IABS R100, R5 ;  /* 0x0000000500647213 */ /* 0x004fe20000000000 */
[----:B------:R-:W-:-:S04]  /*3d10*/  IMAD.HI.U32 R5, R11, R101, RZ ;  /* 0x000000650b057227 */ /* 0x000fc800078e00ff */
[----:B------:R-:W-:Y:S02]  /*3d20*/  IMAD.MOV R14, RZ, RZ, -R5 ;  /* 0x000000ffff0e7224 */ /* 0x000fe400078e0a05 */
[----:B------:R-:W-:-:S04]  /*3d30*/  IMAD.HI.U32 R5, R11, R100, RZ ;  /* 0x000000640b057227 */ /* 0x000fc800078e00ff */
[----:B------:R-:W-:Y:S01]  /*3d40*/  IMAD R101, R16, R14, R101 ;  /* 0x0000000e10657224 */ /* 0x000fe200078e0265 */
[----:B----4-:R-:W-:Y:S01]  /*3d50*/  IABS R99, R20 ;  /* 0x0000001400637213 */ /* 0x010fe20000000000 */
[----:B------:R-:W-:-:S03]  /*3d60*/  IMAD.MOV R5, RZ, RZ, -R5 ;  /* 0x000000ffff057224 */ /* 0x000fc600078e0a05 */
[----:B------:R-:W-:Y:S01]  /*3d70*/  ISETP.GT.U32.AND P2, PT, R16, R101, PT ;  /* 0x000000651000720c */ /* 0x000fe20003f44070 */
[----:B------:R-:W-:-:S04]  /*3d80*/  IMAD.HI.U32 R20, R11, R98, RZ ;  /* 0x000000620b147227 */ /* 0x000fc800078e00ff */
[----:B------:R-:W-:Y:S02]  /*3d90*/  IMAD R100, R16, R5, R100 ;  /* 0x0000000510647224 */ /* 0x000fe400078e0264 */
[----:B------:R-:W-:-:S03]  /*3da0*/  IMAD.HI.U32 R14, R11, R99, RZ ;  /* 0x000000630b0e7227 */ /* 0x000fc600078e00ff */
[----:B------:R-:W-:Y:S01]  /*3db0*/  ISETP.GT.U32.AND P3, PT, R16, R100, PT ;  /* 0x000000641000720c */ /* 0x000fe20003f64070 */
[----:B------:R-:W-:Y:S02]  /*3dc0*/  IMAD.MOV R25, RZ, RZ, -R20 ;  /* 0x000000ffff197224 */ /* 0x000fe400078e0a14 */
[----:B------:R-:W-:-:S04]  /*3dd0*/  IMAD.HI.U32 R5, R11, R96, RZ ;  /* 0x000000600b057227 */ /* 0x000fc800078e00ff */
[----:B------:R-:W-:Y:S02]  /*3de0*/  IMAD.MOV R14, RZ, RZ, -R14 ;  /* 0x000000ffff0e7224 */ /* 0x000fe400078e0a0e */
[C---:B------:R-:W-:Y:S02]  /*3df0*/  IMAD R98, R16.reuse, R25, R98 ;  /* 0x0000001910627224 */ /* 0x040fe400078e0262 */
[----:B------:R-:W-:Y:S01]  /*3e00*/  @!P2 IMAD.IADD R101, R101, 0x1, -R16 ;  /* 0x000000016565a824 */ /* 0x000fe200078e0a10 */
[C---:B------:R-:W-:Y:S01]  /*3e10*/  ISETP.GT.U32.AND P2, PT, R16.reuse, R107, PT ;  /* 0x0000006b1000720c */ /* 0x040fe20003f44070 */
[----:B------:R-:W-:Y:S02]  /*3e20*/  IMAD.MOV R25, RZ, RZ, -R5 ;  /* 0x000000ffff197224 */ /* 0x000fe400078e0a05 */
[----:B------:R-:W-:Y:S02]  /*3e30*/  IMAD R99, R16, R14, R99 ;  /* 0x0000000e10637224 */ /* 0x000fe400078e0263 */
[----:B------:R-:W-:-:S03]  /*3e40*/  IMAD.HI.U32 R5, R11, R95, RZ ;  /* 0x0000005f0b057227 */ /* 0x000fc600078e00ff */
[----:B------:R-:W-:Y:S01]  /*3e50*/  ISETP.GT.U32.AND P5, PT, R16, R99, PT ;  /* 0x000000631000720c */ /* 0x000fe20003fa4070 */
[----:B------:R-:W-:-:S04]  /*3e60*/  IMAD.HI.U32 R14, R11, R94, RZ ;  /* 0x0000005e0b0e7227 */ /* 0x000fc800078e00ff */
[----:B------:R-:W-:Y:S02]  /*3e70*/  IMAD.MOV R5, RZ, RZ, -R5 ;  /* 0x000000ffff057224 */ /* 0x000fe400078e0a05 */
[C---:B------:R-:W-:Y:S02]  /*3e80*/  IMAD R96, R16.reuse, R25, R96 ;  /* 0x0000001910607224 */ /* 0x040fe400078e0260 */
[----:B------:R-:W-:Y:S02]  /*3e90*/  IMAD.MOV R25, RZ, RZ, -R14 ;  /* 0x000000ffff197224 */ /* 0x000fe400078e0a0e */
[----:B------:R-:W-:Y:S02]  /*3ea0*/  IMAD R95, R16, R5, R95 ;  /* 0x00000005105f7224 */ /* 0x000fe400078e025f */
[----:B------:R-:W-:Y:S01]  /*3eb0*/  @!P3 IMAD.IADD R100, R100, 0x1, -R16 ;  /* 0x000000016464b824 */ /* 0x000fe200078e0a10 */
[C---:B------:R-:W-:Y:S01]  /*3ec0*/  ISETP.GT.U32.AND P3, PT, R16.reuse, R106, PT ;  /* 0x0000006a1000720c */ /* 0x040fe20003f64070 */
[----:B------:R-:W-:Y:S01]  /*3ed0*/  IMAD.HI.U32 R5, R11, R88, RZ ;  /* 0x000000580b057227 */ /* 0x000fe200078e00ff */
[----:B------:R-:W-:-:S02]  /*3ee0*/  ISETP.GT.U32.AND P4, PT, R16, R98, PT ;  /* 0x000000621000720c */ /* 0x000fc40003f84070 */
[C---:B------:R-:W-:Y:S01]  /*3ef0*/  ISETP.GT.U32.AND P0, PT, R16.reuse, R96, PT ;  /* 0x000000601000720c */ /* 0x040fe20003f04070 */
[C---:B------:R-:W-:Y:S02]  /*3f00*/  IMAD R94, R16.reuse, R25, R94 ;  /* 0x00000019105e7224 */ /* 0x040fe400078e025e */
[----:B------:R-:W-:Y:S01]  /*3f10*/  @!P2 IMAD.IADD R107, R107, 0x1, -R16 ;  /* 0x000000016b6ba824 */ /* 0x000fe200078e0a10 */
[----:B------:R-:W-:Y:S01]  /*3f20*/  ISETP.GT.U32.AND P2, PT, R16, R101, PT ;  /* 0x000000651000720c */ /* 0x000fe20003f44070 */
[----:B------:R-:W-:Y:S02]  /*3f30*/  IMAD.MOV R25, RZ, RZ, -R5 ;  /* 0x000000ffff197224 */ /* 0x000fe400078e0a05 */
[----:B------:R-:W-:-:S04]  /*3f40*/  IMAD.HI.U32 R14, R11, R85, RZ ;  /* 0x000000550b0e7227 */ /* 0x000fc800078e00ff */
[C---:B------:R-:W-:Y:S02]  /*3f50*/  IMAD R88, R16.reuse, R25, R88 ;  /* 0x0000001910587224 */ /* 0x040fe400078e0258 */
[----:B------:R-:W-:Y:S02]  /*3f60*/  IMAD.MOV R25, RZ, RZ, -R14 ;  /* 0x000000ffff197224 */ /* 0x000fe400078e0a0e */
[----:B------:R-:W-:Y:S01]  /*3f70*/  @!P5 IMAD.IADD R99, R99, 0x1, -R16 ;  /* 0x000000016363d824 */ /* 0x000fe200078e0a10 */
[C---:B------:R-:W-:Y:S01]  /*3f80*/  ISETP.GT.U32.AND P5, PT, R16.reuse, R105, PT ;  /* 0x000000691000720c */ /* 0x040fe20003fa4070 */
[----:B------:R-:W-:Y:S01]  /*3f90*/  IMAD.HI.U32 R20, R11, R92, RZ ;  /* 0x0000005c0b147227 */ /* 0x000fe200078e00ff */
[----:B------:R-:W-:-:S03]  /*3fa0*/  ISETP.GT.U32.AND P1, PT, R16, R95, PT ;  /* 0x0000005f1000720c */ /* 0x000fc60003f24070 */
[----:B------:R-:W-:Y:S02]  /*3fb0*/  IMAD R85, R16, R25, R85 ;  /* 0x0000001910557224 */ /* 0x000fe400078e0255 */
[----:B------:R-:W-:Y:S01]  /*3fc0*/  @!P3 IMAD.IADD R106, R106, 0x1, -R16 ;  /* 0x000000016a6ab824 */ /* 0x000fe200078e0a10 */
[----:B------:R-:W-:Y:S01]  /*3fd0*/  ISETP.GT.U32.AND P3, PT, R16, R100, PT ;  /* 0x000000641000720c */ /* 0x000fe20003f64070 */
[----:B------:R-:W-:Y:S02]  /*3fe0*/  IMAD.MOV R27, RZ, RZ, -R20 ;  /* 0x000000ffff1b7224 */ /* 0x000fe400078e0a14 */
[----:B------:R-:W-:-:S04]  /*3ff0*/  IMAD.HI.U32 R20, R11, R84, RZ ;  /* 0x000000540b147227 */ /* 0x000fc800078e00ff */
[--C-:B------:R-:W-:Y:S01]  /*4000*/  @!P4 IMAD.IADD R98, R98, 0x1, -R16.reuse ;  /* 0x000000016262c824 */ /* 0x100fe200078e0a10 */
[C---:B------:R-:W-:Y:S01]  /*4010*/  ISETP.GT.U32.AND P4, PT, R16.reuse, R104, PT ;  /* 0x000000681000720c */ /* 0x040fe20003f84070 */
[--C-:B------:R-:W-:Y:S01]  /*4020*/  @!P2 IMAD.IADD R101, R101, 0x1, -R16.reuse ;  /* 0x000000016565a824 */ /* 0x100fe200078e0a10 */
[----:B------:R-:W-:Y:S01]  /*4030*/  ISETP.GT.U32.AND P2, PT, R16, R94, PT ;  /* 0x0000005e1000720c */ /* 0x000fe20003f44070 */
[----:B------:R-:W-:Y:S01]  /*4040*/  @!P0 IMAD.IADD R96, R96, 0x1, -R16 ;  /* 0x0000000160608824 */ /* 0x000fe200078e0a10 */
[C---:B------:R-:W-:Y:S01]  /*4050*/  ISETP.GT.U32.AND P0, PT, R16.reuse, R85, PT ;  /* 0x000000551000720c */ /* 0x040fe20003f04070 */
[----:B------:R-:W-:Y:S02]  /*4060*/  IMAD R92, R16, R27, R92 ;  /* 0x0000001b105c7224 */ /* 0x000fe400078e025c */
[----:B------:R-:W-:-:S04]  /*4070*/  IMAD.HI.U32 R5, R11, R24, RZ ;  /* 0x000000180b057227 */ /* 0x000fc800078e00ff */
[----:B------:R-:W-:Y:S02]  /*4080*/  IMAD.MOV R27, RZ, RZ, -R20 ;  /* 0x000000ffff1b7224 */ /* 0x000fe400078e0a14 */
[----:B------:R-:W-:Y:S02]  /*4090*/  IMAD.MOV R5, RZ, RZ, -R5 ;  /* 0x000000ffff057224 */ /* 0x000fe400078e0a05 */
[C---:B------:R-:W-:Y:S02]  /*40a0*/  IMAD R84, R16.reuse, R27, R84 ;  /* 0x0000001b10547224 */ /* 0x040fe400078e0254 */
[----:B------:R-:W-:Y:S01]  /*40b0*/  @!P5 IMAD.IADD R105, R105, 0x1, -R16 ;  /* 0x000000016969d824 */ /* 0x000fe200078e0a10 */
[C---:B------:R-:W-:Y:S01]  /*40c0*/  ISETP.GT.U32.AND P5, PT, R16.reuse, R99, PT ;  /* 0x000000631000720c */ /* 0x040fe20003fa4070 */
[C---:B------:R-:W-:Y:S01]  /*40d0*/  IMAD R14, R16.reuse, R5, R24 ;  /* 0x00000005100e7224 */ /* 0x040fe200078e0218 */
[----:B------:R-:W-:Y:S01]  /*40e0*/  IABS R81, R172 ;  /* 0x000000ac00517213 */ /* 0x000fe20000000000 */
[----:B------:R-:W-:-:S02]  /*40f0*/  IMAD R83, R16, R22, R83 ;  /* 0x0000001610537224 */ /* 0x000fc400078e0253 */
[--C-:B------:R-:W-:Y:S01]  /*4100*/  @!P3 IMAD.IADD R100, R100, 0x1, -R16.reuse ;  /* 0x000000016464b824 */ /* 0x100fe200078e0a10 */
[C---:B------:R-:W-:Y:S01]  /*4110*/  ISETP.GT.U32.AND P3, PT, R16.reuse, R92, PT ;  /* 0x0000005c1000720c */ /* 0x040fe20003f64070 */
[----:B------:R-:W-:Y:S01]  /*4120*/  @!P1 IMAD.IADD R95, R95, 0x1, -R16 ;  /* 0x000000015f5f9824 */ /* 0x000fe200078e0a10 */
[----:B------:R-:W-:Y:S01]  /*4130*/  ISETP.GT.U32.AND P1, PT, R16, R84, PT ;  /* 0x000000541000720c */ /* 0x000fe20003f24070 */
[----:B------:R-:W-:-:S04]  /*4140*/  IMAD.HI.U32 R5, R11, R82, RZ ;  /* 0x000000520b057227 */ /* 0x000fc800078e00ff */
[--C-:B------:R-:W-:Y:S01]  /*4150*/  @!P4 IMAD.IADD R104, R104, 0x1, -R16.reuse ;  /* 0x000000016868c824 */ /* 0x100fe200078e0a10 */
[----:B------:R-:W-:Y:S01]  /*4160*/  ISETP.GT.U32.AND P4, PT, R16, R98, PT ;  /* 0x000000621000720c */ /* 0x000fe20003f84070 */
[--C-:B------:R-:W-:Y:S01]  /*4170*/  @!P2 IMAD.IADD R94, R94, 0x1, -R16.reuse ;  /* 0x000000015e5ea824 */ /* 0x100fe200078e0a10 */
[C---:B------:R-:W-:Y:S01]  /*4180*/  ISETP.GT.U32.AND P2, PT, R16.reuse, R83, PT ;  /* 0x000000531000720c */ /* 0x040fe20003f44070 */
[----:B------:R-:W-:Y:S01]  /*4190*/  @!P0 IMAD.IADD R85, R85, 0x1, -R16 ;  /* 0x0000000155558824 */ /* 0x000fe200078e0a10 */
[C---:B------:R-:W-:Y:S01]  /*41a0*/  ISETP.GT.U32.AND P0, PT, R16.reuse, R95, PT ;  /* 0x0000005f1000720c */ /* 0x040fe20003f04070 */
[----:B------:R-:W-:Y:S02]  /*41b0*/  IMAD.MOV R25, RZ, RZ, -R5 ;  /* 0x000000ffff197224 */ /* 0x000fe400078e0a05 */
[----:B------:R-:W-:Y:S02]  /*41c0*/  IMAD R90, R16, R29, R90 ;  /* 0x0000001d105a7224 */ /* 0x000fe400078e025a */
[----:B------:R-:W-:Y:S01]  /*41d0*/  IMAD.HI.U32 R5, R11, R81, RZ ;  /* 0x000000510b057227 */ /* 0x000fe200078e00ff */
[----:B------:R-:W-:-:S03]  /*41e0*/  IABS R80, R0 ;  /* 0x0000000000507213 */ /* 0x000fc60000000000 */
[----:B------:R-:W-:Y:S01]  /*41f0*/  @!P6 IMAD.IADD R109, R109, 0x1, -R16 ;  /* 0x000000016d6de824 */ /* 0x000fe200078e0a10 */
[C---:B------:R-:W-:Y:S01]  /*4200*/  ISETP.GT.U32.AND P6, PT, R16.reuse, R97, PT ;  /* 0x000000611000720c */ /* 0x040fe20003fc4070 */
[C---:B------:R-:W-:Y:S02]  /*4210*/  IMAD R82, R16.reuse, R25, R82 ;  /* 0x0000001910527224 */ /* 0x040fe400078e0252 */
[----:B------:R-:W-:Y:S02]  /*4220*/  IMAD.MOV R5, RZ, RZ, -R5 ;  /* 0x000000ffff057224 */ /* 0x000fe400078e0a05 */
[----:B------:R-:W-:Y:S01]  /*4230*/  @!P5 IMAD.IADD R99, R99, 0x1, -R16 ;  /* 0x000000016363d824 */ /* 0x000fe200078e0a10 */
[----:B------:R-:W-:Y:S01]  /*4240*/  ISETP.GT.U32.AND P5, PT, R16, R90, PT ;  /* 0x0000005a1000720c */ /* 0x000fe20003fa4070 */
[----:B------:R-:W-:-:S04]  /*4250*/  IMAD.HI.U32 R20, R11, R80, RZ ;  /* 0x000000500b147227 */ /* 0x000fc800078e00ff */
[----:B------:R-:W-:Y:S02]  /*4260*/  IMAD R81, R16, R5, R81 ;  /* 0x0000000510517224 */ /* 0x000fe400078e0251 */
[--C-:B------:R-:W-:Y:S01]  /*4270*/  @!P3 IMAD.IADD R92, R92, 0x1, -R16.reuse ;  /* 0x000000015c5cb824 */ /* 0x100fe200078e0a10 */
[----:B------:R-:W-:Y:S01]  /*4280*/  ISETP.GT.U32.AND P3, PT, R16, R82, PT ;  /* 0x000000521000720c */ /* 0x000fe20003f64070 */
[----:B------:R-:W-:Y:S01]  /*4290*/  @!P1 IMAD.IADD R84, R84, 0x1, -R16 ;  /* 0x0000000154549824 */ /* 0x000fe200078e0a10 */
[----:B------:R-:W-:Y:S01]  /*42a0*/  ISETP.GT.U32.AND P1, PT, R16, R94, PT ;  /* 0x0000005e1000720c */ /* 0x000fe20003f24070 */
[----:B------:R-:W-:-:S04]  /*42b0*/  IMAD.HI.U32 R22, R11, R79, RZ ;  /* 0x0000004f0b167227 */ /* 0x000fc800078e00ff */
[----:B------:R-:W-:-:S04]  /*42c0*/  IMAD.HI.U32 R5, R11, R77, RZ ;  /* 0x0000004d0b057227 */ /* 0x000fc800078e00ff */
[----:B------:R-:W-:Y:S02]  /*42d0*/  IMAD.MOV R25, RZ, RZ, -R20 ;  /* 0x000000ffff197224 */ /* 0x000fe400078e0a14 */
[--C-:B------:R-:W-:Y:S01]  /*42e0*/  @!P4 IMAD.IADD R98, R98, 0x1, -R16.reuse ;  /* 0x000000016262c824 */ /* 0x100fe200078e0a10 */
[C---:B------:R-:W-:Y:S01]  /*42f0*/  ISETP.GT.U32.AND P4, PT, R16.reuse, R88, PT ;  /* 0x000000581000720c */ /* 0x040fe20003f84070 */
[--C-:B------:R-:W-:Y:S01]  /*4300*/  @!P2 IMAD.IADD R83, R83, 0x1, -R16.reuse ;  /* 0x000000015353a824 */ /* 0x100fe200078e0a10 */
[C---:B------:R-:W-:Y:S01]  /*4310*/  ISETP.GT.U32.AND P2, PT, R16.reuse, R92, PT ;  /* 0x0000005c1000720c */ /* 0x040fe20003f44070 */
[----:B------:R-:W-:Y:S01]  /*4320*/  @!P0 IMAD.IADD R95, R95, 0x1, -R16 ;  /* 0x000000015f5f8824 */ /* 0x000fe200078e0a10 */
[----:B------:R-:W-:Y:S01]  /*4330*/  ISETP.GT.U32.AND P0, PT, R16, R85, PT ;  /* 0x000000551000720c */ /* 0x000fe20003f04070 */
[----:B------:R-:W-:Y:S02]  /*4340*/  IMAD.MOV R22, RZ, RZ, -R22 ;  /* 0x000000ffff167224 */ /* 0x000fe400078e0a16 */
[----:B------:R-:W-:-:S02]  /*4350*/  IMAD.MOV R20, RZ, RZ, -R5 ;  /* 0x000000ffff147224 */ /* 0x000fc400078e0a05 */
[----:B------:R-:W-:-:S04]  /*4360*/  IMAD.HI.U32 R24, R11, R78, RZ ;  /* 0x0000004e0b187227 */ /* 0x000fc800078e00ff */
[----:B------:R-:W-:-:S04]  /*4370*/  IMAD.HI.U32 R5, R11, R76, RZ ;  /* 0x0000004c0b057227 */ /* 0x000fc800078e00ff */
[----:B------:R-:W-:Y:S01]  /*4380*/  @!P6 IMAD.IADD R97, R97, 0x1, -R16 ;  /* 0x000000016161e824 */ /* 0x000fe200078e0a10 */
[C---:B------:R-:W-:Y:S01]  /*4390*/  ISETP.GT.U32.AND P6, PT, R16.reuse, R14, PT ;  /* 0x0000000e1000720c */ /* 0x040fe20003fc4070 */
[----:B------:R-:W-:Y:S02]  /*43a0*/  IMAD R79, R16, R22, R79 ;  /* 0x00000016104f7224 */ /* 0x000fe400078e024f */
[----:B------:R-:W-:Y:S02]  /*43b0*/  IMAD.MOV R27, RZ, RZ, -R24 ;  /* 0x000000ffff1b7224 */ /* 0x000fe400078e0a18 */
[----:B------:R-:W-:-:S04]  /*43c0*/  IMAD.HI.U32 R22, R11, R74, RZ ;  /* 0x0000004a0b167227 */ /* 0x000fc800078e00ff */
[----:B------:R-:W-:Y:S02]  /*43d0*/  IMAD.MOV R5, RZ, RZ, -R5 ;  /* 0x000000ffff057224 */ /* 0x000fe400078e0a05 */
[----:B------:R-:W-:Y:S01]  /*43e0*/  @!P5 IMAD.IADD R90, R90, 0x1, -R16 ;  /* 0x000000015a5ad824 */ /* 0x000fe200078e0a10 */
[C---:B------:R-:W-:Y:S01]  /*43f0*/  ISETP.GT.U32.AND P5, PT, R16.reuse, R81, PT ;  /* 0x000000511000720c */ /* 0x040fe20003fa4070 */
[C---:B------:R-:W-:Y:S02]  /*4400*/  IMAD R80, R16.reuse, R25, R80 ;  /* 0x0000001910507224 */ /* 0x040fe400078e0250 */
[C---:B------:R-:W-:Y:S02]  /*4410*/  IMAD R78, R16.reuse, R27, R78 ;  /* 0x0000001b104e7224 */ /* 0x040fe400078e024e */
[----:B------:R-:W-:Y:S02]  /*4420*/  IMAD.MOV R25, RZ, RZ, -R22 ;  /* 0x000000ffff197224 */ /* 0x000fe400078e0a16 */
[----:B------:R-:W-:-:S02]  /*4430*/  IMAD R76, R16, R5, R76 ;  /* 0x00000005104c7224 */ /* 0x000fc400078e024c */
[--C-:B------:R-:W-:Y:S01]  /*4440*/  @!P3 IMAD.IADD R82, R82, 0x1, -R16.reuse ;  /* 0x000000015252b824 */ /* 0x100fe200078e0a10 */
[----:B------:R-:W-:Y:S01]  /*4450*/  ISETP.GT.U32.AND P3, PT, R16, R90, PT ;  /* 0x0000005a1000720c */ /* 0x000fe20003f64070 */
[----:B------:R-:W-:Y:S01]  /*4460*/  @!P1 IMAD.IADD R94, R94, 0x1, -R16 ;  /* 0x000000015e5e9824 */ /* 0x000fe200078e0a10 */
[----:B------:R-:W-:Y:S01]  /*4470*/  ISETP.GT.U32.AND P1, PT, R16, R84, PT ;  /* 0x000000541000720c */ /* 0x000fe20003f24070 */
[----:B------:R-:W-:-:S04]  /*4480*/  IMAD.HI.U32 R5, R11, R72, RZ ;  /* 0x000000480b057227 */ /* 0x000fc800078e00ff */
[----:B------:R-:W-:Y:S02]  /*4490*/  IMAD R74, R16, R25, R74 ;  /* 0x00000019104a7224 */ /* 0x000fe400078e024a */
[--C-:B------:R-:W-:Y:S01]  /*44a0*/  @!P4 IMAD.IADD R88, R88, 0x1, -R16.reuse ;  /* 0x000000015858c824 */ /* 0x100fe200078e0a10 */
[----:B------:R-:W-:Y:S01]  /*44b0*/  ISETP.GT.U32.AND P4, PT, R16, R80, PT ;  /* 0x000000501000720c */ /* 0x000fe20003f84070 */
[--C-:B------:R-:W-:Y:S01]  /*44c0*/  @!P2 IMAD.IADD R92, R92, 0x1, -R16.reuse ;  /* 0x000000015c5ca824 */ /* 0x100fe200078e0a10 */
[C---:B------:R-:W-:Y:S01]  /*44d0*/  ISETP.GT.U32.AND P2, PT, R16.reuse, R83, PT ;  /* 0x000000531000720c */ /* 0x040fe20003f44070 */
[----:B------:R-:W-:Y:S01]  /*44e0*/  @!P0 IMAD.IADD R85, R85, 0x1, -R16 ;  /* 0x0000000155558824 */ /* 0x000fe200078e0a10 */
[C---:B------:R-:W-:Y:S01]  /*44f0*/  ISETP.GT.U32.AND P0, PT, R16.reuse, R78, PT ;  /* 0x0000004e1000720c */ /* 0x040fe20003f04070 */
[----:B------:R-:W-:Y:S02]  /*4500*/  IMAD.MOV R25, RZ, RZ, -R5 ;  /* 0x000000ffff197224 */ /* 0x000fe400078e0a05 */
[----:B------:R-:W-:-:S02]  /*4510*/  IMAD R77, R16, R20, R77 ;  /* 0x00000014104d7224 */ /* 0x000fc400078e024d */
[----:B------:R-:W-:-:S04]  /*4520*/  IMAD.HI.U32 R5, R11, R71, RZ ;  /* 0x000000470b057227 */ /* 0x000fc800078e00ff */
[----:B------:R-:W-:-:S04]  /*4530*/  IMAD.HI.U32 R20, R11, R75, RZ ;  /* 0x0000004b0b147227 */ /* 0x000fc800078e00ff */
[--C-:B------:R-:W-:Y:S01]  /*4540*/  @!P6 IMAD.IADD R14, R14, 0x1, -R16.reuse ;  /* 0x000000010e0ee824 */ /* 0x100fe200078e0a10 */
[C---:B------:R-:W-:Y:S01]  /*4550*/  ISETP.GT.U32.AND P6, PT, R16.reuse, R96, PT ;  /* 0x000000601000720c */ /* 0x040fe20003fc4070 */
[----:B------:R-:W-:Y:S02]  /*4560*/  IMAD.MOV R5, RZ, RZ, -R5 ;  /* 0x000000ffff057224 */ /* 0x000fe400078e0a05 */
[----:B------:R-:W-:Y:S01]  /*4570*/  @!P5 IMAD.IADD R81, R81, 0x1, -R16 ;  /* 0x000000015151d824 */ /* 0x000fe200078e0a10 */
[C---:B------:R-:W-:Y:S01]  /*4580*/  ISETP.GT.U32.AND P5, PT, R16.reuse, R88, PT ;  /* 0x000000581000720c */ /* 0x040fe20003fa4070 */
[----:B------:R-:W-:Y:S02]  /*4590*/  IMAD.MOV R20, RZ, RZ, -R20 ;  /* 0x000000ffff147224 */ /* 0x000fe400078e0a14 */
[----:B------:R-:W-:Y:S02]  /*45a0*/  IMAD R71, R16, R5, R71 ;  /* 0x0000000510477224 */ /* 0x000fe400078e0247 */
[--C-:B------:R-:W-:Y:S01]  /*45b0*/  @!P3 IMAD.IADD R90, R90, 0x1, -R16.reuse ;  /* 0x000000015a5ab824 */ /* 0x100fe200078e0a10 */
[----:B------:R-:W-:Y:S01]  /*45c0*/  ISETP.GT.U32.AND P3, PT, R16, R82, PT ;  /* 0x000000521000720c */ /* 0x000fe20003f64070 */
[----:B------:R-:W-:Y:S01]  /*45d0*/  @!P1 IMAD.IADD R84, R84, 0x1, -R16 ;  /* 0x0000000154549824 */ /* 0x000fe200078e0a10 */
[C---:B------:R-:W-:Y:S01]  /*45e0*/  ISETP.GT.U32.AND P1, PT, R16.reuse, R77, PT ;  /* 0x0000004d1000720c */ /* 0x040fe20003f24070 */
[----:B------:R-:W-:-:S02]  /*45f0*/  IMAD R75, R16, R20, R75 ;  /* 0x00000014104b7224 */ /* 0x000fc400078e024b */
        /* <DEDUP_REMOVED lines=10> */
[----:B------:R-:W-:Y:S01]  /*46a0*/  IMAD.HI.U32 R24, R11, R73, RZ ;  /* 0x000000490b187227 */ /* 0x000fe200078e00ff */
[----:B------:R-:W-:-:S03]  /*46b0*/  IABS R68, R230 ;  /* 0x000000e600447213 */ /* 0x000fc60000000000 */
[----:B------:R-:W-:Y:S01]  /*46c0*/  @!P6 IMAD.IADD R96, R96, 0x1, -R16 ;  /* 0x000000016060e824 */ /* 0x000fe200078e0a10 */
[C---:B------:R-:W-:Y:S01]  /*46d0*/  ISETP.GT.U32.AND P6, PT, R16.reuse, R80, PT ;  /* 0x000000501000720c */ /* 0x040fe20003fc4070 */
[----:B------:R-:W-:Y:S02]  /*46e0*/  IMAD.MOV R22, RZ, RZ, -R22 ;  /* 0x000000ffff167224 */ /* 0x000fe400078e0a16 */
[----:B------:R-:W-:Y:S02]  /*46f0*/  IMAD R70, R16, R25, R70 ;  /* 0x0000001910467224 */ /* 0x000fe400078e0246 */
[----:B------:R-:W-:Y:S01]  /*4700*/  @!P5 IMAD.IADD R88, R88, 0x1, -R16 ;  /* 0x000000015858d824 */ /* 0x000fe200078e0a10 */
[----:B------:R-:W-:Y:S01]  /*4710*/  ISETP.GT.U32.AND P5, PT, R16, R81, PT ;  /* 0x000000511000720c */ /* 0x000fe20003fa4070 */
[----:B------:R-:W-:Y:S02]  /*4720*/  IMAD.MOV R24, RZ, RZ, -R24 ;  /* 0x000000ffff187224 */ /* 0x000fe400078e0a18 */
[----:B------:R-:W-:Y:S01]  /*4730*/  IMAD.HI.U32 R5, R11, R67, RZ ;  /* 0x000000430b057227 */ /* 0x000fe200078e00ff */
[----:B------:R-:W-:-:S03]  /*4740*/  IABS R63, R220 ;  /* 0x000000dc003f7213 */ /* 0x000fc60000000000 */
[----:B------:R-:W-:Y:S02]  /*4750*/  IMAD R69, R16, R22, R69 ;  /* 0x0000001610457224 */ /* 0x000fe400078e0245 */
[--C-:B------:R-:W-:Y:S01]  /*4760*/  @!P3 IMAD.IADD R82, R82, 0x1, -R16.reuse ;  /* 0x000000015252b824 */ /* 0x100fe200078e0a10 */
[C---:B------:R-:W-:Y:S01]  /*4770*/  ISETP.GT.U32.AND P3, PT, R16.reuse, R75, PT ;  /* 0x0000004b1000720c */ /* 0x040fe20003f64070 */
[----:B------:R-:W-:Y:S01]  /*4780*/  @!P1 IMAD.IADD R77, R77, 0x1, -R16 ;  /* 0x000000014d4d9824 */ /* 0x000fe200078e0a10 */
[C---:B------:R-:W-:Y:S01]  /*4790*/  ISETP.GT.U32.AND P1, PT, R16.reuse, R70, PT ;  /* 0x000000461000720c */ /* 0x040fe20003f24070 */
[----:B------:R-:W-:Y:S02]  /*47a0*/  IMAD R73, R16, R24, R73 ;  /* 0x0000001810497224 */ /* 0x000fe400078e0249 */
[----:B------:R-:W-:-:S04]  /*47b0*/  IMAD.HI.U32 R24, R11, R68, RZ ;  /* 0x000000440b187227 */ /* 0x000fc800078e00ff */
[----:B------:R-:W-:Y:S02]  /*47c0*/  IMAD.MOV R5, RZ, RZ, -R5 ;  /* 0x000000ffff057224 */ /* 0x000fe400078e0a05 */
        /* <DEDUP_REMOVED lines=8> */
[----:B------:R-:W-:Y:S01]  /*4850*/  IMAD.HI.U32 R5, R11, R63, RZ ;  /* 0x0000003f0b057227 */ /* 0x000fe200078e00ff */
[----:B------:R-:W-:-:S03]  /*4860*/  IABS R62, R218 ;  /* 0x000000da003e7213 */ /* 0x000fc60000000000 */
[----:B------:R-:W-:Y:S01]  /*4870*/  @!P6 IMAD.IADD R80, R80, 0x1, -R16 ;  /* 0x000000015050e824 */ /* 0x000fe200078e0a10 */
[C---:B------:R-:W-:Y:S01]  /*4880*/  ISETP.GT.U32.AND P6, PT, R16.reuse, R73, PT ;  /* 0x000000491000720c */ /* 0x040fe20003fc4070 */
[C---:B------:R-:W-:Y:S02]  /*4890*/  IMAD R68, R16.reuse, R27, R68 ;  /* 0x0000001b10447224 */ /* 0x040fe400078e0244 */
[--C-:B------:R-:W-:Y:S01]  /*48a0*/  @!P5 IMAD.IADD R81, R81, 0x1, -R16.reuse ;  /* 0x000000015151d824 */ /* 0x100fe200078e0a10 */
[C---:B------:R-:W-:Y:S01]  /*48b0*/  ISETP.GT.U32.AND P5, PT, R16.reuse, R74, PT ;  /* 0x0000004a1000720c */ /* 0x040fe20003fa4070 */
[----:B------:R-:W-:Y:S01]  /*48c0*/  IMAD.MOV R5, RZ, RZ, -R5 ;  /* 0x000000ffff057224 */ /* 0x000fe200078e0a05 */
[----:B------:R-:W-:Y:S01]  /*48d0*/  IABS R64, R222 ;  /* 0x000000de00407213 */ /* 0x000fe20000000000 */
[--C-:B------:R-:W-:Y:S01]  /*48e0*/  @!P3 IMAD.IADD R75, R75, 0x1, -R16.reuse ;  /* 0x000000014b4bb824 */ /* 0x100fe200078e0a10 */
[----:B------:R-:W-:Y:S01]  /*48f0*/  ISETP.GT.U32.AND P3, PT, R16, R68, PT ;  /* 0x000000441000720c */ /* 0x000fe20003f64070 */
[----:B------:R-:W-:Y:S01]  /*4900*/  @!P1 IMAD.IADD R70, R70, 0x1, -R16 ;  /* 0x0000000146469824 */ /* 0x000fe200078e0a10 */
[C---:B------:R-:W-:Y:S01]  /*4910*/  ISETP.GT.U32.AND P1, PT, R16.reuse, R76, PT ;  /* 0x0000004c1000720c */ /* 0x040fe20003f24070 */
[----:B------:R-:W-:-:S02]  /*4920*/  IMAD R63, R16, R5, R63 ;  /* 0x00000005103f7224 */ /* 0x000fc400078e023f */
[----:B------:R-:W-:Y:S01]  /*4930*/  IMAD.HI.U32 R5, R11, R62, RZ ;  /* 0x0000003e0b057227 */ /* 0x000fe200078e00ff */
[----:B------:R-:W-:-:S03]  /*4940*/  IABS R58, R212 ;  /* 0x000000d4003a7213 */ /* 0x000fc60000000000 */
[--C-:B------:R-:W-:Y:S01]  /*4950*/  @!P4 IMAD.IADD R79, R79, 0x1, -R16.reuse ;  /* 0x000000014f4fc824 */ /* 0x100fe200078e0a10 */
[C---:B------:R-:W-:Y:S01]  /*4960*/  ISETP.GT.U32.AND P4, PT, R16.reuse, R72, PT ;  /* 0x000000481000720c */ /* 0x040fe20003f84070 */
[--C-:B------:R-:W-:Y:S01]  /*4970*/  @!P2 IMAD.IADD R69, R69, 0x1, -R16.reuse ;  /* 0x000000014545a824 */ /* 0x100fe200078e0a10 */
[C---:B------:R-:W-:Y:S01]  /*4980*/  ISETP.GT.U32.AND P2, PT, R16.reuse, R75, PT ;  /* 0x0000004b1000720c */ /* 0x040fe20003f44070 */
[----:B------:R-:W-:Y:S01]  /*4990*/  @!P0 IMAD.IADD R77, R77, 0x1, -R16 ;  /* 0x000000014d4d8824 */ /* 0x000fe200078e0a10 */
[----:B------:R-:W-:Y:S01]  /*49a0*/  ISETP.GT.U32.AND P0, PT, R16, R71, PT ;  /* 0x000000471000720c */ /* 0x000fe20003f04070 */
[----:B------:R-:W-:-:S04]  /*49b0*/  IMAD.HI.U32 R25, R11, R64, RZ ;  /* 0x000000400b197227 */ /* 0x000fc800078e00ff */
[----:B------:R-:W-:Y:S02]  /*49c0*/  IMAD.MOV R5, RZ, RZ, -R5 ;  /* 0x000000ffff057224 */ /* 0x000fe400078e0a05 */
[----:B------:R-:W-:Y:S01]  /*49d0*/  @!P6 IMAD.IADD R73, R73, 0x1, -R16 ;  /* 0x000000014949e824 */ /* 0x000fe200078e0a10 */
[C---:B------:R-:W-:Y:S01]  /*49e0*/  ISETP.GT.U32.AND P6, PT, R16.reuse, R79, PT ;  /* 0x0000004f1000720c */ /* 0x040fe20003fc4070 */
[----:B------:R-:W-:Y:S02]  /*49f0*/  IMAD.MOV R25, RZ, RZ, -R25 ;  /* 0x000000ffff197224 */ /* 0x000fe400078e0a19 */
[----:B------:R-:W-:Y:S02]  /*4a00*/  IMAD R62, R16, R5, R62 ;  /* 0x00000005103e7224 */ /* 0x000fe400078e023e */
[----:B------:R-:W-:Y:S02]  /*4a10*/  @!P5 IMAD.IADD R74, R74, 0x1, -R16 ;  /* 0x000000014a4ad824 */ /* 0x000fe400078e0a10 */
[----:B------:R-:W-:Y:S01]  /*4a20*/  IMAD.HI.U32 R5, R11, R58, RZ ;  /* 0x0000003a0b057227 */ /* 0x000fe200078e00ff */
[----:B------:R-:W-:-:S03]  /*4a30*/  IABS R57, R211 ;  /* 0x000000d300397213 */ /* 0x000fc60000000000 */
[----:B------:R-:W-:Y:S02]  /*4a40*/  IMAD R64, R16, R25, R64 ;  /* 0x0000001910407224 */ /* 0x000fe400078e0240 */
[--C-:B------:R-:W-:Y:S01]  /*4a50*/  @!P3 IMAD.IADD R68, R68, 0x1, -R16.reuse ;  /* 0x000000014444b824 */ /* 0x100fe200078e0a10 */
[----:B------:R-:W-:Y:S01]  /*4a60*/  ISETP.GT.U32.AND P3, PT, R16, R74, PT ;  /* 0x0000004a1000720c */ /* 0x000fe20003f64070 */
[--C-:B------:R-:W-:Y:S01]  /*4a70*/  @!P1 IMAD.IADD R76, R76, 0x1, -R16.reuse ;  /* 0x000000014c4c9824 */ /* 0x100fe200078e0a10 */
[----:B------:R-:W-:Y:S01]  /*4a80*/  ISETP.GT.U32.AND P1, PT, R16, R70, PT ;  /* 0x000000461000720c */ /* 0x000fe20003f24070 */
[----:B------:R-:W-:Y:S01]  /*4a90*/  IMAD.MOV R5, RZ, RZ, -R5 ;  /* 0x000000ffff057224 */ /* 0x000fe200078e0a05 */
[----:B------:R-:W-:Y:S01]  /*4aa0*/  IABS R61, R216 ;  /* 0x000000d8003d7213 */ /* 0x000fe20000000000 */
[--C-:B------:R-:W-:Y:S01]  /*4ab0*/  @!P4 IMAD.IADD R72, R72, 0x1, -R16.reuse ;  /* 0x000000014848c824 */ /* 0x100fe200078e0a10 */
[----:B------:R-:W-:Y:S01]  /*4ac0*/  IABS R65, R224 ;  /* 0x000000e000417213 */ /* 0x000fe20000000000 */
[--C-:B------:R-:W-:Y:S01]  /*4ad0*/  @!P2 IMAD.IADD R75, R75, 0x1, -R16.reuse ;  /* 0x000000014b4ba824 */ /* 0x100fe200078e0a10 */
[C---:B------:R-:W-:Y:S01]  /*4ae0*/  ISETP.GT.U32.AND P2, PT, R16.reuse, R69, PT ;  /* 0x000000451000720c */ /* 0x040fe20003f44070 */
[----:B------:R-:W-:Y:S01]  /*4af0*/  @!P0 IMAD.IADD R71, R71, 0x1, -R16 ;  /* 0x0000000147478824 */ /* 0x000fe200078e0a10 */
[C---:B------:R-:W-:Y:S01]  /*4b00*/  ISETP.GT.U32.AND P0, PT, R16.reuse, R64, PT ;  /* 0x000000401000720c */ /* 0x040fe20003f04070 */
[C---:B------:R-:W-:Y:S01]  /*4b10*/  IMAD R58, R16.reuse, R5, R58 ;  /* 0x00000005103a7224 */ /* 0x040fe200078e023a */
[----:B------:R-:W-:Y:S01]  /*4b20*/  IABS R60, R214 ;  /* 0x000000d6003c7213 */ /* 0x000fe20000000000 */
[----:B------:R-:W-:Y:S01]  /*4b30*/  IMAD.HI.U32 R5, R11, R57, RZ ;  /* 0x000000390b057227 */ /* 0x000fe200078e00ff */
[----:B------:R-:W-:-:S03]  /*4b40*/  ISETP.GT.U32.AND P5, PT, R16, R67, PT ;  /* 0x000000431000720c */ /* 0x000fc60003fa4070 */
[----:B------:R-:W-:Y:S01]  /*4b50*/  IMAD.HI.U32 R24, R11, R61, RZ ;  /* 0x0000003d0b187227 */ /* 0x000fe200078e00ff */
[----:B------:R-:W-:-:S03]  /*4b60*/  IABS R56, R210 ;  /* 0x000000d200387213 */ /* 0x000fc60000000000 */
[----:B------:R-:W-:Y:S01]  /*4b70*/  @!P6 IMAD.IADD R79, R79, 0x1, -R16 ;  /* 0x000000014f4fe824 */ /* 0x000fe200078e0a10 */
[C---:B------:R-:W-:Y:S01]  /*4b80*/  ISETP.GT.U32.AND P6, PT, R16.reuse, R72, PT ;  /* 0x000000481000720c */ /* 0x040fe20003fc4070 */
[----:B------:R-:W-:Y:S01]  /*4b90*/  IMAD.HI.U32 R20, R11, R65, RZ ;  /* 0x000000410b147227 */ /* 0x000fe200078e00ff */
[----:B------:R-:W-:-:S03]  /*4ba0*/  ISETP.GT.U32.AND P4, PT, R16, R78, PT ;  /* 0x0000004e1000720c */ /* 0x000fc60003f84070 */
[----:B------:R-:W-:Y:S02]  /*4bb0*/  IMAD.MOV R5, RZ, RZ, -R5 ;  /* 0x000000ffff057224 */ /* 0x000fe400078e0a05 */
[----:B------:R-:W-:-:S04]  /*4bc0*/  IMAD.HI.U32 R22, R11, R60, RZ ;  /* 0x0000003c0b167227 */ /* 0x000fc800078e00ff */
[----:B------:R-:W-:Y:S01]  /*4bd0*/  IMAD.MOV R24, RZ, RZ, -R24 ;  /* 0x000000ffff187224 */ /* 0x000fe200078e0a18 */
[----:B------:R-:W-:Y:S01]  /*4be0*/  IABS R55, R209 ;  /* 0x000000d100377213 */ /* 0x000fe20000000000 */
[----:B------:R-:W-:Y:S02]  /*4bf0*/  IMAD.MOV R20, RZ, RZ, -R20 ;  /* 0x000000ffff147224 */ /* 0x000fe400078e0a14 */
[----:B------:R-:W-:Y:S02]  /*4c00*/  IMAD R57, R16, R5, R57 ;  /* 0x0000000510397224 */ /* 0x000fe400078e0239 */
[--C-:B------:R-:W-:Y:S01]  /*4c10*/  @!P3 IMAD.IADD R74, R74, 0x1, -R16.reuse ;  /* 0x000000014a4ab824 */ /* 0x100fe200078e0a10 */
[----:B------:R-:W-:Y:S01]  /*4c20*/  ISETP.GT.U32.AND P3, PT, R16, R68, PT ;  /* 0x000000441000720c */ /* 0x000fe20003f64070 */
[----:B------:R-:W-:Y:S01]  /*4c30*/  @!P1 IMAD.IADD R70, R70, 0x1, -R16 ;  /* 0x0000000146469824 */ /* 0x000fe200078e0a10 */
[C---:B------:R-:W-:Y:S01]  /*4c40*/  ISETP.GT.U32.AND P1, PT, R16.reuse, R63, PT ;  /* 0x0000003f1000720c */ /* 0x040fe20003f24070 */
[----:B------:R-:W-:Y:S01]  /*4c50*/  IMAD.MOV R22, RZ, RZ, -R22 ;  /* 0x000000ffff167224 */ /* 0x000fe200078e0a16 */
[----:B------:R-:W-:Y:S01]  /*4c60*/  IABS R59, R213 ;  /* 0x000000d5003b7213 */ /* 0x000fe20000000000 */
[----:B------:R-:W-:-:S02]  /*4c70*/  IMAD R61, R16, R24, R61 ;  /* 0x00000018103d7224 */ /* 0x000fc400078e023d */
[----:B------:R-:W-:Y:S01]  /*4c80*/  IMAD.HI.U32 R24, R11, R56, RZ ;  /* 0x000000380b187227 */ /* 0x000fe200078e00ff */
[----:B------:R-:W-:-:S03]  /*4c90*/  IABS R53, R207 ;  /* 0x000000cf00357213 */ /* 0x000fc60000000000 */
[C---:B------:R-:W-:Y:S02]  /*4ca0*/  IMAD R65, R16.reuse, R20, R65 ;  /* 0x0000001410417224 */ /* 0x040fe400078e0241 */
[--C-:B------:R-:W-:Y:S01]  /*4cb0*/  @!P2 IMAD.IADD R69, R69, 0x1, -R16.reuse ;  /* 0x000000014545a824 */ /* 0x100fe200078e0a10 */
[----:B------:R-:W-:Y:S01]  /*4cc0*/  ISETP.GT.U32.AND P2, PT, R16, R62, PT ;  /* 0x0000003e1000720c */ /* 0x000fe20003f44070 */
[----:B------:R-:W-:Y:S01]  /*4cd0*/  @!P0 IMAD.IADD R64, R64, 0x1, -R16 ;  /* 0x0000000140408824 */ /* 0x000fe200078e0a10 */
[C---:B------:R-:W-:Y:S01]  /*4ce0*/  ISETP.GT.U32.AND P0, PT, R16.reuse, R57, PT ;  /* 0x000000391000720c */ /* 0x040fe20003f04070 */
[----:B------:R-:W-:Y:S02]  /*4cf0*/  IMAD R60, R16, R22, R60 ;  /* 0x00000016103c7224 */ /* 0x000fe400078e023c */
[----:B------:R-:W-:-:S04]  /*4d00*/  IMAD.HI.U32 R22, R11, R55, RZ ;  /* 0x000000370b167227 */ /* 0x000fc800078e00ff */
[----:B------:R-:W-:Y:S02]  /*4d10*/  IMAD.MOV R24, RZ, RZ, -R24 ;  /* 0x000000ffff187224 */ /* 0x000fe400078e0a18 */
[----:B------:R-:W-:Y:S02]  /*4d20*/  @!P5 IMAD.IADD R67, R67, 0x1, -R16 ;  /* 0x000000014343d824 */ /* 0x000fe400078e0a10 */
        /* <DEDUP_REMOVED lines=49> */
[----:B------:R-:W-:Y:S01]  /*5040*/  IMAD.MOV R22, RZ, RZ, -R22 ;  /* 0x000000ffff167224 */ /* 0x000fe200078e0a16 */
[----:B------:R-:W-:Y:S01]  /*5050*/  IABS R49, R203 ;  /* 0x000000cb00317213 */ /* 0x000fe20000000000 */
[----:B------:R-:W-:Y:S02]  /*5060*/  IMAD R48, R16, R5, R48 ;  /* 0x0000000510307224 */ /* 0x000fe400078e0230 */
[----:B------:R-:W-:Y:S02]  /*5070*/  @!P4 IMAD.IADD R60, R60, 0x1, -R16 ;  /* 0x000000013c3cc824 */ /* 0x000fe400078e0a10 */
[----:B------:R-:W-:Y:S01]  /*5080*/  IMAD.HI.U32 R5, R11, R47, RZ ;  /* 0x0000002f0b057227 */ /* 0x000fe200078e00ff */
[----:B------:R-:W-:-:S02]  /*5090*/  IABS R51, R205 ;  /* 0x000000cd00337213 */ /* 0x000fc40000000000 */
[----:B------:R-:W-:Y:S01]  /*50a0*/  IABS R43, R197 ;  /* 0x000000c5002b7213 */ /* 0x000fe20000000000 */
[----:B------:R-:W-:Y:S02]  /*50b0*/  IMAD R50, R16, R22, R50 ;  /* 0x0000001610327224 */ /* 0x000fe400078e0232 */
[--C-:B------:R-:W-:Y:S01]  /*50c0*/  @!P3 IMAD.IADD R54, R54, 0x1, -R16.reuse ;  /* 0x000000013636b824 */ /* 0x100fe200078e0a10 */
[----:B------:R-:W-:Y:S01]  /*50d0*/  ISETP.GT.U32.AND P3, PT, R16, R60, PT ;  /* 0x0000003c1000720c */ /* 0x000fe20003f64070 */
[----:B------:R-:W-:Y:S01]  /*50e0*/  @!P1 IMAD.IADD R62, R62, 0x1, -R16 ;  /* 0x000000013e3e9824 */ /* 0x000fe200078e0a10 */
[----:B------:R-:W-:Y:S01]  /*50f0*/  ISETP.GT.U32.AND P1, PT, R16, R56, PT ;  /* 0x000000381000720c */ /* 0x000fe20003f24070 */
[----:B------:R-:W-:Y:S02]  /*5100*/  IMAD.MOV R5, RZ, RZ, -R5 ;  /* 0x000000ffff057224 */ /* 0x000fe400078e0a05 */
[----:B------:R-:W-:-:S04]  /*5110*/  IMAD.HI.U32 R20, R11, R49, RZ ;  /* 0x000000310b147227 */ /* 0x000fc800078e00ff */
[--C-:B------:R-:W-:Y:S01]  /*5120*/  @!P2 IMAD.IADD R61, R61, 0x1, -R16.reuse ;  /* 0x000000013d3da824 */ /* 0x100fe200078e0a10 */
[C---:B------:R-:W-:Y:S01]  /*5130*/  ISETP.GT.U32.AND P2, PT, R16.reuse, R54, PT ;  /* 0x000000361000720c */ /* 0x040fe20003f44070 */
        /* <DEDUP_REMOVED lines=10> */
[C---:B------:R-:W-:Y:S02]  /*51e0*/  IMAD R49, R16.reuse, R20, R49 ;  /* 0x0000001410317224 */ /* 0x040fe400078e0231 */
[----:B------:R-:W-:Y:S01]  /*51f0*/  IMAD.MOV R5, RZ, RZ, -R5 ;  /* 0x000000ffff057224 */ /* 0x000fe200078e0a05 */
[----:B------:R-:W-:Y:S01]  /*5200*/  IABS R42, R196 ;  /* 0x000000c4002a7213 */ /* 0x000fe20000000000 */
[C---:B------:R-:W-:Y:S02]  /*5210*/  IMAD R51, R16.reuse, R24, R51 ;  /* 0x0000001810337224 */ /* 0x040fe400078e0233 */
[----:B------:R-:W-:-:S02]  /*5220*/  IMAD R43, R16, R5, R43 ;  /* 0x00000005102b7224 */ /* 0x000fc400078e022b */
[--C-:B------:R-:W-:Y:S01]  /*5230*/  @!P3 IMAD.IADD R60, R60, 0x1, -R16.reuse ;  /* 0x000000013c3cb824 */ /* 0x100fe200078e0a10 */
[----:B------:R-:W-:Y:S01]  /*5240*/  ISETP.GT.U32.AND P3, PT, R16, R53, PT ;  /* 0x000000351000720c */ /* 0x000fe20003f64070 */
[----:B------:R-:W-:Y:S01]  /*5250*/  @!P1 IMAD.IADD R56, R56, 0x1, -R16 ;  /* 0x0000000138389824 */ /* 0x000fe200078e0a10 */
[----:B------:R-:W-:Y:S01]  /*5260*/  ISETP.GT.U32.AND P1, PT, R16, R49, PT ;  /* 0x000000311000720c */ /* 0x000fe20003f24070 */
[----:B------:R-:W-:Y:S01]  /*5270*/  IMAD.HI.U32 R24, R11, R46, RZ ;  /* 0x0000002e0b187227 */ /* 0x000fe200078e00ff */
[----:B------:R-:W-:-:S03]  /*5280*/  IABS R41, R195 ;  /* 0x000000c300297213 */ /* 0x000fc60000000000 */
[--C-:B------:R-:W-:Y:S01]  /*5290*/  @!P2 IMAD.IADD R54, R54, 0x1, -R16.reuse ;  /* 0x000000013636a824 */ /* 0x100fe200078e0a10 */
[----:B------:R-:W-:Y:S01]  /*52a0*/  ISETP.GT.U32.AND P2, PT, R16, R47, PT ;  /* 0x0000002f1000720c */ /* 0x000fe20003f44070 */
[----:B------:R-:W-:Y:S01]  /*52b0*/  @!P0 IMAD.IADD R50, R50, 0x1, -R16 ;  /* 0x0000000132328824 */ /* 0x000fe200078e0a10 */
[----:B------:R-:W-:Y:S01]  /*52c0*/  ISETP.GT.U32.AND P0, PT, R16, R43, PT ;  /* 0x0000002b1000720c */ /* 0x000fe20003f04070 */
[----:B------:R-:W-:Y:S02]  /*52d0*/  IMAD.MOV R24, RZ, RZ, -R24 ;  /* 0x000000ffff187224 */ /* 0x000fe400078e0a18 */
[----:B------:R-:W-:-:S04]  /*52e0*/  IMAD.HI.U32 R5, R11, R42, RZ ;  /* 0x0000002a0b057227 */ /* 0x000fc800078e00ff */
[----:B------:R-:W-:Y:S01]  /*52f0*/  @!P6 IMAD.IADD R55, R55, 0x1, -R16 ;  /* 0x000000013737e824 */ /* 0x000fe200078e0a10 */
[C---:B------:R-:W-:Y:S01]  /*5300*/  ISETP.GT.U32.AND P6, PT, R16.reuse, R48, PT ;  /* 0x000000301000720c */ /* 0x040fe20003fc4070 */
[----:B------:R-:W-:Y:S02]  /*5310*/  IMAD R46, R16, R24, R46 ;  /* 0x00000018102e7224 */ /* 0x000fe400078e022e */
[----:B------:R-:W-:Y:S02]  /*5320*/  IMAD.MOV R5, RZ, RZ, -R5 ;  /* 0x000000ffff057224 */ /* 0x000fe400078e0a05 */
[----:B------:R-:W-:Y:S01]  /*5330*/  IMAD.HI.U32 R24, R11, R41, RZ ;  /* 0x000000290b187227 */ /* 0x000fe200078e00ff */
[----:B------:R-:W-:-:S03]  /*5340*/  IABS R45, R199 ;  /* 0x000000c7002d7213 */ /* 0x000fc60000000000 */
[C---:B------:R-:W-:Y:S02]  /*5350*/  IMAD R42, R16.reuse, R5, R42 ;  /* 0x00000005102a7224 */ /* 0x040fe400078e022a */
[----:B------:R-:W-:Y:S02]  /*5360*/  IMAD.MOV R24, RZ, RZ, -R24 ;  /* 0x000000ffff187224 */ /* 0x000fe400078e0a18 */
[--C-:B------:R-:W-:Y:S02]  /*5370*/  @!P3 IMAD.IADD R53, R53, 0x1, -R16.reuse ;  /* 0x000000013535b824 */ /* 0x100fe400078e0a10 */
[--C-:B------:R-:W-:Y:S01]  /*5380*/  @!P1 IMAD.IADD R49, R49, 0x1, -R16.reuse ;  /* 0x0000000131319824 */ /* 0x100fe200078e0a10 */
[----:B------:R-:W-:Y:S01]  /*5390*/  IABS R44, R198 ;  /* 0x000000c6002c7213 */ /* 0x000fe20000000000 */
[C---:B------:R-:W-:Y:S01]  /*53a0*/  IMAD R41, R16.reuse, R24, R41 ;  /* 0x0000001810297224 */ /* 0x040fe200078e0229 */
[C---:B------:R-:W-:Y:S01]  /*53b0*/  ISETP.GT.U32.AND P1, PT, R16.reuse, R42, PT ;  /* 0x0000002a1000720c */ /* 0x040fe20003f24070 */
[--C-:B------:R-:W-:Y:S01]  /*53c0*/  @!P2 IMAD.IADD R47, R47, 0x1, -R16.reuse ;  /* 0x000000012f2fa824 */ /* 0x100fe200078e0a10 */
[C---:B------:R-:W-:Y:S01]  /*53d0*/  ISETP.GT.U32.AND P2, PT, R16.reuse, R53, PT ;  /* 0x000000351000720c */ /* 0x040fe20003f44070 */
[----:B------:R-:W-:Y:S01]  /*53e0*/  @!P0 IMAD.IADD R43, R43, 0x1, -R16 ;  /* 0x000000012b2b8824 */ /* 0x000fe200078e0a10 */
[----:B------:R-:W-:Y:S01]  /*53f0*/  ISETP.GT.U32.AND P0, PT, R16, R49, PT ;  /* 0x000000311000720c */ /* 0x000fe20003f04070 */
[----:B------:R-:W-:Y:S01]  /*5400*/  IMAD.HI.U32 R22, R11, R45, RZ ;  /* 0x0000002d0b167227 */ /* 0x000fe200078e00ff */
[----:B------:R-:W-:-:S03]  /*5410*/  IABS R66, R226 ;  /* 0x000000e200427213 */ /* 0x000fc60000000000 */
[----:B------:R-:W-:Y:S01]  /*5420*/  IMAD.HI.U32 R20, R11, R44, RZ ;  /* 0x0000002c0b147227 */ /* 0x000fe200078e00ff */
[----:B------:R-:W-:-:S03]  /*5430*/  IABS R39, R194 ;  /* 0x000000c200277213 */ /* 0x000fc60000000000 */
[----:B------:R-:W-:Y:S01]  /*5440*/  @!P6 IMAD.IADD R48, R48, 0x1, -R16 ;  /* 0x000000013030e824 */ /* 0x000fe200078e0a10 */
[----:B------:R-:W-:Y:S01]  /*5450*/  ISETP.GT.U32.AND P6, PT, R16, R41, PT ;  /* 0x000000291000720c */ /* 0x000fe20003fc4070 */
[----:B------:R-:W-:Y:S01]  /*5460*/  IMAD.MOV R22, RZ, RZ, -R22 ;  /* 0x000000ffff167224 */ /* 0x000fe200078e0a16 */
[----:B------:R-:W-:Y:S01]  /*5470*/  IABS R37, R193 ;  /* 0x000000c100257213 */ /* 0x000fe20000000000 */
[----:B------:R-:W-:-:S04]  /*5480*/  IMAD.HI.U32 R27, R11, R66, RZ ;  /* 0x000000420b1b7227 */ /* 0x000fc800078e00ff */
[----:B------:R-:W-:Y:S01]  /*5490*/  IMAD.MOV R20, RZ, RZ, -R20 ;  /* 0x000000ffff147224 */ /* 0x000fe200078e0a14 */
[----:B------:R-:W-:Y:S01]  /*54a0*/  IABS R31, R190 ;  /* 0x000000be001f7213 */ /* 0x000fe20000000000 */
[C---:B------:R-:W-:Y:S02]  /*54b0*/  IMAD R45, R16.reuse, R22, R45 ;  /* 0x00000016102d7224 */ /* 0x040fe400078e022d */
[----:B------:R-:W-:Y:S02]  /*54c0*/  IMAD.MOV R27, RZ, RZ, -R27 ;  /* 0x000000ffff1b7224 */ /* 0x000fe400078e0a1b */
[----:B------:R-:W-:Y:S02]  /*54d0*/  IMAD R44, R16, R20, R44 ;  /* 0x00000014102c7224 */ /* 0x000fe400078e022c */
[----:B------:R-:W-:Y:S01]  /*54e0*/  IMAD.HI.U32 R22, R11, R39, RZ ;  /* 0x000000270b167227 */ /* 0x000fe200078e00ff */
[----:B------:R-:W-:-:S03]  /*54f0*/  IABS R29, R189 ;  /* 0x000000bd001d7213 */ /* 0x000fc60000000000 */
[----:B------:R-:W-:-:S04]  /*5500*/  IMAD.HI.U32 R20, R11, R37, RZ ;  /* 0x000000250b147227 */ /* 0x000fc800078e00ff */
[--C-:B------:R-:W-:Y:S02]  /*5510*/  @!P1 IMAD.IADD R42, R42, 0x1, -R16.reuse ;  /* 0x000000012a2a9824 */ /* 0x100fe400078e0a10 */
[--C-:B------:R-:W-:Y:S01]  /*5520*/  @!P2 IMAD.IADD R53, R53, 0x1, -R16.reuse ;  /* 0x000000013535a824 */ /* 0x100fe200078e0a10 */
[C---:B------:R-:W-:Y:S01]  /*5530*/  ISETP.GT.U32.AND P2, PT, R16.reuse, R47, PT ;  /* 0x0000002f1000720c */ /* 0x040fe20003f44070 */
[----:B------:R-:W-:Y:S01]  /*5540*/  @!P0 IMAD.IADD R49, R49, 0x1, -R16 ;  /* 0x0000000131318824 */ /* 0x000fe200078e0a10 */
[C---:B------:R-:W-:Y:S01]  /*5550*/  ISETP.GT.U32.AND P0, PT, R16.reuse, R43, PT ;  /* 0x0000002b1000720c */ /* 0x040fe20003f04070 */
[----:B------:R-:W-:Y:S01]  /*5560*/  IMAD R66, R16, R27, R66 ;  /* 0x0000001b10427224 */ /* 0x000fe200078e0242 */
[----:B------:R-:W-:Y:S01]  /*5570*/  IABS R27, R188 ;  /* 0x000000bc001b7213 */ /* 0x000fe20000000000 */
[----:B------:R-:W-:Y:S02]  /*5580*/  IMAD.MOV R22, RZ, RZ, -R22 ;  /* 0x000000ffff167224 */ /* 0x000fe400078e0a16 */
[----:B------:R-:W-:-:S02]  /*5590*/  IMAD.MOV R20, RZ, RZ, -R20 ;  /* 0x000000ffff147224 */ /* 0x000fc400078e0a14 */
[----:B------:R-:W-:-:S04]  /*55a0*/  IMAD.HI.U32 R24, R11, R31, RZ ;  /* 0x0000001f0b187227 */ /* 0x000fc800078e00ff */
[----:B------:R-:W-:Y:S01]  /*55b0*/  @!P6 IMAD.IADD R41, R41, 0x1, -R16 ;  /* 0x000000012929e824 */ /* 0x000fe200078e0a10 */
[C---:B------:R-:W-:Y:S01]  /*55c0*/  ISETP.GT.U32.AND P6, PT, R16.reuse, R42, PT ;  /* 0x0000002a1000720c */ /* 0x040fe20003fc4070 */
[C---:B------:R-:W-:Y:S02]  /*55d0*/  IMAD R39, R16.reuse, R22, R39 ;  /* 0x0000001610277224 */ /* 0x040fe400078e0227 */
[----:B------:R-:W-:Y:S02]  /*55e0*/  IMAD R37, R16, R20, R37 ;  /* 0x0000001410257224 */ /* 0x000fe400078e0225 */
[----:B------:R-:W-:-:S04]  /*55f0*/  IMAD.HI.U32 R22, R11, R29, RZ ;  /* 0x0000001d0b167227 */ /* 0x000fc800078e00ff */
[----:B------:R-:W-:Y:S02]  /*5600*/  IMAD.MOV R24, RZ, RZ, -R24 ;  /* 0x000000ffff187224 */ /* 0x000fe400078e0a18 */
[----:B------:R-:W-:Y:S01]  /*5610*/  IMAD.HI.U32 R20, R11, R27, RZ ;  /* 0x0000001b0b147227 */ /* 0x000fe200078e00ff */
[----:B------:R-:W-:-:S03]  /*5620*/  IABS R32, R169 ;  /* 0x000000a900207213 */ /* 0x000fc60000000000 */
[----:B------:R-:W-:Y:S02]  /*5630*/  IMAD.MOV R22, RZ, RZ, -R22 ;  /* 0x000000ffff167224 */ /* 0x000fe400078e0a16 */
[C---:B------:R-:W-:Y:S02]  /*5640*/  IMAD R31, R16.reuse, R24, R31 ;  /* 0x00000018101f7224 */ /* 0x040fe400078e021f */
[----:B------:R-:W-:Y:S01]  /*5650*/  IMAD.MOV R20, RZ, RZ, -R20 ;  /* 0x000000ffff147224 */ /* 0x000fe200078e0a14 */
[----:B------:R0:W-:Y:S01]  /*5660*/  STL [R1+0x558], R183 ;  /* 0x000558b701007387 */ /* 0x0001e20000100800 */
[C---:B------:R-:W-:Y:S02]  /*5670*/  IMAD R29, R16.reuse, R22, R29 ;  /* 0x00000016101d7224 */ /* 0x040fe400078e021d */
[--C-:B------:R-:W-:Y:S01]  /*5680*/  @!P2 IMAD.IADD R47, R47, 0x1, -R16.reuse ;  /* 0x000000012f2fa824 */ /* 0x100fe200078e0a10 */
[C---:B------:R-:W-:Y:S01]  /*5690*/  ISETP.GT.U32.AND P2, PT, R16.reuse, R39, PT ;  /* 0x000000271000720c */ /* 0x040fe20003f44070 */
[----:B------:R-:W-:Y:S01]  /*56a0*/  @!P0 IMAD.IADD R43, R43, 0x1, -R16 ;  /* 0x000000012b2b8824 */ /* 0x000fe200078e0a10 */
[C---:B------:R-:W-:Y:S01]  /*56b0*/  ISETP.GT.U32.AND P0, PT, R16.reuse, R31, PT ;  /* 0x0000001f1000720c */ /* 0x040fe20003f04070 */
[----:B------:R-:W-:-:S02]  /*56c0*/  IMAD R27, R16, R20, R27 ;  /* 0x00000014101b7224 */ /* 0x000fc400078e021b */
[----:B------:R-:W-:-:S04]  /*56d0*/  IMAD.HI.U32 R20, R11, R32, RZ ;  /* 0x000000200b147227 */ /* 0x000fc800078e00ff */
[----:B0-----:R-:W-:Y:S02]  /*56e0*/  IMAD.MOV.U32 R183, RZ, RZ, R152 ;  /* 0x000000ffffb77224 */ /* 0x001fe400078e0098 */
[----:B------:R-:W2:Y:S01]  /*56f0*/  LDL.LU R152, [R1+0x56c] ;  /* 0x00056c0001987983 */ /* 0x000ea20000300800 */
[----:B------:R-:W-:Y:S01]  /*5700*/  @!P6 IMAD.IADD R42, R42, 0x1, -R16 ;  /* 0x000000012a2ae824 */ /* 0x000fe200078e0a10 */
[----:B------:R-:W-:Y:S01]  /*5710*/  ISETP.GT.U32.AND P6, PT, R16, R29, PT ;  /* 0x0000001d1000720c */ /* 0x000fe20003fc4070 */
[----:B------:R-:W-:Y:S01]  /*5720*/  IMAD.MOV R20, RZ, RZ, -R20 ;  /* 0x000000ffff147224 */ /* 0x000fe200078e0a14 */
[----:B------:R-:W-:-:S03]  /*5730*/  IABS R26, R166 ;  /* 0x000000a6001a7213 */ /* 0x000fc60000000000 */
[----:B------:R-:W-:Y:S02]  /*5740*/  IMAD R32, R16, R20, R32 ;  /* 0x0000001410207224 */ /* 0x000fe400078e0220 */
[----:B------:R-:W-:-:S04]  /*5750*/  IMAD.HI.U32 R91, R11, R26, RZ ;  /* 0x0000001a0b5b7227 */ /* 0x000fc800078e00ff */
[--C-:B------:R-:W-:Y:S02]  /*5760*/  @!P2 IMAD.IADD R39, R39, 0x1, -R16.reuse ;  /* 0x000000012727a824 */ /* 0x100fe400078e0a10 */
[--C-:B------:R-:W-:Y:S01]  /*5770*/  @!P0 IMAD.IADD R31, R31, 0x1, -R16.reuse ;  /* 0x000000011f1f8824 */ /* 0x100fe200078e0a10 */
[C---:B------:R-:W-:Y:S01]  /*5780*/  ISETP.GT.U32.AND P0, PT, R16.reuse, R32, PT ;  /* 0x000000201000720c */ /* 0x040fe20003f04070 */
[----:B------:R-:W-:Y:S02]  /*5790*/  IMAD.MOV R91, RZ, RZ, -R91 ;  /* 0x000000ffff5b7224 */ /* 0x000fe400078e0a5b */
[----:B------:R-:W-:Y:S01]  /*57a0*/  @!P6 IMAD.IADD R29, R29, 0x1, -R16 ;  /* 0x000000011d1de824 */ /* 0x000fe200078e0a10 */
[C---:B------:R-:W-:Y:S01]  /*57b0*/  ISETP.GT.U32.AND P6, PT, R16.reuse, R39, PT ;  /* 0x000000271000720c */ /* 0x040fe20003fc4070 */
[----:B------:R-:W-:Y:S01]  /*57c0*/  IMAD R26, R16, R91, R26 ;  /* 0x0000005b101a7224 */ /* 0x000fe200078e021a */
[----:B------:R-:W-:-:S05]  /*57d0*/  IABS R91, R158 ;  /* 0x0000009e005b7213 */ /* 0x000fca0000000000 */
[----:B------:R-:W-:Y:S01]  /*57e0*/  IMAD.HI.U32 R18, R11, R91, RZ ;  /* 0x0000005b0b127227 */ /* 0x000fe200078e00ff */
[----:B------:R-:W-:-:S03]  /*57f0*/  IABS R93, R156 ;  /* 0x0000009c005d7213 */ /* 0x000fc60000000000 */
[----:B------:R-:W-:Y:S02]  /*5800*/  @!P0 IMAD.IADD R32, R32, 0x1, -R16 ;  /* 0x0000000120208824 */ /* 0x000fe400078e0a10 */
[----:B------:R-:W-:Y:S02]  /*5810*/  IMAD.MOV R18, RZ, RZ, -R18 ;  /* 0x000000ffff127224 */ /* 0x000fe400078e0a12 */
[----:B------:R-:W-:Y:S01]  /*5820*/  @!P6 IMAD.IADD R39, R39, 0x1, -R16 ;  /* 0x000000012727e824 */ /* 0x000fe200078e0a10 */
[C---:B------:R-:W-:Y:S01]  /*5830*/  ISETP.GT.U32.AND P6, PT, R16.reuse, R32, PT ;  /* 0x000000201000720c */ /* 0x040fe20003fc4070 */
[----:B------:R-:W-:Y:S02]  /*5840*/  IMAD R91, R16, R18, R91 ;  /* 0x00000012105b7224 */ /* 0x000fe400078e025b */
[----:B------:R-:W-:Y:S01]  /*5850*/  IMAD.HI.U32 R18, R11, R93, RZ ;  /* 0x0000005d0b127227 */ /* 0x000fe200078e00ff */
[----:B------:R-:W-:-:S03]  /*5860*/  IABS R28, R167 ;  /* 0x000000a7001c7213 */ /* 0x000fc60000000000 */
[----:B------:R-:W-:Y:S02]  /*5870*/  IMAD.MOV R18, RZ, RZ, -R18 ;  /* 0x000000ffff127224 */ /* 0x000fe400078e0a12 */
[----:B------:R-:W-:-:S04]  /*5880*/  IMAD.HI.U32 R20, R11, R28, RZ ;  /* 0x0000001c0b147227 */ /* 0x000fc800078e00ff */
[----:B------:R-:W-:Y:S02]  /*5890*/  IMAD R93, R16, R18, R93 ;  /* 0x00000012105d7224 */ /* 0x000fe400078e025d */
[----:B------:R-:W-:Y:S01]  /*58a0*/  @!P6 IMAD.IADD R32, R32, 0x1, -R16 ;  /* 0x000000012020e824 */ /* 0x000fe200078e0a10 */
[----:B------:R-:W-:Y:S01]  /*58b0*/  IABS R89, R160 ;  /* 0x000000a000597213 */ /* 0x000fe20000000000 */
[----:B------:R-:W-:Y:S01]  /*58c0*/  IMAD.MOV R20, RZ, RZ, -R20 ;  /* 0x000000ffff147224 */ /* 0x000fe200078e0a14 */
[----:B------:R-:W-:-:S03]  /*58d0*/  ISETP.GT.U32.AND P6, PT, R16, R93, PT ;  /* 0x0000005d1000720c */ /* 0x000fc60003fc4070 */
[----:B------:R-:W-:Y:S02]  /*58e0*/  IMAD R28, R16, R20, R28 ;  /* 0x00000014101c7224 */ /* 0x000fe400078e021c */
[----:B------:R-:W-:Y:S01]  /*58f0*/  IMAD.HI.U32 R20, R11, R89, RZ ;  /* 0x000000590b147227 */ /* 0x000fe200078e00ff */
[----:B------:R-:W-:Y:S03]  /*5900*/  STL [R1+0x55c], R182 ;  /* 0x00055cb601007387 */ /* 0x000fe60000100800 */
[----:B------:R-:W-:Y:S01]  /*5910*/  IMAD.MOV R20, RZ, RZ, -R20 ;  /* 0x000000ffff147224 */ /* 0x000fe200078e0a14 */
[----:B------:R0:W-:Y:S04]  /*5920*/  STL [R1+0x560], R181 ;  /* 0x000560b501007387 */ /* 0x0001e80000100800 */
[----:B------:R-:W-:Y:S01]  /*5930*/  STL [R1+0x564], R180 ;  /* 0x000564b401007387 */ /* 0x000fe20000100800 */
[----:B------:R-:W-:Y:S01]  /*5940*/  @!P6 IMAD.IADD R93, R93, 0x1, -R16 ;  /* 0x000000015d5de824 */ /* 0x000fe200078e0a10 */
[----:B------:R-:W-:-:S02]  /*5950*/  ISETP.GE.AND P6, PT, R184, RZ, PT ;  /* 0x000000ffb800720c */ /* 0x000fc40003fc6270 */
[----:B------:R1:W-:Y:S01]  /*5960*/  STL [R1+0x568], R179 ;  /* 0x000568b301007387 */ /* 0x0003e20000100800 */
[----:B------:R-:W-:Y:S02]  /*5970*/  IMAD R89, R16, R20, R89 ;  /* 0x0000001410597224 */ /* 0x000fe400078e0259 */
[----:B0-----:R-:W-:Y:S01]  /*5980*/  IMAD.MOV.U32 R181, RZ, RZ, R183 ;  /* 0x000000ffffb57224 */ /* 0x001fe200078e00b7 */
[----:B------:R-:W3:Y:S01]  /*5990*/  LDL R182, [R1+0x388] ;  /* 0x0003880001b67983 */ /* 0x000ee20000100800 */
[----:B------:R-:W-:-:S03]  /*59a0*/  IMAD.MOV.U32 R20, RZ, RZ, R185 ;  /* 0x000000ffff147224 */ /* 0x000fc600078e00b9 */
[----:B------:R-:W4:Y:S04]  /*59b0*/  LDL R183, [R1+0x38c] ;  /* 0x00038c0001b77983 */ /* 0x000f280000100800 */
[----:B------:R-:W4:Y:S04]  /*59c0*/  LDL R184, [R1+0x390] ;  /* 0x0003900001b87983 */ /* 0x000f280000100800 */
[----:B------:R-:W4:Y:S01]  /*59d0*/  LDL R185, [R1+0x394] ;  /* 0x0003940001b97983 */ /* 0x000f220000100800 */
[C---:B------:R-:W-:Y:S02]  /*59e0*/  ISETP.GT.U32.AND P5, PT, R16.reuse, R73, PT ;  /* 0x000000491000720c */ /* 0x040fe40003fa4070 */
[----:B------:R-:W-:Y:S01]  /*59f0*/  ISETP.GT.U32.AND P3, PT, R16, R46, PT ;  /* 0x0000002e1000720c */ /* 0x000fe20003f64070 */
[----:B-1----:R-:W4:Y:S01]  /*5a00*/  LDL R179, [R1+0x398] ;  /* 0x0003980001b37983 */ /* 0x002f220000100800 */
[----:B------:R-:W-:-:S02]  /*5a10*/  IABS R35, R192 ;  /* 0x000000c000237213 */ /* 0x000fc40000000000 */
[C---:B------:R-:W-:Y:S01]  /*5a20*/  ISETP.GT.U32.AND P1, PT, R16.reuse, R48, PT ;  /* 0x000000301000720c */ /* 0x040fe20003f24070 */
[----:B------:R-:W4:Y:S06]  /*5a30*/  LDL R180, [R1+0x39c] ;  /* 0x00039c0001b47983 */ /* 0x000f2c0000100800 */
[----:B------:R-:W-:Y:S01]  /*5a40*/  @!P5 IMAD.IADD R73, R73, 0x1, -R16 ;  /* 0x000000014949d824 */ /* 0x000fe200078e0a10 */
[----:B------:R-:W-:-:S13]  /*5a50*/  ISETP.GT.U32.AND P5, PT, R16, R66, PT ;  /* 0x000000421000720c */ /* 0x000fda0003fa4070 */
[----:B------:R-:W-:Y:S01]  /*5a60*/  @!P5 IMAD.IADD R66, R66, 0x1, -R16 ;  /* 0x000000014242d824 */ /* 0x000fe200078e0a10 */
[----:B------:R-:W-:-:S04]  /*5a70*/  ISETP.GT.U32.AND P5, PT, R16, R59, PT ;  /* 0x0000003b1000720c */ /* 0x000fc80003fa4070 */
[----:B------:R-:W-:-:S09]  /*5a80*/  ISETP.GT.U32.AND P4, PT, R16, R66, PT ;  /* 0x000000421000720c */ /* 0x000fd20003f84070 */
[----:B------:R-:W-:Y:S01]  /*5a90*/  @!P5 IMAD.IADD R59, R59, 0x1, -R16 ;  /* 0x000000013b3bd824 */ /* 0x000fe200078e0a10 */
[----:B------:R-:W-:-:S03]  /*5aa0*/  ISETP.GT.U32.AND P5, PT, R16, R65, PT ;  /* 0x000000411000720c */ /* 0x000fc60003fa4070 */
[----:B------:R-:W-:Y:S01]  /*5ab0*/  @!P4 IMAD.IADD R66, R66, 0x1, -R16 ;  /* 0x000000014242c824 */ /* 0x000fe200078e0a10 */
        /* <DEDUP_REMOVED lines=9> */
[--C-:B------:R-:W-:Y:S01]  /*5b50*/  @!P5 IMAD.IADD R51, R51, 0x1, -R16.reuse ;  /* 0x000000013333d824 */ /* 0x100fe200078e0a10 */
[----:B------:R-:W-:Y:S01]  /*5b60*/  ISETP.GT.U32.AND P5, PT, R16, R44, PT ;  /* 0x0000002c1000720c */ /* 0x000fe20003fa4070 */
[--C-:B------:R-:W-:Y:S01]  /*5b70*/  @!P3 IMAD.IADD R46, R46, 0x1, -R16.reuse ;  /* 0x000000012e2eb824 */ /* 0x100fe200078e0a10 */
[C---:B------:R-:W-:Y:S01]  /*5b80*/  ISETP.GT.U32.AND P3, PT, R16.reuse, R52, PT ;  /* 0x000000341000720c */ /* 0x040fe20003f64070 */
[----:B------:R-:W-:Y:S01]  /*5b90*/  @!P4 IMAD.IADD R45, R45, 0x1, -R16 ;  /* 0x000000012d2dc824 */ /* 0x000fe200078e0a10 */
[----:B------:R-:W-:Y:S01]  /*5ba0*/  ISETP.GT.U32.AND P4, PT, R16, R51, PT ;  /* 0x000000331000720c */ /* 0x000fe20003f84070 */
[----:B------:R-:W-:Y:S01]  /*5bb0*/  IMAD.HI.U32 R5, R11, R35, RZ ;  /* 0x000000230b057227 */ /* 0x000fe200078e00ff */
[----:B------:R-:W-:-:S07]  /*5bc0*/  IABS R33, R191 ;  /* 0x000000bf00217213 */ /* 0x000fce0000000000 */
[----:B------:R-:W-:Y:S01]  /*5bd0*/  @!P5 IMAD.IADD R44, R44, 0x1, -R16 ;  /* 0x000000012c2cd824 */ /* 0x000fe200078e0a10 */
[----:B------:R-:W-:Y:S01]  /*5be0*/  ISETP.GT.U32.AND P5, PT, R16, R50, PT ;  /* 0x000000321000720c */ /* 0x000fe20003fa4070 */
[----:B------:R-:W-:-:S04]  /*5bf0*/  IMAD.MOV R5, RZ, RZ, -R5 ;  /* 0x000000ffff057224 */ /* 0x000fc800078e0a05 */
[----:B------:R-:W-:Y:S02]  /*5c00*/  IMAD R35, R16, R5, R35 ;  /* 0x0000000510237224 */ /* 0x000fe400078e0223 */
[----:B------:R-:W-:Y:S01]  /*5c10*/  IMAD.HI.U32 R5, R11, R33, RZ ;  /* 0x000000210b057227 */ /* 0x000fe200078e00ff */
[----:B------:R-:W-:-:S03]  /*5c20*/  IABS R40, R187 ;  /* 0x000000bb00287213 */ /* 0x000fc60000000000 */
[--C-:B------:R-:W-:Y:S01]  /*5c30*/  @!P3 IMAD.IADD R52, R52, 0x1, -R16.reuse ;  /* 0x000000013434b824 */ /* 0x100fe200078e0a10 */
[C---:B------:R-:W-:Y:S01]  /*5c40*/  ISETP.GT.U32.AND P3, PT, R16.reuse, R46, PT ;  /* 0x0000002e1000720c */ /* 0x040fe20003f64070 */
[--C-:B------:R-:W-:Y:S01]  /*5c50*/  @!P4 IMAD.IADD R51, R51, 0x1, -R16.reuse ;  /* 0x000000013333c824 */ /* 0x100fe200078e0a10 */
[----:B------:R-:W-:Y:S01]  /*5c60*/  ISETP.GT.U32.AND P4, PT, R16, R45, PT ;  /* 0x0000002d1000720c */ /* 0x000fe20003f84070 */
[--C-:B------:R-:W-:Y:S01]  /*5c70*/  @!P5 IMAD.IADD R50, R50, 0x1, -R16.reuse ;  /* 0x000000013232d824 */ /* 0x100fe200078e0a10 */
[----:B------:R-:W-:Y:S01]  /*5c80*/  ISETP.GT.U32.AND P5, PT, R16, R44, PT ;  /* 0x0000002c1000720c */ /* 0x000fe20003fa4070 */
[----:B------:R-:W-:Y:S02]  /*5c90*/  IMAD.MOV R5, RZ, RZ, -R5 ;  /* 0x000000ffff057224 */ /* 0x000fe400078e0a05 */
[----:B------:R-:W-:Y:S01]  /*5ca0*/  @!P1 IMAD.IADD R48, R48, 0x1, -R16 ;  /* 0x0000000130309824 */ /* 0x000fe200078e0a10 */
[C---:B------:R-:W-:Y:S01]  /*5cb0*/  ISETP.GT.U32.AND P1, PT, R16.reuse, R41, PT ;  /* 0x000000291000720c */ /* 0x040fe20003f24070 */
[----:B------:R-:W-:-:S02]  /*5cc0*/  IMAD R33, R16, R5, R33 ;  /* 0x0000000510217224 */ /* 0x000fc400078e0221 */
[----:B------:R-:W-:Y:S01]  /*5cd0*/  IMAD.HI.U32 R5, R11, R40, RZ ;  /* 0x000000280b057227 */ /* 0x000fe200078e00ff */
[----:B------:R-:W-:Y:S02]  /*5ce0*/  IABS R36, R171 ;  /* 0x000000ab00247213 */ /* 0x000fe40000000000 */
[----:B------:R-:W-:Y:S01]  /*5cf0*/  IABS R38, R186 ;  /* 0x000000ba00267213 */ /* 0x000fe20000000000 */
[----:B------:R-:W-:Y:S01]  /*5d00*/  IMAD.MOV R5, RZ, RZ, -R5 ;  /* 0x000000ffff057224 */ /* 0x000fe200078e0a05 */
[----:B------:R-:W-:Y:S01]  /*5d10*/  IABS R34, R170 ;  /* 0x000000aa00227213 */ /* 0x000fe20000000000 */
[--C-:B------:R-:W-:Y:S01]  /*5d20*/  @!P3 IMAD.IADD R46, R46, 0x1, -R16.reuse ;  /* 0x000000012e2eb824 */ /* 0x100fe200078e0a10 */
[C---:B------:R-:W-:Y:S01]  /*5d30*/  ISETP.GT.U32.AND P3, PT, R16.reuse, R37, PT ;  /* 0x000000251000720c */ /* 0x040fe20003f64070 */
[----:B------:R-:W-:Y:S01]  /*5d40*/  @!P4 IMAD.IADD R45, R45, 0x1, -R16 ;  /* 0x000000012d2dc824 */ /* 0x000fe200078e0a10 */
[C---:B------:R-:W-:Y:S01]  /*5d50*/  ISETP.GT.U32.AND P4, PT, R16.reuse, R35, PT ;  /* 0x000000231000720c */ /* 0x040fe20003f84070 */
[----:B------:R-:W-:-:S02]  /*5d60*/  IMAD R40, R16, R5, R40 ;  /* 0x0000000510287224 */ /* 0x000fc400078e0228 */
[----:B------:R-:W-:Y:S01]  /*5d70*/  @!P5 IMAD.IADD R44, R44, 0x1, -R16 ;  /* 0x000000012c2cd824 */ /* 0x000fe200078e0a10 */
[C---:B------:R-:W-:Y:S01]  /*5d80*/  ISETP.GT.U32.AND P5, PT, R16.reuse, R33, PT ;  /* 0x000000211000720c */ /* 0x040fe20003fa4070 */
[----:B------:R-:W-:Y:S01]  /*5d90*/  IMAD.HI.U32 R24, R11, R36, RZ ;  /* 0x000000240b187227 */ /* 0x000fe200078e00ff */
[----:B------:R-:W-:-:S03]  /*5da0*/  ISETP.GT.U32.AND P2, PT, R16, R40, PT ;  /* 0x000000281000720c */ /* 0x000fc60003f44070 */
[----:B------:R-:W-:-:S04]  /*5db0*/  IMAD.HI.U32 R5, R11, R38, RZ ;  /* 0x000000260b057227 */ /* 0x000fc800078e00ff */
[----:B------:R-:W-:-:S04]  /*5dc0*/  IMAD.HI.U32 R22, R11, R34, RZ ;  /* 0x000000220b167227 */ /* 0x000fc800078e00ff */
[----:B------:R-:W-:Y:S01]  /*5dd0*/  @!P1 IMAD.IADD R41, R41, 0x1, -R16 ;  /* 0x0000000129299824 */ /* 0x000fe200078e0a10 */
[C---:B------:R-:W-:Y:S01]  /*5de0*/  ISETP.GT.U32.AND P1, PT, R16.reuse, R27, PT ;  /* 0x0000001b1000720c */ /* 0x040fe20003f24070 */
[----:B------:R-:W-:Y:S02]  /*5df0*/  IMAD.MOV R24, RZ, RZ, -R24 ;  /* 0x000000ffff187224 */ /* 0x000fe400078e0a18 */
[----:B------:R-:W-:Y:S02]  /*5e00*/  IMAD.MOV R5, RZ, RZ, -R5 ;  /* 0x000000ffff057224 */ /* 0x000fe400078e0a05 */
[----:B------:R-:W-:Y:S02]  /*5e10*/  IMAD.MOV R22, RZ, RZ, -R22 ;  /* 0x000000ffff167224 */ /* 0x000fe400078e0a16 */
[C---:B------:R-:W-:Y:S02]  /*5e20*/  IMAD R36, R16.reuse, R24, R36 ;  /* 0x0000001810247224 */ /* 0x040fe400078e0224 */
[----:B------:R-:W-:-:S02]  /*5e30*/  IMAD R38, R16, R5, R38 ;  /* 0x0000000510267224 */ /* 0x000fc400078e0226 */
[C---:B------:R-:W-:Y:S02]  /*5e40*/  IMAD R34, R16.reuse, R22, R34 ;  /* 0x0000001610227224 */ /* 0x040fe400078e0222 */
[--C-:B------:R-:W-:Y:S02]  /*5e50*/  @!P3 IMAD.IADD R37, R37, 0x1, -R16.reuse ;  /* 0x000000012525b824 */ /* 0x100fe400078e0a10 */
[--C-:B------:R-:W-:Y:S01]  /*5e60*/  @!P4 IMAD.IADD R35, R35, 0x1, -R16.reuse ;  /* 0x000000012323c824 */ /* 0x100fe200078e0a10 */
[C---:B------:R-:W-:Y:S01]  /*5e70*/  ISETP.GT.U32.AND P4, PT, R16.reuse, R36, PT ;  /* 0x000000241000720c */ /* 0x040fe20003f84070 */
[--C-:B------:R-:W-:Y:S01]  /*5e80*/  @!P5 IMAD.IADD R33, R33, 0x1, -R16.reuse ;  /* 0x000000012121d824 */ /* 0x100fe200078e0a10 */
[----:B------:R-:W-:Y:S02]  /*5e90*/  IABS R24, R164 ;  /* 0x000000a400187213 */ /* 0x000fe40000000000 */
[C---:B------:R-:W-:Y:S02]  /*5ea0*/  ISETP.GT.U32.AND P3, PT, R16.reuse, R38, PT ;  /* 0x000000261000720c */ /* 0x040fe40003f64070 */
[C---:B------:R-:W-:Y:S01]  /*5eb0*/  ISETP.GT.U32.AND P5, PT, R16.reuse, R34, PT ;  /* 0x000000221000720c */ /* 0x040fe20003fa4070 */
[--C-:B------:R-:W-:Y:S01]  /*5ec0*/  @!P1 IMAD.IADD R27, R27, 0x1, -R16.reuse ;  /* 0x000000011b1b9824 */ /* 0x100fe200078e0a10 */
[----:B------:R-:W-:Y:S01]  /*5ed0*/  ISETP.GT.U32.AND P1, PT, R16, R37, PT ;  /* 0x000000251000720c */ /* 0x000fe20003f24070 */
[----:B------:R-:W-:Y:S01]  /*5ee0*/  @!P2 IMAD.IADD R40, R40, 0x1, -R16 ;  /* 0x000000012828a824 */ /* 0x000fe200078e0a10 */
[----:B------:R-:W-:Y:S01]  /*5ef0*/  ISETP.GT.U32.AND P2, PT, R16, R35, PT ;  /* 0x000000231000720c */ /* 0x000fe20003f44070 */
[----:B------:R-:W-:Y:S01]  /*5f00*/  IMAD.HI.U32 R25, R11, R24, RZ ;  /* 0x000000180b197227 */ /* 0x000fe200078e00ff */
[----:B------:R-:W-:-:S03]  /*5f10*/  IABS R30, R168 ;  /* 0x000000a8001e7213 */ /* 0x000fc60000000000 */
[----:B------:R-:W-:Y:S02]  /*5f20*/  IMAD.MOV R25, RZ, RZ, -R25 ;  /* 0x000000ffff197224 */ /* 0x000fe400078e0a19 */
[----:B------:R-:W-:Y:S01]  /*5f30*/  @!P4 IMAD.IADD R36, R36, 0x1, -R16 ;  /* 0x000000012424c824 */ /* 0x000fe200078e0a10 */
[C---:B------:R-:W-:Y:S01]  /*5f40*/  ISETP.GT.U32.AND P4, PT, R16.reuse, R31, PT ;  /* 0x0000001f1000720c */ /* 0x040fe20003f84070 */
[----:B------:R-:W-:Y:S01]  /*5f50*/  IMAD R24, R16, R25, R24 ;  /* 0x0000001910187224 */ /* 0x000fe200078e0218 */
[----:B------:R-:W-:Y:S01]  /*5f60*/  IABS R25, R154 ;  /* 0x0000009a00197213 */ /* 0x000fe20000000000 */
[--C-:B------:R-:W-:Y:S02]  /*5f70*/  @!P3 IMAD.IADD R38, R38, 0x1, -R16.reuse ;  /* 0x000000012626b824 */ /* 0x100fe400078e0a10 */
[----:B------:R-:W-:Y:S01]  /*5f80*/  @!P5 IMAD.IADD R34, R34, 0x1, -R16 ;  /* 0x000000012222d824 */ /* 0x000fe200078e0a10 */
[----:B------:R-:W-:Y:S01]  /*5f90*/  ISETP.GT.U32.AND P5, PT, R16, R29, PT ;  /* 0x0000001d1000720c */ /* 0x000fe20003fa4070 */
[----:B------:R-:W-:-:S04]  /*5fa0*/  IMAD.HI.U32 R5, R11, R30, RZ ;  /* 0x0000001e0b057227 */ /* 0x000fc800078e00ff */
[--C-:B------:R-:W-:Y:S01]  /*5fb0*/  @!P1 IMAD.IADD R37, R37, 0x1, -R16.reuse ;  /* 0x0000000125259824 */ /* 0x100fe200078e0a10 */
[C---:B------:R-:W-:Y:S01]  /*5fc0*/  ISETP.GT.U32.AND P1, PT, R16.reuse, R40, PT ;  /* 0x000000281000720c */ /* 0x040fe20003f24070 */
[----:B------:R-:W-:Y:S01]  /*5fd0*/  @!P2 IMAD.IADD R35, R35, 0x1, -R16 ;  /* 0x000000012323a824 */ /* 0x000fe200078e0a10 */
[----:B------:R-:W-:Y:S01]  /*5fe0*/  ISETP.GT.U32.AND P2, PT, R16, R38, PT ;  /* 0x000000261000720c */ /* 0x000fe20003f44070 */
[----:B------:R-:W-:Y:S02]  /*5ff0*/  IMAD.MOV R5, RZ, RZ, -R5 ;  /* 0x000000ffff057224 */ /* 0x000fe400078e0a05 */
[----:B------:R-:W-:-:S04]  /*6000*/  IMAD.HI.U32 R18, R11, R25, RZ ;  /* 0x000000190b127227 */ /* 0x000fc800078e00ff */
[C---:B------:R-:W-:Y:S02]  /*6010*/  IMAD R30, R16.reuse, R5, R30 ;  /* 0x00000005101e7224 */ /* 0x040fe400078e021e */
[----:B------:R-:W-:Y:S01]  /*6020*/  IMAD.MOV R18, RZ, RZ, -R18 ;  /* 0x000000ffff127224 */ /* 0x000fe200078e0a12 */
[----:B------:R-:W-:Y:S01]  /*6030*/  IABS R5, R162 ;  /* 0x000000a200057213 */ /* 0x000fe20000000000 */
[--C-:B------:R-:W-:Y:S01]  /*6040*/  @!P4 IMAD.IADD R31, R31, 0x1, -R16.reuse ;  /* 0x000000011f1fc824 */ /* 0x100fe200078e0a10 */
[C---:B------:R-:W-:Y:S01]  /*6050*/  ISETP.GT.U32.AND P4, PT, R16.reuse, R34, PT ;  /* 0x000000221000720c */ /* 0x040fe20003f84070 */
[C---:B------:R-:W-:Y:S02]  /*6060*/  IMAD R25, R16.reuse, R18, R25 ;  /* 0x0000001210197224 */ /* 0x040fe400078e0219 */
[--C-:B------:R-:W-:Y:S01]  /*6070*/  @!P5 IMAD.IADD R29, R29, 0x1, -R16.reuse ;  /* 0x000000011d1dd824 */ /* 0x100fe200078e0a10 */
[----:B--2---:R-:W-:Y:S02]  /*6080*/  IABS R18, R152 ;  /* 0x0000009800127213 */ /* 0x004fe40000000000 */
[----:B------:R-:W-:Y:S01]  /*6090*/  ISETP.GT.U32.AND P5, PT, R16, R30, PT ;  /* 0x0000001e1000720c */ /* 0x000fe20003fa4070 */
[--C-:B------:R-:W-:Y:S01]  /*60a0*/  @!P1 IMAD.IADD R40, R40, 0x1, -R16.reuse ;  /* 0x0000000128289824 */ /* 0x100fe200078e0a10 */
[----:B------:R-:W-:Y:S01]  /*60b0*/  ISETP.GT.U32.AND P1, PT, R16, R26, PT ;  /* 0x0000001a1000720c */ /* 0x000fe20003f24070 */
[----:B------:R-:W-:Y:S01]  /*60c0*/  @!P2 IMAD.IADD R38, R38, 0x1, -R16 ;  /* 0x000000012626a824 */ /* 0x000fe200078e0a10 */
[----:B------:R-:W-:Y:S01]  /*60d0*/  ISETP.GT.U32.AND P2, PT, R16, R24, PT ;  /* 0x000000181000720c */ /* 0x000fe20003f44070 */
[----:B------:R-:W-:-:S04]  /*60e0*/  IMAD.HI.U32 R22, R11, R5, RZ ;  /* 0x000000050b167227 */ /* 0x000fc800078e00ff */
[----:B------:R-:W-:-:S04]  /*60f0*/  IMAD.HI.U32 R11, R11, R18, RZ ;  /* 0x000000120b0b7227 */ /* 0x000fc800078e00ff */
[----:B------:R-:W-:Y:S02]  /*6100*/  IMAD.MOV R11, RZ, RZ, -R11 ;  /* 0x000000ffff0b7224 */ /* 0x000fe400078e0a0b */
[----:B------:R-:W-:Y:S01]  /*6110*/  @!P4 IMAD.IADD R34, R34, 0x1, -R16 ;  /* 0x000000012222c824 */ /* 0x000fe200078e0a10 */
[C---:B------:R-:W-:Y:S01]  /*6120*/  ISETP.GT.U32.AND P4, PT, R16.reuse, R89, PT ;  /* 0x000000591000720c */ /* 0x040fe20003f84070 */
[----:B------:R-:W-:Y:S02]  /*6130*/  IMAD R11, R16, R11, R18 ;  /* 0x0000000b100b7224 */ /* 0x000fe400078e0212 */
[--C-:B------:R-:W-:Y:S01]  /*6140*/  @!P5 IMAD.IADD R30, R30, 0x1, -R16.reuse ;  /* 0x000000011e1ed824 */ /* 0x100fe200078e0a10 */
[----:B------:R-:W-:Y:S01]  /*6150*/  ISETP.GT.U32.AND P5, PT, R16, R91, PT ;  /* 0x0000005b1000720c */ /* 0x000fe20003fa4070 */
[--C-:B------:R-:W-:Y:S01]  /*6160*/  @!P1 IMAD.IADD R26, R26, 0x1, -R16.reuse ;  /* 0x000000011a1a9824 */ /* 0x100fe200078e0a10 */
[----:B------:R-:W-:Y:S01]  /*6170*/  ISETP.GT.U32.AND P1, PT, R16, R25, PT ;  /* 0x000000191000720c */ /* 0x000fe20003f24070 */
[----:B------:R-:W-:Y:S01]  /*6180*/  @!P2 IMAD.IADD R24, R24, 0x1, -R16 ;  /* 0x000000011818a824 */ /* 0x000fe200078e0a10 */
[----:B------:R-:W-:-:S02]  /*6190*/  ISETP.GT.U32.AND P2, PT, R16, R11, PT ;  /* 0x0000000b1000720c */ /* 0x000fc40003f44070 */
[C---:B------:R-:W-:Y:S02]  /*61a0*/  ISETP.GT.U32.AND P3, PT, R16.reuse, R33, PT ;  /* 0x000000211000720c */ /* 0x040fe40003f64070 */
[C---:B------:R-:W-:Y:S01]  /*61b0*/  ISETP.GT.U32.AND P0, PT, R16.reuse, R27, PT ;  /* 0x0000001b1000720c */ /* 0x040fe20003f04070 */
[----:B------:R-:W-:Y:S01]  /*61c0*/  @!P4 IMAD.IADD R89, R89, 0x1, -R16 ;  /* 0x000000015959c824 */ /* 0x000fe200078e0a10 */
[C---:B------:R-:W-:Y:S01]  /*61d0*/  ISETP.GT.U32.AND P4, PT, R16.reuse, R26, PT ;  /* 0x0000001a1000720c */ /* 0x040fe20003f84070 */
[----:B------:R-:W-:Y:S01]  /*61e0*/  IMAD.MOV R22, RZ, RZ, -R22 ;  /* 0x000000ffff167224 */ /* 0x000fe200078e0a16 */
[----:B------:R-:W2:Y:S01]  /*61f0*/  LDL R18, [R1+0x2e8] ;  /* 0x0002e80001127983 */ /* 0x000ea20000100800 */
[--C-:B------:R-:W-:Y:S01]  /*6200*/  @!P5 IMAD.IADD R91, R91, 0x1, -R16.reuse ;  /* 0x000000015b5bd824 */ /* 0x100fe200078e0a10 */
[C---:B------:R-:W-:Y:S01]  /*6210*/  ISETP.GT.U32.AND P5, PT, R16.reuse, R24, PT ;  /* 0x000000181000720c */ /* 0x040fe20003fa4070 */
[--C-:B------:R-:W-:Y:S01]  /*6220*/  @!P1 IMAD.IADD R25, R25, 0x1, -R16.reuse ;  /* 0x0000000119199824 */ /* 0x100fe200078e0a10 */
[C---:B------:R-:W-:Y:S01]  /*6230*/  ISETP.GT.U32.AND P1, PT, R16.reuse, R89, PT ;  /* 0x000000591000720c */ /* 0x040fe20003f24070 */
[----:B------:R-:W-:Y:S01]  /*6240*/  @!P2 IMAD.IADD R11, R11, 0x1, -R16 ;  /* 0x000000010b0ba824 */ /* 0x000fe200078e0a10 */
[----:B------:R-:W-:-:S05]  /*6250*/  ISETP.GT.U32.AND P2, PT, R16, R91, PT ;  /* 0x0000005b1000720c */ /* 0x000fca0003f44070 */
[----:B------:R-:W-:Y:S01]  /*6260*/  @!P4 IMAD.IADD R26, R26, 0x1, -R16 ;  /* 0x000000011a1ac824 */ /* 0x000fe200078e0a10 */
[----:B------:R-:W-:-:S03]  /*6270*/  ISETP.GT.U32.AND P4, PT, R16, R11, PT ;  /* 0x0000000b1000720c */ /* 0x000fc60003f84070 */
[--C-:B------:R-:W-:Y:S01]  /*6280*/  @!P5 IMAD.IADD R24, R24, 0x1, -R16.reuse ;  /* 0x000000011818d824 */ /* 0x100fe200078e0a10 */
[----:B------:R-:W-:Y:S01]  /*6290*/  ISETP.GT.U32.AND P5, PT, R16, R25, PT ;  /* 0x000000191000720c */ /* 0x000fe20003fa4070 */
[--C-:B------:R-:W-:Y:S01]  /*62a0*/  @!P1 IMAD.IADD R89, R89, 0x1, -R16.reuse ;  /* 0x0000000159599824 */ /* 0x100fe200078e0a10 */
[----:B------:R-:W-:Y:S01]  /*62b0*/  ISETP.GE.AND P1, PT, R2, RZ, PT ;  /* 0x000000ff0200720c */ /* 0x000fe20003f26270 */
[--C-:B------:R-:W-:Y:S01]  /*62c0*/  @!P2 IMAD.IADD R91, R91, 0x1, -R16.reuse ;  /* 0x000000015b5ba824 */ /* 0x100fe200078e0a10 */
[----:B------:R-:W-:Y:S02]  /*62d0*/  ISETP.GE.AND P2, PT, R181, RZ, PT ;  /* 0x000000ffb500720c */ /* 0x000fe40003f46270 */
[----:B------:R-:W2:Y:S03]  /*62e0*/  LDL R181, [R1+0x2d4] ;  /* 0x0002d40001b57983 */ /* 0x000ea60000100800 */
[----:B------:R-:W-:-:S04]  /*62f0*/  @!P4 IMAD.IADD R11, R11, 0x1, -R16 ;  /* 0x000000010b0bc824 */ /* 0x000fc800078e0a10 */
[----:B------:R-:W-:Y:S02]  /*6300*/  @!P5 IMAD.IADD R25, R25, 0x1, -R16 ;  /* 0x000000011919d824 */ /* 0x000fe400078e0a10 */
[----:B------:R-:W-:Y:S02]  /*6310*/  @!P1 IMAD.MOV R4, RZ, RZ, -R4 ;  /* 0x000000ffff049224 */ /* 0x000fe400078e0a04 */
[----:B------:R-:W-:Y:S01]  /*6320*/  @!P2 IMAD.MOV R12, RZ, RZ, -R12 ;  /* 0x000000ffff0ca224 */ /* 0x000fe200078e0a0c */
[----:B---3--:R-:W-:Y:S02]  /*6330*/  ISETP.GE.AND P4, PT, R182, RZ, PT ;  /* 0x000000ffb600720c */ /* 0x008fe40003f86270 */
[----:B------:R-:W3:Y:S01]  /*6340*/  LDL R182, [R1+0x3b0] ;  /* 0x0003b00001b67983 */ /* 0x000ee20000100800 */
[----:B----4-:R-:W-:-:S03]  /*6350*/  ISETP.GE.AND P5, PT, R183, RZ, PT ;  /* 0x000000ffb700720c */ /* 0x010fc60003fa6270 */
[----:B------:R-:W4:Y:S01]  /*6360*/  LDL R183, [R1+0x3b4] ;  /* 0x0003b40001b77983 */ /* 0x000f220000100800 */
[----:B------:R-:W-:-:S03]  /*6370*/  ISETP.GE.AND P1, PT, R184, RZ, PT ;  /* 0x000000ffb800720c */ /* 0x000fc60003f26270 */
[----:B------:R-:W4:Y:S01]  /*6380*/  LDL R184, [R1+0x3bc] ;  /* 0x0003bc0001b87983 */ /* 0x000f220000100800 */
[----:B------:R-:W-:-:S03]  /*6390*/  ISETP.GE.AND P2, PT, R185, RZ, PT ;  /* 0x000000ffb900720c */ /* 0x000fc60003f46270 */
[----:B------:R-:W4:Y:S01]  /*63a0*/  LDL R185, [R1+0x3c0] ;  /* 0x0003c00001b97983 */ /* 0x000f220000100800 */
[--C-:B------:R-:W-:Y:S01]  /*63b0*/  @!P3 IMAD.IADD R33, R33, 0x1, -R16.reuse ;  /* 0x000000012121b824 */ /* 0x100fe200078e0a10 */
[C---:B------:R-:W-:Y:S01]  /*63c0*/  ISETP.GT.U32.AND P3, PT, R16.reuse, R36, PT ;  /* 0x000000241000720c */ /* 0x040fe20003f64070 */
[C---:B------:R-:W-:Y:S02]  /*63d0*/  IMAD R5, R16.reuse, R22, R5 ;  /* 0x0000001610057224 */ /* 0x040fe400078e0205 */
[--C-:B------:R-:W-:Y:S01]  /*63e0*/  @!P0 IMAD.IADD R27, R27, 0x1, -R16.reuse ;  /* 0x000000011b1b8824 */ /* 0x100fe200078e0a10 */
[----:B------:R-:W-:Y:S01]  /*63f0*/  ISETP.GT.U32.AND P0, PT, R16, R28, PT ;  /* 0x0000001c1000720c */ /* 0x000fe20003f04070 */
[----:B------:R-:W4:Y:S08]  /*6400*/  LDL R22, [R1+0x3a0] ;  /* 0x0003a00001167983 */ /* 0x000f300000100800 */
[----:B------:R-:W-:Y:S01]  /*6410*/  @!P3 IMAD.IADD R36, R36, 0x1, -R16 ;  /* 0x000000012424b824 */ /* 0x000fe200078e0a10 */
[----:B------:R-:W-:-:S03]  /*6420*/  ISETP.GT.U32.AND P3, PT, R16, R5, PT ;  /* 0x000000051000720c */ /* 0x000fc60003f64070 */
[----:B------:R-:W-:-:S10]  /*6430*/  @!P0 IMAD.IADD R28, R28, 0x1, -R16 ;  /* 0x000000011c1c8824 */ /* 0x000fd400078e0a10 */
[----:B------:R-:W-:Y:S01]  /*6440*/  @!P3 IMAD.IADD R5, R5, 0x1, -R16 ;  /* 0x000000010505b824 */ /* 0x000fe200078e0a10 */
[----:B------:R-:W-:-:S13]  /*6450*/  ISETP.GT.U32.AND P3, PT, R16, R28, PT ;  /* 0x0000001c1000720c */ /* 0x000fda0003f64070 */
[----:B------:R-:W-:Y:S01]  /*6460*/  @!P3 IMAD.IADD R28, R28, 0x1, -R16 ;  /* 0x000000011c1cb824 */ /* 0x000fe200078e0a10 */
[----:B------:R-:W-:-:S13]  /*6470*/  ISETP.GT.U32.AND P3, PT, R16, R93, PT ;  /* 0x0000005d1000720c */ /* 0x000fda0003f64070 */
[----:B------:R-:W-:Y:S01]  /*6480*/  @!P3 IMAD.IADD R93, R93, 0x1, -R16 ;  /* 0x000000015d5db824 */ /* 0x000fe200078e0a10 */
[----:B------:R-:W-:Y:S01]  /*6490*/  ISETP.GE.AND P3, PT, R20, RZ, PT ;  /* 0x000000ff1400720c */ /* 0x000fe20003f66270 */
[----:B------:R-:W-:Y:S01]  /*64a0*/  @!P4 IMAD.MOV R7, RZ, RZ, -R7 ;  /* 0x000000ffff07c224 */ /* 0x000fe200078e0a07 */
[----:B------:R-:W-:Y:S01]  /*64b0*/  ISETP.GE.AND P4, PT, R180, RZ, PT ;  /* 0x000000ffb400720c */ /* 0x000fe20003f86270 */
[----:B------:R-:W-:Y:S01]  /*64c0*/  @!P5 IMAD.MOV R8, RZ, RZ, -R8 ;  /* 0x000000ffff08d224 */ /* 0x000fe200078e0a08 */
[----:B------:R-:W4:Y:S01]  /*64d0*/  LDL R180, [R1+0x3c8] ;  /* 0x0003c80001b47983 */ /* 0x000f220000100800 */
[----:B------:R-:W-:Y:S02]  /*64e0*/  @!P2 IMAD.MOV R10, RZ, RZ, -R10 ;  /* 0x000000ffff0aa224 */ /* 0x000fe400078e0a0a */
[----:B------:R-:W-:Y:S01]  /*64f0*/  @!P1 IMAD.MOV R9, RZ, RZ, -R9 ;  /* 0x000000ffff099224 */ /* 0x000fe200078e0a09 */
[----:B------:R-:W4:Y:S05]  /*6500*/  LDL R20, [R1+0x3e8] ;  /* 0x0003e80001147983 */ /* 0x000f2a0000100800 */
[----:B------:R-:W-:Y:S01]  /*6510*/  @!P3 IMAD.MOV R6, RZ, RZ, -R6 ;  /* 0x000000ffff06b224 */ /* 0x000fe200078e0a06 */
[----:B------:R-:W-:-:S02]  /*6520*/  ISETP.GE.AND P3, PT, R179, RZ, PT ;  /* 0x000000ffb300720c */ /* 0x000fc40003f66270 */
[----:B------:R-:W4:Y:S01]  /*6530*/  LDL R179, [R1+0x3c4] ;  /* 0x0003c40001b37983 */ /* 0x000f220000100800 */
[----:B------:R-:W-:-:S10]  /*6540*/  @!P4 IMAD.MOV R15, RZ, RZ, -R15 ;  /* 0x000000ffff0fc224 */ /* 0x000fd400078e0a0f */
[----:B------:R-:W-:Y:S01]  /*6550*/  @!P3 IMAD.MOV R13, RZ, RZ, -R13 ;  /* 0x000000ffff0db224 */ /* 0x000fe200078e0a0d */
[----:B--2---:R-:W-:Y:S02]  /*6560*/  ISETP.GE.AND P5, PT, R181, RZ, PT ;  /* 0x000000ffb500720c */ /* 0x004fe40003fa6270 */
[----:B------:R-:W2:Y:S11]  /*6570*/  LDL R181, [R1+0x2d8] ;  /* 0x0002d80001b57983 */ /* 0x000eb60000100800 */
[----:B------:R-:W-:Y:S01]  /*6580*/  @!P5 IMAD.MOV R17, RZ, RZ, -R17 ;  /* 0x000000ffff11d224 */ /* 0x000fe200078e0a11 */
[----:B---3--:R-:W-:-:S02]  /*6590*/  ISETP.GE.AND P2, PT, R182, RZ, PT ;  /* 0x000000ffb600720c */ /* 0x008fc40003f46270 */
[----:B------:R-:W3:Y:S01]  /*65a0*/  LDL R182, [R1+0x3d0] ;  /* 0x0003d00001b67983 */ /* 0x000ee20000100800 */
[----:B----4-:R-:W-:-:S03]  /*65b0*/  ISETP.GE.AND P3, PT, R183, RZ, PT ;  /* 0x000000ffb700720c */ /* 0x010fc60003f66270 */
[----:B------:R-:W4:Y:S01]  /*65c0*/  LDL R183, [R1+0x3d4] ;  /* 0x0003d40001b77983 */ /* 0x000f220000100800 */
[----:B------:R-:W-:-:S03]  /*65d0*/  ISETP.GE.AND P4, PT, R184, RZ, PT ;  /* 0x000000ffb800720c */ /* 0x000fc60003f86270 */
[----:B------:R-:W4:Y:S01]  /*65e0*/  LDL R184, [R1+0x3d8] ;  /* 0x0003d80001b87983 */ /* 0x000f220000100800 */
[----:B------:R-:W-:-:S03]  /*65f0*/  ISETP.GE.AND P5, PT, R185, RZ, PT ;  /* 0x000000ffb900720c */ /* 0x000fc60003fa6270 */
[----:B------:R-:W4:Y:S01]  /*6600*/  LDL R185, [R1+0x3dc] ;  /* 0x0003dc0001b97983 */ /* 0x000f220000100800 */
[----:B------:R-:W-:-:S03]  /*6610*/  ISETP.GE.AND P1, PT, R22, RZ, PT ;  /* 0x000000ff1600720c */ /* 0x000fc60003f26270 */
[----:B------:R-:W4:Y:S01]  /*6620*/  LDL R22, [R1+0x3cc] ;  /* 0x0003cc0001167983 */ /* 0x000f220000100800 */
[----:B------:R-:W-:Y:S02]  /*6630*/  @!P2 IMAD.MOV R21, RZ, RZ, -R21 ;  /* 0x000000ffff15a224 */ /* 0x000fe400078e0a15 */
[----:B------:R-:W-:-:S07]  /*6640*/  @!P3 IMAD.MOV R23, RZ, RZ, -R23 ;  /* 0x000000ffff17b224 */ /* 0x000fce00078e0a17 */
[----:B------:R-:W-:Y:S02]  /*6650*/  @!P1 IMAD.MOV R19, RZ, RZ, -R19 ;  /* 0x000000ffff139224 */ /* 0x000fe400078e0a13 */
[----:B------:R-:W-:Y:S01]  /*6660*/  @!P5 IMAD.MOV R155, RZ, RZ, -R155 ;  /* 0x000000ffff9bd224 */ /* 0x000fe200078e0a9b */
[----:B------:R-:W-:Y:S02]  /*6670*/  ISETP.GE.AND P2, PT, R180, RZ, PT ;  /* 0x000000ffb400720c */ /* 0x000fe40003f46270 */
[----:B------:R-:W4:Y:S01]  /*6680*/  LDL R180, [R1+0x3e4] ;  /* 0x0003e40001b47983 */ /* 0x000f220000100800 */
[----:B------:R-:W-:-:S03]  /*6690*/  ISETP.GE.AND P1, PT, R179, RZ, PT ;  /* 0x000000ffb300720c */ /* 0x000fc60003f26270 */
[----:B------:R-:W4:Y:S07]  /*66a0*/  LDL R179, [R1+0x3e0] ;  /* 0x0003e00001b37983 */ /* 0x000f2e0000100800 */
[----:B------:R-:W-:-:S03]  /*66b0*/  @!P2 IMAD.MOV R159, RZ, RZ, -R159 ;  /* 0x000000ffff9fa224 */ /* 0x000fc600078e0a9f */
        /* <DEDUP_REMOVED lines=12> */
[----:B------:R-:W-:Y:S01]  /*6780*/  @!P4 IMAD.MOV R153, RZ, RZ, -R153 ;  /* 0x000000ffff99c224 */ /* 0x000fe200078e0a99 */
[----:B------:R-:W-:Y:S01]  /*6790*/  ISETP.GE.AND P4, PT, R22, RZ, PT ;  /* 0x000000ff1600720c */ /* 0x000fe20003f86270 */
[----:B------:R-:W-:Y:S01]  /*67a0*/  @!P5 IMAD.MOV R165, RZ, RZ, -R165 ;  /* 0x000000ffffa5d224 */ /* 0x000fe200078e0aa5 */
[----:B------:R-:W4:Y:S01]  /*67b0*/  LDL R22, [R1+0x3fc] ;  /* 0x0003fc0001167983 */ /* 0x000f220000100800 */
[----:B------:R-:W-:-:S10]  /*67c0*/  @!P1 IMAD.MOV R215, RZ, RZ, -R215 ;  /* 0x000000ffffd79224 */ /* 0x000fd400078e0ad7 */
        /* <DEDUP_REMOVED lines=24> */
[----:B------:R-:W-:Y:S01]  /*6950*/  @!P2 IMAD.MOV R227, RZ, RZ, -R227 ;  /* 0x000000ffffe3a224 */ /* 0x000fe200078e0ae3 */
[----:B------:R-:W-:Y:S02]  /*6960*/  ISETP.GE.AND P2, PT, R22, RZ, PT ;  /* 0x000000ff1600720c */ /* 0x000fe40003f46270 */
[----:B------:R-:W4:Y:S01]  /*6970*/  LDL R22, [R1+0x41c] ;  /* 0x00041c0001167983 */ /* 0x000f220000100800 */
[----:B------:R-:W-:Y:S02]  /*6980*/  @!P5 IMAD.MOV R233, RZ, RZ, -R233 ;  /* 0x000000ffffe9d224 */ /* 0x000fe400078e0ae9 */
[----:B------:R-:W-:-:S08]  /*6990*/  @!P1 IMAD.MOV R235, RZ, RZ, -R235 ;  /* 0x000000ffffeb9224 */ /* 0x000fd000078e0aeb */
        /* <DEDUP_REMOVED lines=8> */
[----:B------:R-:W2:Y:S01]  /*6a20*/  LDL R181, [R1+0x424] ;  /* 0x0004240001b57983 */ /* 0x000ea20000100800 */
[----:B---3--:R-:W-:-:S03]  /*6a30*/  ISETP.GE.AND P1, PT, R182, RZ, PT ;  /* 0x000000ffb600720c */ /* 0x008fc60003f26270 */
[----:B------:R-:W3:Y:S01]  /*6a40*/  LDL R182, [R1+0x428] ;  /* 0x0004280001b67983 */ /* 0x000ee20000100800 */
[----:B----4-:R-:W-:-:S03]  /*6a50*/  ISETP.GE.AND P2, PT, R183, RZ, PT ;  /* 0x000000ffb700720c */ /* 0x010fc60003f46270 */
[----:B------:R-:W4:Y:S01]  /*6a60*/  LDL R183, [R1+0x42c] ;  /* 0x00042c0001b77983 */ /* 0x000f220000100800 */
[----:B------:R-:W-:-:S03]  /*6a70*/  ISETP.GE.AND P3, PT, R184, RZ, PT ;  /* 0x000000ffb800720c */ /* 0x000fc60003f66270 */
[----:B------:R-:W4:Y:S01]  /*6a80*/  LDL R184, [R1+0x430] ;  /* 0x0004300001b87983 */ /* 0x000f220000100800 */
[----:B------:R-:W-:-:S03]  /*6a90*/  ISETP.GE.AND P4, PT, R185, RZ, PT ;  /* 0x000000ffb900720c */ /* 0x000fc60003f86270 */
[----:B------:R-:W4:Y:S01]  /*6aa0*/  LDL R185, [R1+0x434] ;  /* 0x0004340001b97983 */ /* 0x000f220000100800 */
[----:B------:R-:W-:Y:S01]  /*6ab0*/  ISETP.GT.U32.AND P0, PT, R16, R30, PT ;  /* 0x0000001e1000720c */ /* 0x000fe20003f04070 */
[----:B------:R-:W-:Y:S01]  /*6ac0*/  @!P5 IMAD.MOV R244, RZ, RZ, -R244 ;  /* 0x000000fffff4d224 */ /* 0x000fe200078e0af4 */
[----:B------:R-:W-:Y:S01]  /*6ad0*/  ISETP.GE.AND P5, PT, R20, RZ, PT ;  /* 0x000000ff1400720c */ /* 0x000fe20003fa6270 */
[----:B------:R-:W-:Y:S01]  /*6ae0*/  @!P1 IMAD.MOV R246, RZ, RZ, -R246 ;  /* 0x000000fffff69224 */ /* 0x000fe200078e0af6 */
[----:B------:R-:W4:Y:S09]  /*6af0*/  LDL R20, [R1+0x43c] ;  /* 0x00043c0001147983 */ /* 0x000f320000100800 */
[----:B------:R-:W-:Y:S01]  /*6b00*/  @!P0 IMAD.IADD R30, R30, 0x1, -R16 ;  /* 0x000000011e1e8824 */ /* 0x000fe200078e0a10 */
[----:B------:R-:W-:Y:S01]  /*6b10*/  ISETP.GT.U32.AND P0, PT, R16, R5, PT ;  /* 0x000000051000720c */ /* 0x000fe20003f04070 */
[----:B------:R-:W-:Y:S01]  /*6b20*/  @!P2 IMAD.MOV R248, RZ, RZ, -R248 ;  /* 0x000000fffff8a224 */ /* 0x000fe200078e0af8 */
[----:B------:R-:W-:Y:S01]  /*6b30*/  ISETP.GE.AND P1, PT, R22, RZ, PT ;  /* 0x000000ff1600720c */ /* 0x000fe20003f26270 */
[----:B------:R-:W-:Y:S01]  /*6b40*/  @!P3 IMAD.MOV R250, RZ, RZ, -R250 ;  /* 0x000000fffffab224 */ /* 0x000fe200078e0afa */
[----:B------:R-:W4:Y:S09]  /*6b50*/  LDL R22, [R1+0x440] ;  /* 0x0004400001167983 */ /* 0x000f320000100800 */
[----:B------:R-:W-:-:S02]  /*6b60*/  @!P0 IMAD.IADD R5, R5, 0x1, -R16 ;  /* 0x0000000105058824 */ /* 0x000fc400078e0a10 */
[----:B------:R-:W4:Y:S01]  /*6b70*/  LDL R16, [R1+0x438] ;  /* 0x0004380001107983 */ /* 0x000f220000100800 */
[----:B------:R-:W-:Y:S02]  /*6b80*/  @!P4 IMAD.MOV R252, RZ, RZ, -R252 ;  /* 0x000000fffffcc224 */ /* 0x000fe400078e0afc */
[----:B------:R-:W-:Y:S02]  /*6b90*/  @!P5 IMAD.MOV R111, RZ, RZ, -R111 ;  /* 0x000000ffff6fd224 */ /* 0x000fe400078e0a6f */
[----:B------:R-:W-:Y:S01]  /*6ba0*/  @!P1 IMAD.MOV R110, RZ, RZ, -R110 ;  /* 0x000000ffff6e9224 */ /* 0x000fe200078e0a6e */
[----:B------:R-:W-:Y:S02]  /*6bb0*/  ISETP.GE.AND P3, PT, R180, RZ, PT ;  /* 0x000000ffb400720c */ /* 0x000fe40003f66270 */
[----:B------:R-:W-:Y:S02]  /*6bc0*/  ISETP.GE.AND P2, PT, R179, RZ, PT ;  /* 0x000000ffb300720c */ /* 0x000fe40003f46270 */
[----:B------:R-:W4:Y:S09]  /*6bd0*/  LDL.LU R179, [R1+0x568] ;  /* 0x0005680001b37983 */ /* 0x000f320000300800 */
[----:B------:R-:W-:Y:S01]  /*6be0*/  @!P3 IMAD.MOV R108, RZ, RZ, -R108 ;  /* 0x000000ffff6cb224 */ /* 0x000fe200078e0a6c */
[----:B------:R-:W4:Y:S01]  /*6bf0*/  LDL.LU R180, [R1+0x564] ;  /* 0x0005640001b47983 */ /* 0x000f220000300800 */
[----:B------:R-:W-:Y:S01]  /*6c00*/  @!P2 IMAD.MOV R109, RZ, RZ, -R109 ;  /* 0x000000ffff6da224 */ /* 0x000fe200078e0a6d */
[----:B--2---:R-:W-:-:S02]  /*6c10*/  ISETP.GE.AND P4, PT, R181, RZ, PT ;  /* 0x000000ffb500720c */ /* 0x004fc40003f86270 */
[----:B------:R-:W2:Y:S01]  /*6c20*/  LDL.LU R181, [R1+0x560] ;  /* 0x0005600001b57983 */ /* 0x000ea20000300800 */
[----:B---3--:R-:W-:-:S03]  /*6c30*/  ISETP.GE.AND P5, PT, R182, RZ, PT ;  /* 0x000000ffb600720c */ /* 0x008fc60003fa6270 */
[----:B------:R-:W3:Y:S01]  /*6c40*/  LDL.LU R182, [R1+0x55c] ;  /* 0x00055c0001b67983 */ /* 0x000ee20000300800 */
[----:B----4-:R-:W-:-:S03]  /*6c50*/  ISETP.GE.AND P1, PT, R183, RZ, PT ;  /* 0x000000ffb700720c */ /* 0x010fc60003f26270 */
[----:B------:R-:W4:Y:S01]  /*6c60*/  LDL.LU R183, [R1+0x558] ;  /* 0x0005580001b77983 */ /* 0x000f220000300800 */
[----:B------:R-:W-:-:S03]  /*6c70*/  ISETP.GE.AND P2, PT, R184, RZ, PT ;  /* 0x000000ffb800720c */ /* 0x000fc60003f46270 */
[----:B------:R-:W4:Y:S01]  /*6c80*/  LDL.LU R184, [R1+0x554] ;  /* 0x0005540001b87983 */ /* 0x000f220000300800 */
[----:B------:R-:W-:-:S03]  /*6c90*/  ISETP.GE.AND P3, PT, R185, RZ, PT ;  /* 0x000000ffb900720c */ /* 0x000fc60003f66270 */
[----:B------:R-:W4:Y:S01]  /*6ca0*/  LDL.LU R185, [R1+0x550] ;  /* 0x0005500001b97983 */ /* 0x000f220000300800 */
[----:B------:R-:W-:Y:S02]  /*6cb0*/  @!P4 IMAD.MOV R107, RZ, RZ, -R107 ;  /* 0x000000ffff6bc224 */ /* 0x000fe400078e0a6b */
[----:B------:R-:W-:Y:S01]  /*6cc0*/  @!P5 IMAD.MOV R106, RZ, RZ, -R106 ;  /* 0x000000ffff6ad224 */ /* 0x000fe200078e0a6a */
[----:B------:R-:W-:Y:S01]  /*6cd0*/  ISETP.GE.AND P5, PT, R18, RZ, PT ;  /* 0x000000ff1200720c */ /* 0x000fe20003fa6270 */
[----:B------:R-:W-:Y:S01]  /*6ce0*/  @!P1 IMAD.MOV R105, RZ, RZ, -R105 ;  /* 0x000000ffff699224 */ /* 0x000fe200078e0a69 */
[----:B------:R-:W-:Y:S01]  /*6cf0*/  ISETP.GE.AND P1, PT, R20, RZ, PT ;  /* 0x000000ff1400720c */ /* 0x000fe20003f26270 */
[----:B------:R-:W-:Y:S01]  /*6d00*/  @!P2 IMAD.MOV R104, RZ, RZ, -R104 ;  /* 0x000000ffff68a224 */ /* 0x000fe200078e0a68 */
[----:B------:R-:W-:Y:S02]  /*6d10*/  ISETP.GE.AND P2, PT, R22, RZ, PT ;  /* 0x000000ff1600720c */ /* 0x000fe40003f46270 */
[----:B------:R-:W-:Y:S01]  /*6d20*/  ISETP.GE.AND P4, PT, R16, RZ, PT ;  /* 0x000000ff1000720c */ /* 0x000fe20003f86270 */
[----:B------:R-:W-:-:S06]  /*6d30*/  @!P3 IMAD.MOV R103, RZ, RZ, -R103 ;  /* 0x000000ffff67b224 */ /* 0x000fcc00078e0a67 */
[----:B------:R-:W-:Y:S02]  /*6d40*/  @!P5 IMAD.MOV R101, RZ, RZ, -R101 ;  /* 0x000000ffff65d224 */ /* 0x000fe400078e0a65 */
[----:B------:R-:W-:Y:S02]  /*6d50*/  @!P1 IMAD.MOV R100, RZ, RZ, -R100 ;  /* 0x000000ffff649224 */ /* 0x000fe400078e0a64 */
[----:B------:R-:W-:Y:S02]  /*6d60*/  @!P2 IMAD.MOV R99, RZ, RZ, -R99 ;  /* 0x000000ffff63a224 */ /* 0x000fe400078e0a63 */
[----:B------:R-:W-:Y:S01]  /*6d70*/  @!P4 IMAD.MOV R102, RZ, RZ, -R102 ;  /* 0x000000ffff66c224 */ /* 0x000fe200078e0a66 */
[----:B------:R-:W-:Y:S01]  /*6d80*/  ISETP.NE.AND P0, PT, R86, RZ, PT ;  /* 0x000000ff5600720c */ /* 0x000fe20003f05270 */
[----:B------:R-:W-:-:S12]  /*6d90*/  @!P6 IMAD.MOV R3, RZ, RZ, -R3 ;  /* 0x000000ffff03e224 */ /* 0x000fd800078e0a03 */
[----:B------:R-:W-:Y:S01]  /*6da0*/  @!P0 LOP3.LUT R3, RZ, R86, RZ, 0x33, !PT ;  /* 0x00000056ff038212 */ /* 0x000fe200078e33ff */
[----:B------:R-:W-:Y:S01]  /*6db0*/  IMAD.MOV.U32 R86, RZ, RZ, R14 ;  /* 0x000000ffff567224 */ /* 0x000fe200078e000e */
[----:B------:R-:W-:Y:S02]  /*6dc0*/  ISETP.GE.AND P6, PT, R152, RZ, PT ;  /* 0x000000ff9800720c */ /* 0x000fe40003fc6270 */
[----:B------:R-:W-:Y:S02]  /*6dd0*/  ISETP.NE.AND P0, PT, R87, RZ, PT ;  /* 0x000000ff5700720c */ /* 0x000fe40003f05270 */
[----:B------:R-:W-:Y:S02]  /*6de0*/  LOP3.LUT R87, RZ, R87, RZ, 0x33, !PT ;  /* 0x00000057ff577212 */ /* 0x000fe400078e33ff */
[----:B--2---:R-:W-:Y:S02]  /*6df0*/  ISETP.GE.AND P2, PT, R181, RZ, PT ;  /* 0x000000ffb500720c */ /* 0x004fe40003f46270 */
[----:B---3--:R-:W-:-:S02]  /*6e00*/  ISETP.GE.AND P1, PT, R182, RZ, PT ;  /* 0x000000ffb600720c */ /* 0x008fc40003f26270 */
[----:B----4-:R-:W-:Y:S02]  /*6e10*/  ISETP.GE.AND P5, PT, R183, RZ, PT ;  /* 0x000000ffb700720c */ /* 0x010fe40003fa6270 */
[----:B------:R-:W-:Y:S02]  /*6e20*/  ISETP.GE.AND P4, PT, R184, RZ, PT ;  /* 0x000000ffb800720c */ /* 0x000fe40003f86270 */
[----:B------:R-:W-:-:S07]  /*6e30*/  ISETP.GE.AND P3, PT, R185, RZ, PT ;  /* 0x000000ffb900720c */ /* 0x000fce0003f66270 */
[----:B------:R-:W-:Y:S01]  /*6e40*/  @!P1 IMAD.MOV R95, RZ, RZ, -R95 ;  /* 0x000000ffff5f9224 */ /* 0x000fe200078e0a5f */
[----:B------:R-:W-:Y:S01]  /*6e50*/  ISETP.GE.AND P1, PT, R177, RZ, PT ;  /* 0x000000ffb100720c */ /* 0x000fe20003f26270 */
[----:B------:R-:W-:Y:S01]  /*6e60*/  @!P2 IMAD.MOV R94, RZ, RZ, -R94 ;  /* 0x000000ffff5ea224 */ /* 0x000fe200078e0a5e */
[----:B------:R-:W-:Y:S01]  /*6e70*/  ISETP.GE.AND P2, PT, R176, RZ, PT ;  /* 0x000000ffb000720c */ /* 0x000fe20003f46270 */
[----:B------:R-:W-:Y:S01]  /*6e80*/  @!P5 IMAD.MOV R96, RZ, RZ, -R96 ;  /* 0x000000ffff60d224 */ /* 0x000fe200078e0a60 */
[----:B------:R-:W-:Y:S01]  /*6e90*/  ISETP.GE.AND P5, PT, R178, RZ, PT ;  /* 0x000000ffb200720c */ /* 0x000fe20003fa6270 */
[----:B------:R-:W-:Y:S01]  /*6ea0*/  @!P6 IMAD.MOV R11, RZ, RZ, -R11 ;  /* 0x000000ffff0be224 */ /* 0x000fe200078e0a0b */
[----:B------:R-:W-:Y:S01]  /*6eb0*/  SEL R8, R87, R8, !P0 ;  /* 0x0000000857087207 */ /* 0x000fe20004000000 */
[----:B------:R-:W-:Y:S01]  /*6ec0*/  @!P4 IMAD.MOV R97, RZ, RZ, -R97 ;  /* 0x000000ffff61c224 */ /* 0x000fe200078e0a61 */
[----:B------:R-:W-:Y:S01]  /*6ed0*/  ISETP.GE.AND P4, PT, R179, RZ, PT ;  /* 0x000000ffb300720c */ /* 0x000fe20003f86270 */
[----:B------:R-:W2:Y:S01]  /*6ee0*/  LDL.LU R185, [R1+0x54c] ;  /* 0x00054c0001b97983 */ /* 0x000ea20000300800 */
[----:B------:R-:W-:Y:S01]  /*6ef0*/  @!P3 IMAD.MOV R98, RZ, RZ, -R98 ;  /* 0x000000ffff62b224 */ /* 0x000fe200078e0a62 */
[----:B------:R-:W-:-:S02]  /*6f00*/  ISETP.GE.AND P3, PT, R180, RZ, PT ;  /* 0x000000ffb400720c */ /* 0x000fc40003f66270 */
[----:B------:R-:W-:Y:S01]  /*6f10*/  @!P1 IMAD.MOV R86, RZ, RZ, -R86 ;  /* 0x000000ffff569224 */ /* 0x000fe200078e0a56 */
[----:B------:R-:W-:Y:S01]  /*6f20*/  ISETP.GE.AND P1, PT, R172, RZ, PT ;  /* 0x000000ffac00720c */ /* 0x000fe20003f26270 */
[----:B------:R-:W-:Y:S01]  /*6f30*/  @!P2 IMAD.MOV R85, RZ, RZ, -R85 ;  /* 0x000000ffff55a224 */ /* 0x000fe200078e0a55 */
[----:B------:R-:W-:Y:S01]  /*6f40*/  ISETP.GE.AND P2, PT, R0, RZ, PT ;  /* 0x000000ff0000720c */ /* 0x000fe20003f46270 */
[----:B------:R-:W-:Y:S01]  /*6f50*/  @!P5 IMAD.MOV R88, RZ, RZ, -R88 ;  /* 0x000000ffff58d224 */ /* 0x000fe200078e0a58 */
[----:B------:R-:W-:Y:S01]  /*6f60*/  ISETP.GE.AND P5, PT, R173, RZ, PT ;  /* 0x000000ffad00720c */ /* 0x000fe20003fa6270 */
[----:B------:R-:W-:Y:S01]  /*6f70*/  IMAD R8, R8, UR4, RZ ;  /* 0x0000000408087c24 */ /* 0x000fe2000f8e02ff */
[----:B------:R-:W-:Y:S01]  /*6f80*/  SEL R21, R87, R21, !P0 ;  /* 0x0000001557157207 */ /* 0x000fe20004000000 */
[----:B------:R-:W-:Y:S01]  /*6f90*/  @!P4 IMAD.MOV R90, RZ, RZ, -R90 ;  /* 0x000000ffff5ac224 */ /* 0x000fe200078e0a5a */
[----:B------:R-:W-:Y:S01]  /*6fa0*/  ISETP.GE.AND P4, PT, R174, RZ, PT ;  /* 0x000000ffae00720c */ /* 0x000fe20003f86270 */
[----:B------:R-:W3:Y:S01]  /*6fb0*/  LDL.LU R184, [R1+0x548] ;  /* 0x0005480001b87983 */ /* 0x000ee20000300800 */
[----:B------:R-:W-:Y:S01]  /*6fc0*/  @!P3 IMAD.MOV R92, RZ, RZ, -R92 ;  /* 0x000000ffff5cb224 */ /* 0x000fe200078e0a5c */
[----:B------:R-:W-:-:S02]  /*6fd0*/  ISETP.GE.AND P3, PT, R175, RZ, PT ;  /* 0x000000ffaf00720c */ /* 0x000fc40003f66270 */
[----:B------:R-:W-:Y:S01]  /*6fe0*/  @!P1 IMAD.MOV R81, RZ, RZ, -R81 ;  /* 0x000000ffff519224 */ /* 0x000fe200078e0a51 */
[----:B------:R-:W-:Y:S01]  /*6ff0*/  ISETP.GE.AND P1, PT, R245, RZ, PT ;  /* 0x000000fff500720c */ /* 0x000fe20003f26270 */
[----:B------:R-:W-:Y:S01]  /*7000*/  @!P2 IMAD.MOV R80, RZ, RZ, -R80 ;  /* 0x000000ffff50a224 */ /* 0x000fe200078e0a50 */
[----:B------:R-:W-:Y:S01]  /*7010*/  ISETP.GE.AND P2, PT, R243, RZ, PT ;  /* 0x000000fff300720c */ /* 0x000fe20003f46270 */
[----:B------:R-:W-:Y:S01]  /*7020*/  @!P5 IMAD.MOV R82, RZ, RZ, -R82 ;  /* 0x000000ffff52d224 */ /* 0x000fe200078e0a52 */
[----:B------:R-:W-:Y:S02]  /*7030*/  ISETP.GE.AND P5, PT, R247, RZ, PT ;  /* 0x000000fff700720c */ /* 0x000fe40003fa6270 */
[----:B------:R-:W-:Y:S01]  /*7040*/  SEL R9, R87, R9, !P0 ;  /* 0x0000000957097207 */ /* 0x000fe20004000000 */
[----:B------:R-:W-:Y:S01]  /*7050*/  @!P4 IMAD.MOV R83, RZ, RZ, -R83 ;  /* 0x000000ffff53c224 */ /* 0x000fe200078e0a53 */
[----:B------:R-:W-:Y:S02]  /*7060*/  ISETP.GE.AND P4, PT, R249, RZ, PT ;  /* 0x000000fff900720c */ /* 0x000fe40003f86270 */
[----:B------:R-:W-:Y:S01]  /*7070*/  SEL R131, R87, R4, !P0 ;  /* 0x0000000457837207 */ /* 0x000fe20004000000 */
[----:B------:R-:W-:Y:S01]  /*7080*/  @!P3 IMAD.MOV R84, RZ, RZ, -R84 ;  /* 0x000000ffff54b224 */ /* 0x000fe200078e0a54 */
[----:B------:R-:W-:Y:S01]  /*7090*/  ISETP.GE.AND P3, PT, R251, RZ, PT ;  /* 0x000000fffb00720c */ /* 0x000fe20003f66270 */
        /* <DEDUP_REMOVED lines=10> */
[----:B------:R-:W4:Y:S02]  /*7140*/  LDL.LU R183, [R1+0x544] ;  /* 0x0005440001b77983 */ /* 0x000f240000300800 */
[----:B------:R-:W-:Y:S01]  /*7150*/  @!P3 IMAD.MOV R79, RZ, RZ, -R79 ;  /* 0x000000ffff4fb224 */ /* 0x000fe200078e0a4f */
[----:B------:R-:W-:Y:S01]  /*7160*/  ISETP.GE.AND P3, PT, R241, RZ, PT ;  /* 0x000000fff100720c */ /* 0x000fe20003f66270 */
[----:B------:R-:W-:Y:S01]  /*7170*/  @!P1 IMAD.MOV R71, RZ, RZ, -R71 ;  /* 0x000000ffff479224 */ /* 0x000fe200078e0a47 */
[----:B------:R-:W-:Y:S01]  /*7180*/  ISETP.GE.AND P1, PT, R226, RZ, PT ;  /* 0x000000ffe200720c */ /* 0x000fe20003f26270 */
[----:B------:R-:W-:Y:S01]  /*7190*/  @!P2 IMAD.MOV R70, RZ, RZ, -R70 ;  /* 0x000000ffff46a224 */ /* 0x000fe200078e0a46 */
[----:B------:R-:W-:Y:S01]  /*71a0*/  ISETP.GE.AND P2, PT, R224, RZ, PT ;  /* 0x000000ffe000720c */ /* 0x000fe20003f46270 */
[----:B------:R-:W-:Y:S01]  /*71b0*/  @!P5 IMAD.MOV R72, RZ, RZ, -R72 ;  /* 0x000000ffff48d224 */ /* 0x000fe200078e0a48 */
[----:B------:R-:W-:-:S02]  /*71c0*/  ISETP.GE.AND P5, PT, R228, RZ, PT ;  /* 0x000000ffe400720c */ /* 0x000fc40003fa6270 */
[C---:B------:R-:W-:Y:S01]  /*71d0*/  SEL R7, R87.reuse, R7, !P0 ;  /* 0x0000000757077207 */ /* 0x040fe20004000000 */
        /* <DEDUP_REMOVED lines=110> */
[C---:B------:R-:W-:Y:S01]  /*78c0*/  SEL R225, R87.reuse, R225, !P0 ;  /* 0x000000e157e17207 */ /* 0x040fe20004000000 */
[----:B------:R-:W-:Y:S01]  /*78d0*/  @!P3 IMAD.MOV R32, RZ, RZ, -R32 ;  /* 0x000000ffff20b224 */ /* 0x000fe200078e0a20 */
[----:B------:R-:W-:Y:S01]  /*78e0*/  ISETP.GE.AND P3, PT, R162, RZ, PT ;  /* 0x000000ffa200720c */ /* 0x000fe20003f66270 */
[----:B------:R-:W-:Y:S01]  /*78f0*/  @!P1 IMAD.MOV R93, RZ, RZ, -R93 ;  /* 0x000000ffff5d9224 */ /* 0x000fe200078e0a5d */
[C---:B------:R-:W-:Y:S01]  /*7900*/  SEL R4, R87.reuse, R12, !P0 ;  /* 0x0000000c57047207 */ /* 0x040fe20004000000 */
[----:B------:R-:W-:Y:S01]  /*7910*/  @!P2 IMAD.MOV R25, RZ, RZ, -R25 ;  /* 0x000000ffff19a224 */ /* 0x000fe200078e0a19 */
[C---:B------:R-:W-:Y:S01]  /*7920*/  SEL R227, R87.reuse, R227, !P0 ;  /* 0x000000e357e37207 */ /* 0x040fe20004000000 */
[----:B------:R-:W-:Y:S01]  /*7930*/  @!P5 IMAD.MOV R91, RZ, RZ, -R91 ;  /* 0x000000ffff5bd224 */ /* 0x000fe200078e0a5b */
[----:B------:R-:W-:-:S02]  /*7940*/  SEL R229, R87, R229, !P0 ;  /* 0x000000e557e57207 */ /* 0x000fc40004000000 */
[C---:B------:R-:W-:Y:S01]  /*7950*/  SEL R231, R87.reuse, R231, !P0 ;  /* 0x000000e757e77207 */ /* 0x040fe20004000000 */
[----:B------:R-:W-:Y:S01]  /*7960*/  @!P4 IMAD.MOV R89, RZ, RZ, -R89 ;  /* 0x000000ffff59c224 */ /* 0x000fe200078e0a59 */
[C---:B------:R-:W-:Y:S02]  /*7970*/  SEL R233, R87.reuse, R233, !P0 ;  /* 0x000000e957e97207 */ /* 0x040fe40004000000 */
[C---:B------:R-:W-:Y:S01]  /*7980*/  SEL R235, R87.reuse, R235, !P0 ;  /* 0x000000eb57eb7207 */ /* 0x040fe20004000000 */
[----:B------:R-:W-:Y:S01]  /*7990*/  @!P3 IMAD.MOV R5, RZ, RZ, -R5 ;  /* 0x000000ffff05b224 */ /* 0x000fe200078e0a05 */
[C---:B------:R-:W-:Y:S02]  /*79a0*/  SEL R237, R87.reuse, R237, !P0 ;  /* 0x000000ed57ed7207 */ /* 0x040fe40004000000 */
[C---:B------:R-:W-:Y:S02]  /*79b0*/  SEL R240, R87.reuse, R240, !P0 ;  /* 0x000000f057f07207 */ /* 0x040fe40004000000 */
[----:B------:R-:W-:-:S02]  /*79c0*/  SEL R242, R87, R242, !P0 ;  /* 0x000000f257f27207 */ /* 0x000fc40004000000 */
[C---:B------:R-:W-:Y:S02]  /*79d0*/  SEL R244, R87.reuse, R244, !P0 ;  /* 0x000000f457f47207 */ /* 0x040fe40004000000 */
[C---:B------:R-:W-:Y:S02]  /*79e0*/  SEL R246, R87.reuse, R246, !P0 ;  /* 0x000000f657f67207 */ /* 0x040fe40004000000 */
[C---:B------:R-:W-:Y:S02]  /*79f0*/  SEL R248, R87.reuse, R248, !P0 ;  /* 0x000000f857f87207 */ /* 0x040fe40004000000 */
        /* <DEDUP_REMOVED lines=27> */
[----:B------:R-:W-:Y:S01]  /*7bb0*/  SEL R80, R87, R80, !P0 ;  /* 0x0000005057507207 */ /* 0x000fe20004000000 */
[----:B------:R-:W-:Y:S01]  /*7bc0*/  IMAD R9, R9, UR4, RZ ;  /* 0x0000000409097c24 */ /* 0x000fe2000f8e02ff */
[C---:B------:R-:W-:Y:S01]  /*7bd0*/  SEL R84, R87.reuse, R84, !P0 ;  /* 0x0000005457547207 */ /* 0x040fe20004000000 */
[----:B------:R-:W4:Y:S01]  /*7be0*/  LDL.LU R182, [R1+0x540] ;  /* 0x0005400001b67983 */ /* 0x000f220000300800 */
        /* <DEDUP_REMOVED lines=60> */
[----:B------:R-:W-:Y:S02]  /*7fb0*/  SEL R25, R87, R25, !P0 ;  /* 0x0000001957197207 */ /* 0x000fe40004000000 */
[----:B------:R-:W-:Y:S01]  /*7fc0*/  SHF.R.S32.HI R16, RZ, 0x1f, R8 ;  /* 0x0000001fff107819 */ /* 0x000fe20000011408 */
[----:B------:R-:W-:Y:S01]  /*7fd0*/  IMAD R163, R163, UR4, RZ ;  /* 0x00000004a3a37c24 */ /* 0x000fe2000f8e02ff */
[----:B------:R-:W-:Y:S01]  /*7fe0*/  SEL R87, R87, R11, !P0 ;  /* 0x0000000b57577207 */ /* 0x000fe20004000000 */
[----:B------:R-:W-:Y:S01]  /*7ff0*/  IMAD R23, R23, UR4, RZ ;  /* 0x0000000417177c24 */ /* 0x000fe2000f8e02ff */
[----:B------:R-:W-:-:S02]  /*8000*/  IADD3 R8, P0, R8, UR6, RZ ;  /* 0x0000000608087c10 */ /* 0x000fc4000ff1e0ff */
[----:B------:R-:W-:Y:S01]  /*8010*/  SHF.R.S32.HI R158, RZ, 0x1f, R21 ;  /* 0x0000001fff9e7819 */ /* 0x000fe20000011415 */
[----:B------:R-:W-:Y:S01]  /*8020*/  IMAD R10, R10, UR4, RZ ;  /* 0x000000040a0a7c24 */ /* 0x000fe2000f8e02ff */
[----:B------:R-:W-:Y:S01]  /*8030*/  IADD3.X R16, R16, UR7, RZ, P0, !PT ;  /* 0x0000000710107c10 */ /* 0x000fe200087fe4ff */
[----:B------:R-:W-:Y:S01]  /*8040*/  IMAD R225, R225, UR4, RZ ;  /* 0x00000004e1e17c24 */ /* 0x000fe2000f8e02ff */
[----:B------:R-:W-:Y:S01]  /*8050*/  SHF.R.S32.HI R18, RZ, 0x1f, R9 ;  /* 0x0000001fff127819 */ /* 0x000fe20000011409 */
[----:B------:R-:W-:Y:S01]  /*8060*/  IMAD R165, R165, UR4, RZ ;  /* 0x00000004a5a57c24 */ /* 0x000fe2000f8e02ff */
[----:B------:R-:W-:Y:S01]  /*8070*/  IADD3 R21, P0, R21, UR6, RZ ;  /* 0x0000000615157c10 */ /* 0x000fe2000ff1e0ff */
[----:B------:R-:W-:Y:S01]  /*8080*/  IMAD R153, R153, UR4, RZ ;  /* 0x0000000499997c24 */ /* 0x000fe2000f8e02ff */
[----:B------:R-:W-:Y:S01]  /*8090*/  IADD3 R9, P1, R9, UR6, RZ ;  /* 0x0000000609097c10 */ /* 0x000fe2000ff3e0ff */
[----:B------:R-:W-:Y:S01]  /*80a0*/  IMAD R13, R13, UR4, RZ ;  /* 0x000000040d0d7c24 */ /* 0x000fe2000f8e02ff */
[----:B------:R-:W-:Y:S01]  /*80b0*/  SHF.R.S32.HI R169, RZ, 0x1f, R163 ;  /* 0x0000001fffa97819 */ /* 0x000fe200000114a3 */
[----:B------:R-:W-:Y:S01]  /*80c0*/  IMAD R4, R4, UR4, RZ ;  /* 0x0000000404047c24 */ /* 0x000fe2000f8e02ff */
[----:B------:R-:W-:Y:S01]  /*80d0*/  IADD3.X R158, R158, UR7, RZ, P0, !PT ;  /* 0x000000079e9e7c10 */ /* 0x000fe200087fe4ff */
[----:B------:R-:W-:Y:S01]  /*80e0*/  IMAD R240, R240, UR4, RZ ;  /* 0x00000004f0f07c24 */ /* 0x000fe2000f8e02ff */
[----:B------:R-:W-:Y:S01]  /*80f0*/  SHF.R.S32.HI R160, RZ, 0x1f, R23 ;  /* 0x0000001fffa07819 */ /* 0x000fe20000011417 */
[----:B------:R-:W-:Y:S01]  /*8100*/  IMAD R227, R227, UR4, RZ ;  /* 0x00000004e3e37c24 */ /* 0x000fe2000f8e02ff */
[----:B------:R-:W-:Y:S01]  /*8110*/  IADD3.X R18, R18, UR7, RZ, P1, !PT ;  /* 0x0000000712127c10 */ /* 0x000fe20008ffe4ff */
[----:B------:R-:W-:Y:S01]  /*8120*/  IMAD R215, R215, UR4, RZ ;  /* 0x00000004d7d77c24 */ /* 0x000fe2000f8e02ff */
[----:B------:R-:W-:Y:S01]  /*8130*/  IADD3 R163, P0, R163, UR6, RZ ;  /* 0x00000006a3a37c10 */ /* 0x000fe2000ff1e0ff */
[----:B------:R-:W-:Y:S01]  /*8140*/  IMAD R155, R155, UR4, RZ ;  /* 0x000000049b9b7c24 */ /* 0x000fe2000f8e02ff */
[----:B------:R-:W-:Y:S01]  /*8150*/  SHF.R.S32.HI R20, RZ, 0x1f, R10 ;  /* 0x0000001fff147819 */ /* 0x000fe2000001140a */
[----:B------:R-:W-:Y:S01]  /*8160*/  IMAD R15, R15, UR4, RZ ;  /* 0x000000040f0f7c24 */ /* 0x000fe2000f8e02ff */
[----:B------:R-:W-:Y:S01]  /*8170*/  IADD3 R23, P1, R23, UR6, RZ ;  /* 0x0000000617177c10 */ /* 0x000fe2000ff3e0ff */
[----:B------:R-:W4:Y:S01]  /*8180*/  LDL.LU R181, [R1+0x53c] ;  /* 0x00053c0001b57983 */ /* 0x000f220000300800 */
[----:B------:R-:W-:-:S02]  /*8190*/  IADD3 R10, P2, R10, UR6, RZ ;  /* 0x000000060a0a7c10 */ /* 0x000fc4000ff5e0ff */
[----:B------:R-:W-:Y:S01]  /*81a0*/  SHF.R.S32.HI R224, RZ, 0x1f, R225 ;  /* 0x0000001fffe07819 */ /* 0x000fe200000114e1 */
[----:B------:R-:W-:Y:S01]  /*81b0*/  IMAD R6, R6, UR4, RZ ;  /* 0x0000000406067c24 */ /* 0x000fe2000f8e02ff */
[----:B------:R-:W-:Y:S01]  /*81c0*/  IADD3.X R169, R169, UR7, RZ, P0, !PT ;  /* 0x00000007a9a97c10 */ /* 0x000fe200087fe4ff */
[----:B------:R-:W4:Y:S01]  /*81d0*/  LDL.LU R180, [R1+0x538] ;  /* 0x0005380001b47983 */ /* 0x000f220000300800 */
[----:B------:R-:W-:Y:S02]  /*81e0*/  SHF.R.S32.HI R170, RZ, 0x1f, R165 ;  /* 0x0000001fffaa7819 */ /* 0x000fe400000114a5 */
[----:B------:R-:W-:Y:S01]  /*81f0*/  IADD3.X R160, R160, UR7, RZ, P1, !PT ;  /* 0x00000007a0a07c10 */ /* 0x000fe20008ffe4ff */
[----:B------:R-:W-:Y:S01]  /*8200*/  IMAD R242, R242, UR4, RZ ;  /* 0x00000004f2f27c24 */ /* 0x000fe2000f8e02ff */
[----:B------:R-:W-:Y:S01]  /*8210*/  IADD3 R225, P0, R225, UR6, RZ ;  /* 0x00000006e1e17c10 */ /* 0x000fe2000ff1e0ff */
[----:B------:R-:W-:Y:S01]  /*8220*/  IMAD R111, R111, UR4, RZ ;  /* 0x000000046f6f7c24 */ /* 0x000fe2000f8e02ff */
[----:B------:R-:W-:Y:S01]  /*8230*/  SHF.R.S32.HI R162, RZ, 0x1f, R153 ;  /* 0x0000001fffa27819 */ /* 0x000fe20000011499 */
[----:B------:R-:W4:Y:S01]  /*8240*/  LDL.LU R179, [R1+0x534] ;  /* 0x0005340001b37983 */ /* 0x000f220000300800 */
[----:B------:R-:W-:-:S02]  /*8250*/  IADD3.X R20, R20, UR7, RZ, P2, !PT ;  /* 0x0000000714147c10 */ /* 0x000fc400097fe4ff */
[----:B------:R-:W-:Y:S01]  /*8260*/  IADD3 R165, P1, R165, UR6, RZ ;  /* 0x00000006a5a57c10 */ /* 0x000fe2000ff3e0ff */
[----:B------:R-:W-:Y:S01]  /*8270*/  IMAD R229, R229, UR4, RZ ;  /* 0x00000004e5e57c24 */ /* 0x000fe2000f8e02ff */
[----:B------:R-:W-:Y:S01]  /*8280*/  SHF.R.S32.HI R22, RZ, 0x1f, R13 ;  /* 0x0000001fff167819 */ /* 0x000fe2000001140d */
[----:B------:R-:W4:Y:S01]  /*8290*/  LDL.LU R178, [R1+0x530] ;  /* 0x0005300001b27983 */ /* 0x000f220000300800 */
[----:B------:R-:W-:Y:S02]  /*82a0*/  IADD3 R153, P2, R153, UR6, RZ ;  /* 0x0000000699997c10 */ /* 0x000fe4000ff5e0ff */
        /* <DEDUP_REMOVED lines=32> */
[----:B------:R-:W-:Y:S01]  /*84b0*/  IADD3.X R239, R239, UR7, RZ, P0, !PT ;  /* 0x00000007efef7c10 */ /* 0x000fe200087fe4ff */
[----:B------:R-:W-:Y:S01]  /*84c0*/  IMAD R219, R219, UR4, RZ ;  /* 0x00000004dbdb7c24 */ /* 0x000fe2000f8e02ff */
[----:B------:R-:W-:Y:S01]  /*84d0*/  IADD3 R6, P5, R6, UR6, RZ ;  /* 0x0000000606067c10 */ /* 0x000fe2000ffbe0ff */
[----:B------:R0:W5:Y:S01]  /*84e0*/  LDL.LU R0, [R1+0x514] ;  /* 0x0005140001007983 */ /* 0x0001620000300800 */
[----:B------:R-:W-:-:S02]  /*84f0*/  SHF.R.S32.HI R241, RZ, 0x1f, R242 ;  /* 0x0000001ffff17819 */ /* 0x000fc400000114f2 */
[----:B------:R-:W-:Y:S02]  /*8500*/  IADD3.X R226, R226, UR7, RZ, P1, !PT ;  /* 0x00000007e2e27c10 */ /* 0x000fe40008ffe4ff */
[----:B------:R-:W-:Y:S02]  /*8510*/  IADD3 R171, P0, R111, UR6, RZ ;  /* 0x000000066fab7c10 */ /* 0x000fe4000ff1e0ff */
[----:B------:R-:W-:Y:S02]  /*8520*/  SHF.R.S32.HI R228, RZ, 0x1f, R229 ;  /* 0x0000001fffe47819 */ /* 0x000fe400000114e5 */
[----:B------:R-:W-:Y:S02]  /*8530*/  IADD3.X R214, R214, UR7, RZ, P2, !PT ;  /* 0x00000007d6d67c10 */ /* 0x000fe400097fe4ff */
[----:B------:R-:W-:Y:S02]  /*8540*/  IADD3 R242, P1, R242, UR6, RZ ;  /* 0x00000006f2f27c10 */ /* 0x000fe4000ff3e0ff */
[----:B------:R-:W-:-:S02]  /*8550*/  SHF.R.S32.HI R216, RZ, 0x1f, R217 ;  /* 0x0000001fffd87819 */ /* 0x000fc400000114d9 */
[----:B------:R-:W-:Y:S02]  /*8560*/  IADD3.X R164, R164, UR7, RZ, P3, !PT ;  /* 0x00000007a4a47c10 */ /* 0x000fe40009ffe4ff */
[----:B------:R-:W-:Y:S01]  /*8570*/  IADD3 R229, P2, R229, UR6, RZ ;  /* 0x00000006e5e57c10 */ /* 0x000fe2000ff5e0ff */
[----:B------:R-:W-:Y:S01]  /*8580*/  IMAD R19, R19, UR4, RZ ;  /* 0x0000000413137c24 */ /* 0x000fe2000f8e02ff */
[----:B------:R-:W-:Y:S01]  /*8590*/  SHF.R.S32.HI R166, RZ, 0x1f, R157 ;  /* 0x0000001fffa67819 */ /* 0x000fe2000001149d */
[----:B------:R-:W-:Y:S01]  /*85a0*/  IMAD R159, R159, UR4, RZ ;  /* 0x000000049f9f7c24 */ /* 0x000fe2000f8e02ff */
[----:B------:R-:W-:Y:S02]  /*85b0*/  IADD3.X R152, R152, UR7, RZ, P4, !PT ;  /* 0x0000000798987c10 */ /* 0x000fe4000a7fe4ff */
[----:B------:R-:W-:Y:S01]  /*85c0*/  IADD3 R217, P3, R217, UR6, RZ ;  /* 0x00000006d9d97c10 */ /* 0x000fe2000ff7e0ff */
[----:B------:R1:W-:Y:S01]  /*85d0*/  STL [R1+0x4], R171 ;  /* 0x000004ab01007387 */ /* 0x0003e20000100800 */
[----:B------:R-:W-:-:S02]  /*85e0*/  SHF.R.S32.HI R14, RZ, 0x1f, R7 ;  /* 0x0000001fff0e7819 */ /* 0x000fc40000011407 */
[----:B------:R-:W-:Y:S02]  /*85f0*/  SHF.R.S32.HI R154, RZ, 0x1f, R17 ;  /* 0x0000001fff9a7819 */ /* 0x000fe40000011411 */
[----:B------:R-:W-:Y:S02]  /*8600*/  IADD3.X R12, R12, UR7, RZ, P5, !PT ;  /* 0x000000070c0c7c10 */ /* 0x000fe4000affe4ff */
[----:B------:R-:W-:Y:S02]  /*8610*/  IADD3 R157, P4, R157, UR6, RZ ;  /* 0x000000069d9d7c10 */ /* 0x000fe4000ff9e0ff */
[----:B------:R-:W-:Y:S02]  /*8620*/  IADD3 R7, P6, R7, UR6, RZ ;  /* 0x0000000607077c10 */ /* 0x000fe4000ffde0ff */
[----:B------:R-:W-:Y:S02]  /*8630*/  IADD3 R17, P5, R17, UR6, RZ ;  /* 0x0000000611117c10 */ /* 0x000fe4000ffbe0ff */
[----:B------:R-:W-:Y:S01]  /*8640*/  IADD3.X R241, R241, UR7, RZ, P1, !PT ;  /* 0x00000007f1f17c10 */ /* 0x000fe20008ffe4ff */
[----:B------:R-:W-:Y:S01]  /*8650*/  IMAD R246, R246, UR4, RZ ;  /* 0x00000004f6f67c24 */ /* 0x000fe2000f8e02ff */
[----:B------:R-:W-:Y:S01]  /*8660*/  SHF.R.S32.HI R243, RZ, 0x1f, R244 ;  /* 0x0000001ffff37819 */ /* 0x000fe200000114f4 */
[----:B------:R-:W-:Y:S01]  /*8670*/  IMAD R109, R109, UR4, RZ ;  /* 0x000000046d6d7c24 */ /* 0x000fe2000f8e02ff */
[----:B------:R-:W-:-:S02]  /*8680*/  IADD3.X R228, R228, UR7, RZ, P2, !PT ;  /* 0x00000007e4e47c10 */ /* 0x000fc400097fe4ff */
[----:B-1----:R-:W-:Y:S01]  /*8690*/  IADD3 R171, P1, R110, UR6, RZ ;  /* 0x000000066eab7c10 */ /* 0x002fe2000ff3e0ff */
[----:B------:R-:W-:Y:S01]  /*86a0*/  IMAD R233, R233, UR4, RZ ;  /* 0x00000004e9e97c24 */ /* 0x000fe2000f8e02ff */
[----:B------:R-:W-:Y:S02]  /*86b0*/  SHF.R.S32.HI R230, RZ, 0x1f, R231 ;  /* 0x0000001fffe67819 */ /* 0x000fe400000114e7 */
[----:B------:R-:W-:Y:S02]  /*86c0*/  IADD3.X R216, R216, UR7, RZ, P3, !PT ;  /* 0x00000007d8d87c10 */ /* 0x000fe40009ffe4ff */
[----:B------:R-:W-:Y:S01]  /*86d0*/  IADD3 R244, P2, R244, UR6, RZ ;  /* 0x00000006f4f47c10 */ /* 0x000fe2000ff5e0ff */
[----:B------:R-:W-:Y:S01]  /*86e0*/  IMAD R161, R161, UR4, RZ ;  /* 0x00000004a1a17c24 */ /* 0x000fe2000f8e02ff */
[----:B------:R-:W-:Y:S01]  /*86f0*/  SHF.R.S32.HI R218, RZ, 0x1f, R219 ;  /* 0x0000001fffda7819 */ /* 0x000fe200000114db */
[----:B------:R-:W-:Y:S01]  /*8700*/  IMAD R221, R221, UR4, RZ ;  /* 0x00000004dddd7c24 */ /* 0x000fe2000f8e02ff */
[----:B------:R-:W-:-:S02]  /*8710*/  IADD3.X R166, R166, UR7, RZ, P4, !PT ;  /* 0x00000007a6a67c10 */ /* 0x000fc4000a7fe4ff */
[----:B------:R-:W-:Y:S02]  /*8720*/  IADD3 R231, P3, R231, UR6, RZ ;  /* 0x00000006e7e77c10 */ /* 0x000fe4000ff7e0ff */
[----:B------:R-:W-:Y:S02]  /*8730*/  SHF.R.S32.HI R156, RZ, 0x1f, R19 ;  /* 0x0000001fff9c7819 */ /* 0x000fe40000011413 */
[----:B------:R-:W-:Y:S02]  /*8740*/  IADD3.X R14, R14, UR7, RZ, P6, !PT ;  /* 0x000000070e0e7c10 */ /* 0x000fe4000b7fe4ff */
[----:B------:R-:W-:Y:S02]  /*8750*/  SHF.R.S32.HI R167, RZ, 0x1f, R159 ;  /* 0x0000001fffa77819 */ /* 0x000fe4000001149f */
[----:B------:R-:W-:Y:S02]  /*8760*/  IADD3.X R154, R154, UR7, RZ, P5, !PT ;  /* 0x000000079a9a7c10 */ /* 0x000fe4000affe4ff */
[----:B------:R-:W-:Y:S01]  /*8770*/  IADD3 R219, P4, R219, UR6, RZ ;  /* 0x00000006dbdb7c10 */ /* 0x000fe2000ff9e0ff */
[----:B------:R1:W-:Y:S01]  /*8780*/  STL [R1+0xc], R171 ;  /* 0x00000cab01007387 */ /* 0x0003e20000100800 */
[----:B------:R-:W-:-:S02]  /*8790*/  IADD3 R19, P6, R19, UR6, RZ ;  /* 0x0000000613137c10 */ /* 0x000fc4000ffde0ff */
[----:B------:R-:W-:Y:S02]  /*87a0*/  IADD3 R159, P5, R159, UR6, RZ ;  /* 0x000000069f9f7c10 */ /* 0x000fe4000ffbe0ff */
[----:B------:R-:W-:Y:S01]  /*87b0*/  IADD3.X R243, R243, UR7, RZ, P2, !PT ;  /* 0x00000007f3f37c10 */ /* 0x000fe200097fe4ff */
[----:B------:R-:W-:Y:S01]  /*87c0*/  IMAD R248, R248, UR4, RZ ;  /* 0x00000004f8f87c24 */ /* 0x000fe2000f8e02ff */
[----:B------:R-:W-:Y:S01]  /*87d0*/  SHF.R.S32.HI R245, RZ, 0x1f, R246 ;  /* 0x0000001ffff57819 */ /* 0x000fe200000114f6 */
[----:B------:R-:W-:Y:S01]  /*87e0*/  IMAD R108, R108, UR4, RZ ;  /* 0x000000046c6c7c24 */ /* 0x000fe2000f8e02ff */
[----:B------:R-:W-:Y:S02]  /*87f0*/  IADD3.X R230, R230, UR7, RZ, P3, !PT ;  /* 0x00000007e6e67c10 */ /* 0x000fe40009ffe4ff */
[----:B-1----:R-:W-:Y:S01]  /*8800*/  IADD3 R171, P2, R109, UR6, RZ ;  /* 0x000000066dab7c10 */ /* 0x002fe2000ff5e0ff */
        /* <DEDUP_REMOVED lines=9> */
[----:B------:R-:W-:-:S02]  /*88a0*/  IADD3 R233, P4, R233, UR6, RZ ;  /* 0x00000006e9e97c10 */ /* 0x000fc4000ff9e0ff */
[----:B------:R-:W-:Y:S02]  /*88b0*/  IADD3 R161, P6, R161, UR6, RZ ;  /* 0x00000006a1a17c10 */ /* 0x000fe4000ffde0ff */
[----:B------:R-:W-:Y:S01]  /*88c0*/  IADD3 R221, P5, R221, UR6, RZ ;  /* 0x00000006dddd7c10 */ /* 0x000fe2000ffbe0ff */
[----:B------:R1:W-:Y:S01]  /*88d0*/  STL [R1+0x14], R171 ;  /* 0x000014ab01007387 */ /* 0x0003e20000100800 */
[----:B------:R-:W-:Y:S01]  /*88e0*/  IADD3.X R245, R245, UR7, RZ, P3, !PT ;  /* 0x00000007f5f57c10 */ /* 0x000fe20009ffe4ff */
[----:B------:R-:W-:Y:S01]  /*88f0*/  IMAD R237, R237, UR4, RZ ;  /* 0x00000004eded7c24 */ /* 0x000fe2000f8e02ff */
[----:B------:R-:W-:Y:S01]  /*8900*/  SHF.R.S32.HI R247, RZ, 0x1f, R248 ;  /* 0x0000001ffff77819 */ /* 0x000fe200000114f8 */
[----:B------:R-:W-:Y:S01]  /*8910*/  IMAD R250, R250, UR4, RZ ;  /* 0x00000004fafa7c24 */ /* 0x000fe2000f8e02ff */
[----:B------:R-:W-:Y:S01]  /*8920*/  IADD3.X R232, R232, UR7, RZ, P4, !PT ;  /* 0x00000007e8e87c10 */ /* 0x000fe2000a7fe4ff */
[----:B------:R-:W-:Y:S01]  /*8930*/  IMAD R107, R107, UR4, RZ ;  /* 0x000000046b6b7c24 */ /* 0x000fe2000f8e02ff */
[----:B------:R-:W-:-:S02]  /*8940*/  SHF.R.S32.HI R222, RZ, 0x1f, R223 ;  /* 0x0000001fffde7819 */ /* 0x000fc400000114df */
[----:B------:R-:W-:Y:S02]  /*8950*/  IADD3.X R168, R168, UR7, RZ, P6, !PT ;  /* 0x00000007a8a87c10 */ /* 0x000fe4000b7fe4ff */
[----:B-1----:R-:W-:Y:S02]  /*8960*/  IADD3 R171, P3, R108, UR6, RZ ;  /* 0x000000066cab7c10 */ /* 0x002fe4000ff7e0ff */
[----:B------:R-:W-:Y:S02]  /*8970*/  SHF.R.S32.HI R234, RZ, 0x1f, R235 ;  /* 0x0000001fffea7819 */ /* 0x000fe400000114eb */
[----:B------:R-:W-:Y:S02]  /*8980*/  IADD3.X R220, R220, UR7, RZ, P5, !PT ;  /* 0x00000007dcdc7c10 */ /* 0x000fe4000affe4ff */
[----:B------:R-:W-:Y:S02]  /*8990*/  IADD3 R248, P4, R248, UR6, RZ ;  /* 0x00000006f8f87c10 */ /* 0x000fe4000ff9e0ff */
[----:B------:R-:W-:-:S02]  /*89a0*/  IADD3 R223, P6, R223, UR6, RZ ;  /* 0x00000006dfdf7c10 */ /* 0x000fc4000ffde0ff */
[----:B------:R-:W-:Y:S01]  /*89b0*/  IADD3 R235, P5, R235, UR6, RZ ;  /* 0x00000006ebeb7c10 */ /* 0x000fe2000ffbe0ff */
[----:B------:R1:W-:Y:S01]  /*89c0*/  STL [R1+0x1c], R171 ;  /* 0x00001cab01007387 */ /* 0x0003e20000100800 */
[----:B------:R-:W-:Y:S01]  /*89d0*/  IADD3.X R247, R247, UR7, RZ, P4, !PT ;  /* 0x00000007f7f77c10 */ /* 0x000fe2000a7fe4ff */
[----:B------:R-:W-:Y:S01]  /*89e0*/  IMAD R252, R252, UR4, RZ ;  /* 0x00000004fcfc7c24 */ /* 0x000fe2000f8e02ff */
[----:B------:R-:W-:Y:S01]  /*89f0*/  SHF.R.S32.HI R236, RZ, 0x1f, R237 ;  /* 0x0000001fffec7819 */ /* 0x000fe200000114ed */
[----:B------:R-:W-:Y:S01]  /*8a00*/  IMAD R106, R106, UR4, RZ ;  /* 0x000000046a6a7c24 */ /* 0x000fe2000f8e02ff */
[----:B------:R-:W-:Y:S02]  /*8a10*/  IADD3.X R222, R222, UR7, RZ, P6, !PT ;  /* 0x00000007dede7c10 */ /* 0x000fe4000b7fe4ff */
[----:B------:R-:W-:Y:S02]  /*8a20*/  SHF.R.S32.HI R249, RZ, 0x1f, R250 ;  /* 0x0000001ffff97819 */ /* 0x000fe400000114fa */
[----:B------:R-:W-:-:S02]  /*8a30*/  IADD3.X R234, R234, UR7, RZ, P5, !PT ;  /* 0x00000007eaea7c10 */ /* 0x000fc4000affe4ff */
[----:B-1----:R-:W-:Y:S02]  /*8a40*/  IADD3 R171, P4, R107, UR6, RZ ;  /* 0x000000066bab7c10 */ /* 0x002fe4000ff9e0ff */
[----:B------:R-:W-:Y:S02]  /*8a50*/  IADD3 R237, P6, R237, UR6, RZ ;  /* 0x00000006eded7c10 */ /* 0x000fe4000ffde0ff */
[----:B------:R-:W-:Y:S01]  /*8a60*/  IADD3 R250, P5, R250, UR6, RZ ;  /* 0x00000006fafa7c10 */ /* 0x000fe2000ffbe0ff */
[----:B------:R1:W-:Y:S01]  /*8a70*/  STL [R1+0x24], R171 ;  /* 0x000024ab01007387 */ /* 0x0003e20000100800 */
[----:B------:R-:W-:Y:S01]  /*8a80*/  SHF.R.S32.HI R251, RZ, 0x1f, R252 ;  /* 0x0000001ffffb7819 */ /* 0x000fe200000114fc */
[----:B------:R-:W-:Y:S01]  /*8a90*/  IMAD R105, R105, UR4, RZ ;  /* 0x0000000469697c24 */ /* 0x000fe2000f8e02ff */
[----:B------:R-:W-:Y:S02]  /*8aa0*/  IADD3.X R236, R236, UR7, RZ, P6, !PT ;  /* 0x00000007ecec7c10 */ /* 0x000fe4000b7fe4ff */
[----:B------:R-:W-:-:S02]  /*8ab0*/  IADD3.X R249, R249, UR7, RZ, P5, !PT ;  /* 0x00000007f9f97c10 */ /* 0x000fc4000affe4ff */
[----:B------:R-:W-:Y:S02]  /*8ac0*/  IADD3 R252, P6, R252, UR6, RZ ;  /* 0x00000006fcfc7c10 */ /* 0x000fe4000ffde0ff */
[----:B-1----:R-:W-:Y:S02]  /*8ad0*/  IADD3 R171, P5, R106, UR6, RZ ;  /* 0x000000066aab7c10 */ /* 0x002fe4000ffbe0ff */
[----:B------:R-:W-:Y:S02]  /*8ae0*/  SHF.R.S32.HI R112, RZ, 0x1f, R111 ;  /* 0x0000001fff707819 */ /* 0x000fe4000001146f */
[----:B------:R-:W-:Y:S01]  /*8af0*/  IADD3.X R251, R251, UR7, RZ, P6, !PT ;  /* 0x00000007fbfb7c10 */ /* 0x000fe2000b7fe4ff */
[----:B------:R1:W-:Y:S01]  /*8b00*/  STL [R1+0x2c], R171 ;  /* 0x00002cab01007387 */ /* 0x0003e20000100800 */
[----:B------:R-:W-:Y:S01]  /*8b10*/  IADD3 R186, P6, R105, UR6, RZ ;  /* 0x0000000669ba7c10 */ /* 0x000fe2000ffde0ff */
[----:B------:R-:W-:Y:S01]  /*8b20*/  IMAD R104, R104, UR4, RZ ;  /* 0x0000000468687c24 */ /* 0x000fe2000f8e02ff */
[----:B------:R-:W-:Y:S01]  /*8b30*/  SHF.R.S32.HI R111, RZ, 0x1f, R110 ;  /* 0x0000001fff6f7819 */ /* 0x000fe2000001146e */
[----:B------:R-:W-:-:S02]  /*8b40*/  IMAD R103, R103, UR4, RZ ;  /* 0x0000000467677c24 */ /* 0x000fc4000f8e02ff */
[----:B------:R2:W-:Y:S01]  /*8b50*/  STL [R1+0x34], R186 ;  /* 0x000034ba01007387 */ /* 0x0005e20000100800 */
[----:B-1----:R-:W-:Y:S02]  /*8b60*/  IADD3.X R171, R112, UR7, RZ, P0, !PT ;  /* 0x0000000770ab7c10 */ /* 0x002fe400087fe4ff */
[----:B------:R-:W-:-:S03]  /*8b70*/  SHF.R.S32.HI R110, RZ, 0x1f, R109 ;  /* 0x0000001fff6e7819 */ /* 0x000fc6000001146d */
[----:B------:R1:W-:Y:S01]  /*8b80*/  STL [R1], R171 ;  /* 0x000000ab01007387 */ /* 0x0003e20000100800 */
[----:B--2---:R-:W-:Y:S01]  /*8b90*/  IADD3 R186, P0, R104, UR6, RZ ;  /* 0x0000000668ba7c10 */ /* 0x004fe2000ff1e0ff */
[----:B------:R-:W-:-:S04]  /*8ba0*/  IMAD R102, R102, UR4, RZ ;  /* 0x0000000466667c24 */ /* 0x000fc8000f8e02ff */
[----:B------:R2:W-:Y:S01]  /*8bb0*/  STL [R1+0x3c], R186 ;  /* 0x00003cba01007387 */ /* 0x0005e20000100800 */
[----:B-1----:R-:W-:Y:S02]  /*8bc0*/  IADD3.X R171, R111, UR7, RZ, P1, !PT ;  /* 0x000000076fab7c10 */ /* 0x002fe40008ffe4ff */
[----:B------:R-:W-:-:S03]  /*8bd0*/  SHF.R.S32.HI R109, RZ, 0x1f, R108 ;  /* 0x0000001fff6d7819 */ /* 0x000fc6000001146c */
[----:B------:R1:W-:Y:S01]  /*8be0*/  STL [R1+0x8], R171 ;  /* 0x000008ab01007387 */ /* 0x0003e20000100800 */
        /* <DEDUP_REMOVED lines=445> */
[----:B------:R-:W-:Y:S01]  /*a7c0*/  IMAD R89, R89, UR4, RZ ;  /* 0x0000000459597c24 */ /* 0x000fe2000f8e02ff */
[----:B------:R-:W-:-:S03]  /*a7d0*/  SHF.R.S32.HI R34, RZ, 0x1f, R32 ;  /* 0x0000001fff227819 */ /* 0x000fc60000011420 */
[----:B------:R2:W-:Y:S01]  /*a7e0*/  STL [R1+0x294], R186 ;  /* 0x000294ba01007387 */ /* 0x0005e20000100800 */
[----:B-1----:R-:W-:Y:S01]  /*a7f0*/  IADD3.X R171, R38, UR7, RZ, P6, !PT ;  /* 0x0000000726ab7c10 */ /* 0x002fe2000b7fe4ff */
[----:B------:R-:W-:-:S04]  /*a800*/  IMAD R91, R91, UR4, RZ ;  /* 0x000000045b5b7c24 */ /* 0x000fc8000f8e02ff */
[----:B------:R1:W-:Y:S01]  /*a810*/  STL [R1+0x260], R171 ;  /* 0x000260ab01007387 */ /* 0x0003e20000100800 */
[----:B--2---:R-:W-:Y:S02]  /*a820*/  IADD3 R186, P6, R5, UR6, RZ ;  /* 0x0000000605ba7c10 */ /* 0x004fe4000ffde0ff */
[----:B------:R-:W-:-:S03]  /*a830*/  SHF.R.S32.HI R32, RZ, 0x1f, R30 ;  /* 0x0000001fff207819 */ /* 0x000fc6000001141e */
[----:B------:R2:W-:Y:S01]  /*a840*/  STL [R1+0x29c], R186 ;  /* 0x00029cba01007387 */ /* 0x0005e20000100800 */
[----:B-1----:R-:W-:Y:S02]  /*a850*/  IADD3.X R171, R36, UR7, RZ, P0, !PT ;  /* 0x0000000724ab7c10 */ /* 0x002fe400087fe4ff */
[----:B------:R-:W-:-:S03]  /*a860*/  IADD3 R187, P0, R89, UR6, RZ ;  /* 0x0000000659bb7c10 */ /* 0x000fc6000ff1e0ff */
[----:B------:R1:W-:Y:S01]  /*a870*/  STL [R1+0x268], R171 ;  /* 0x000268ab01007387 */ /* 0x0003e20000100800 */
[----:B--2---:R-:W-:Y:S02]  /*a880*/  IADD3.X R186, R34, UR7, RZ, P1, !PT ;  /* 0x0000000722ba7c10 */ /* 0x004fe40008ffe4ff */
[----:B------:R-:W-:Y:S01]  /*a890*/  SHF.R.S32.HI R30, RZ, 0x1f, R28 ;  /* 0x0000001fff1e7819 */ /* 0x000fe2000001141c */
[----:B------:R2:W-:Y:S01]  /*a8a0*/  STL [R1+0x2a4], R187 ;  /* 0x0002a4bb01007387 */ /* 0x0005e20000100800 */
[----:B------:R-:W-:Y:S02]  /*a8b0*/  SHF.R.S32.HI R28, RZ, 0x1f, R26 ;  /* 0x0000001fff1c7819 */ /* 0x000fe4000001141a */
[----:B-1----:R-:W-:Y:S01]  /*a8c0*/  IADD3 R171, P1, R91, UR6, RZ ;  /* 0x000000065bab7c10 */ /* 0x002fe2000ff3e0ff */
[----:B------:R1:W-:Y:S01]  /*a8d0*/  STL [R1+0x270], R186 ;  /* 0x000270ba01007387 */ /* 0x0003e20000100800 */
[----:B------:R-:W-:Y:S02]  /*a8e0*/  SHF.R.S32.HI R26, RZ, 0x1f, R24 ;  /* 0x0000001fff1a7819 */ /* 0x000fe40000011418 */
[----:B--2---:R-:W-:Y:S01]  /*a8f0*/  IADD3.X R187, R32, UR7, RZ, P2, !PT ;  /* 0x0000000720bb7c10 */ /* 0x004fe200097fe4ff */
[----:B------:R2:W-:Y:S01]  /*a900*/  STL [R1+0x2ac], R171 ;  /* 0x0002acab01007387 */ /* 0x0005e20000100800 */
[----:B------:R-:W-:-:S02]  /*a910*/  SHF.R.S32.HI R24, RZ, 0x1f, R5 ;  /* 0x0000001fff187819 */ /* 0x000fc40000011405 */
[----:B------:R-:W-:Y:S02]  /*a920*/  SHF.R.S32.HI R5, RZ, 0x1f, R89 ;  /* 0x0000001fff057819 */ /* 0x000fe40000011459 */
[----:B-1----:R-:W-:Y:S01]  /*a930*/  IADD3.X R186, R30, UR7, RZ, P3, !PT ;  /* 0x000000071eba7c10 */ /* 0x002fe20009ffe4ff */
[----:B------:R1:W-:Y:S01]  /*a940*/  STL [R1+0x278], R187 ;  /* 0x000278bb01007387 */ /* 0x0003e20000100800 */
[----:B--2---:R-:W-:-:S03]  /*a950*/  IADD3.X R171, R28, UR7, RZ, P4, !PT ;  /* 0x000000071cab7c10 */ /* 0x004fc6000a7fe4ff */
[----:B------:R2:W-:Y:S01]  /*a960*/  STL [R1+0x280], R186 ;  /* 0x000280ba01007387 */ /* 0x0005e20000100800 */
[----:B------:R-:W-:-:S03]  /*a970*/  IMAD R93, R93, UR4, RZ ;  /* 0x000000045d5d7c24 */ /* 0x000fc6000f8e02ff */
[----:B------:R3:W-:Y:S01]  /*a980*/  STL [R1+0x288], R171 ;  /* 0x000288ab01007387 */ /* 0x0007e20000100800 */
[----:B-1----:R-:W-:Y:S02]  /*a990*/  IADD3.X R187, R26, UR7, RZ, P5, !PT ;  /* 0x000000071abb7c10 */ /* 0x002fe4000affe4ff */
[----:B--2---:R-:W-:-:S03]  /*a9a0*/  IADD3.X R186, R24, UR7, RZ, P6, !PT ;  /* 0x0000000718ba7c10 */ /* 0x004fc6000b7fe4ff */
[----:B------:R-:W-:Y:S01]  /*a9b0*/  STL [R1+0x290], R187 ;  /* 0x000290bb01007387 */ /* 0x000fe20000100800 */
[----:B---3--:R-:W-:Y:S01]  /*a9c0*/  IADD3.X R171, R5, UR7, RZ, P0, !PT ;  /* 0x0000000705ab7c10 */ /* 0x008fe200087fe4ff */
[----:B------:R-:W-:Y:S01]  /*a9d0*/  ULDC.64 UR6, c[0x0][0x218] ;  /* 0x0000860000067ab9 */ /* 0x000fe20000000a00 */
[----:B------:R-:W-:Y:S01]  /*a9e0*/  SHF.R.S32.HI R5, RZ, 0x1f, R91 ;  /* 0x0000001fff057819 */ /* 0x000fe2000001145b */
[----:B------:R1:W-:Y:S01]  /*a9f0*/  STL [R1+0x298], R186 ;  /* 0x000298ba01007387 */ /* 0x0003e20000100800 */
[----:B------:R-:W-:-:S03]  /*aa00*/  IMAD R25, R25, UR4, RZ ;  /* 0x0000000419197c24 */ /* 0x000fc6000f8e02ff */
[----:B------:R2:W-:Y:S01]  /*aa10*/  STL [R1+0x2a0], R171 ;  /* 0x0002a0ab01007387 */ /* 0x0005e20000100800 */
[----:B------:R-:W-:Y:S02]  /*aa20*/  SHF.R.S32.HI R24, RZ, 0x1f, R93 ;  /* 0x0000001fff187819 */ /* 0x000fe4000001145d */
[----:B-1----:R-:W-:Y:S02]  /*aa30*/  IADD3 R186, P0, R93, UR6, RZ ;  /* 0x000000065dba7c10 */ /* 0x002fe4000ff1e0ff */
[----:B--2---:R-:W-:Y:S01]  /*aa40*/  IADD3.X R171, R5, UR7, RZ, P1, !PT ;  /* 0x0000000705ab7c10 */ /* 0x004fe20008ffe4ff */
[----:B------:R-:W-:Y:S01]  /*aa50*/  IMAD R5, R87, UR4, RZ ;  /* 0x0000000457057c24 */ /* 0x000fe2000f8e02ff */
[----:B------:R-:W-:Y:S01]  /*aa60*/  ULDC.64 UR6, c[0x0][0x218] ;  /* 0x0000860000067ab9 */ /* 0x000fe20000000a00 */
[----:B------:R1:W-:Y:S01]  /*aa70*/  STL [R1+0x2b4], R186 ;  /* 0x0002b4ba01007387 */ /* 0x0003e20000100800 */
[----:B------:R-:W-:-:S03]  /*aa80*/  IADD3.X R187, R24, UR7, RZ, P0, !PT ;  /* 0x0000000718bb7c10 */ /* 0x000fc600087fe4ff */
[----:B------:R2:W-:Y:S01]  /*aa90*/  STL [R1+0x2a8], R171 ;  /* 0x0002a8ab01007387 */ /* 0x0005e20000100800 */
[----:B------:R-:W-:Y:S01]  /*aaa0*/  SHF.R.S32.HI R26, RZ, 0x1f, R25 ;  /* 0x0000001fff1a7819 */ /* 0x000fe20000011419 */
[----:B------:R-:W-:Y:S01]  /*aab0*/  IMAD R131, R131, UR4, RZ ;  /* 0x0000000483837c24 */ /* 0x000fe2000f8e02ff */
[----:B-1----:R-:W-:Y:S02]  /*aac0*/  IADD3 R186, P2, R5, UR8, RZ ;  /* 0x0000000805ba7c10 */ /* 0x002fe4000ff5e0ff */
[----:B--2---:R-:W-:Y:S01]  /*aad0*/  IADD3 R171, P1, R25, UR6, RZ ;  /* 0x0000000619ab7c10 */ /* 0x004fe2000ff3e0ff */
[----:B------:R-:W-:Y:S01]  /*aae0*/  ULDC.64 UR6, c[0x0][0x218] ;  /* 0x0000860000067ab9 */ /* 0x000fe20000000a00 */
[----:B------:R-:W-:-:S03]  /*aaf0*/  SHF.R.S32.HI R5, RZ, 0x1f, R5 ;  /* 0x0000001fff057819 */ /* 0x000fc60000011405 */
[----:B------:R1:W-:Y:S01]  /*ab00*/  STL [R1+0x2bc], R171 ;  /* 0x0002bcab01007387 */ /* 0x0003e20000100800 */
[----:B------:R-:W-:Y:S01]  /*ab10*/  IADD3.X R5, R5, UR7, RZ, P2, !PT ;  /* 0x0000000705057c10 */ /* 0x000fe200097fe4ff */
[----:B------:R-:W-:Y:S01]  /*ab20*/  IMAD R3, R3, UR5, RZ ;  /* 0x0000000503037c24 */ /* 0x000fe2000f8e02ff */
[----:B------:R-:W-:Y:S01]  /*ab30*/  ULDC.64 UR4, c[0x0][0x210] ;  /* 0x0000840000047ab9 */ /* 0x000fe20000000a00 */
[----:B------:R-:W-:Y:S01]  /*ab40*/  STL [R1+0x2b0], R187 ;  /* 0x0002b0bb01007387 */ /* 0x000fe20000100800 */
[----:B------:R-:W-:Y:S01]  /*ab50*/  SHF.R.S32.HI R113, RZ, 0x1f, R132 ;  /* 0x0000001fff717819 */ /* 0x000fe20000011484 */
[----:B------:R-:W-:Y:S02]  /*ab60*/  ULDC UR7, c[0x0][0x238] ;  /* 0x00008e0000077ab9 */ /* 0x000fe40000000800 */
[----:B------:R2:W-:Y:S01]  /*ab70*/  STL [R1+0x2c4], R186 ;  /* 0x0002c4ba01007387 */ /* 0x0005e20000100800 */
[----:B-1----:R-:W-:Y:S02]  /*ab80*/  IADD3.X R171, R26, UR9, RZ, P1, !PT ;  /* 0x000000091aab7c10 */ /* 0x002fe40008ffe4ff */
[----:B--2---:R-:W-:-:S03]  /*ab90*/  IADD3 R186, P1, R131, UR6, RZ ;  /* 0x0000000683ba7c10 */ /* 0x004fc6000ff3e0ff */
[----:B------:R-:W-:Y:S01]  /*aba0*/  STL [R1+0x2b8], R171 ;  /* 0x0002b8ab01007387 */ /* 0x000fe20000100800 */
[----:B------:R-:W-:-:S03]  /*abb0*/  SHF.R.S32.HI R131, RZ, 0x1f, R131 ;  /* 0x0000001fff837819 */ /* 0x000fc60000011483 */
[----:B------:R-:W-:Y:S04]  /*abc0*/  STL [R1+0x2cc], R186 ;  /* 0x0002ccba01007387 */ /* 0x000fe80000100800 */
[----:B------:R1:W-:Y:S02]  /*abd0*/  STL [R1+0x2c0], R5 ;  /* 0x0002c00501007387 */ /* 0x0003e40000100800 */
[----:B-1----:R-:W-:Y:S02]  /*abe0*/  IMAD.SHL.U32 R5, R185, 0x8, RZ ;  /* 0x00000008b9057824 */ /* 0x002fe400078e00ff */
[----:B------:R-:W-:Y:S02]  /*abf0*/  IMAD R185, R134, UR10, RZ ;  /* 0x0000000a86b97c24 */ /* 0x000fe4000f8e02ff */
[----:B------:R-:W-:-:S02]  /*ac00*/  IMAD R185, R137, UR20, RZ ;  /* 0x0000001489b97c24 */ /* 0x000fc4000f8e02ff */
[----:B------:R-:W-:Y:S02]  /*ac10*/  IMAD R185, R140, UR23, RZ ;  /* 0x000000178cb97c24 */ /* 0x000fe4000f8e02ff */
[----:B------:R-:W-:Y:S01]  /*ac20*/  IMAD R185, R142, UR25, RZ ;  /* 0x000000198eb97c24 */ /* 0x000fe2000f8e02ff */
[----:B------:R-:W-:Y:S01]  /*ac30*/  IADD3.X R185, R131, UR18, RZ, P1, !PT ;  /* 0x0000001283b97c10 */ /* 0x000fe20008ffe4ff */
[----:B------:R1:W-:Y:S01]  /*ac40*/  STL [R1+0x4ac], R5 ;  /* 0x0004ac0501007387 */ /* 0x0003e20000100800 */
[----:B------:R-:W-:Y:S02]  /*ac50*/  IADD3 R171, P0, R3, UR4, RZ ;  /* 0x0000000403ab7c10 */ /* 0x000fe4000ff1e0ff */
[----:B------:R-:W-:Y:S01]  /*ac60*/  LEA.HI R132, R113, R132, RZ, 0x6 ;  /* 0x0000008471847211 */ /* 0x000fe200078f30ff */
[----:B------:R0:W-:Y:S01]  /*ac70*/  STL [R1+0x2c8], R185 ;  /* 0x0002c8b901007387 */ /* 0x0001e20000100800 */
[----:B------:R-:W-:Y:S01]  /*ac80*/  UIADD3 UR4, UR12, 0x4000, URZ ;  /* 0x000040000c047890 */ /* 0x000fe2000fffe03f */
[----:B------:R-:W-:Y:S01]  /*ac90*/  LEA.HI.X.SX32 R3, R3, UR5, 0x1, P0 ;  /* 0x0000000503037c11 */ /* 0x000fe200080f0eff */
[----:B------:R-:W-:-:S02]  /*aca0*/  USHF.R.U32.HI UR5, URZ, 0x4, UR12 ;  /* 0x000000043f057899 */ /* 0x000fc4000801160c */
[----:B------:R-:W-:Y:S01]  /*acb0*/  USHF.R.U32.HI UR6, URZ, 0x4, UR4 ;  /* 0x000000043f067899 */ /* 0x000fe20008011604 */
[----:B-1----:R-:W-:Y:S01]  /*acc0*/  IMAD R5, R135, UR11, RZ ;  /* 0x0000000b87057c24 */ /* 0x002fe2000f8e02ff */
[----:B------:R-:W-:Y:S01]  /*acd0*/  USGXT.U32 UR4, UR5, 0xe ;  /* 0x0000000e0504789a */ /* 0x000fe20008000000 */
[----:B------:R-:W-:Y:S01]  /*ace0*/  IMAD R186, R133, UR7, RZ ;  /* 0x0000000785ba7c24 */ /* 0x000fe2000f8e02ff */
[----:B------:R-:W-:Y:S01]  /*acf0*/  UMOV UR8, 0xfffffffe ;  /* 0xfffffffe00087882 */ /* 0x000fe20000000000 */
[----:B------:R-:W-:Y:S01]  /*ad00*/  IMAD R5, R138, UR21, RZ ;  /* 0x000000158a057c24 */ /* 0x000fe2000f8e02ff */
[----:B------:R-:W-:Y:S01]  /*ad10*/  USGXT.U32 UR6, UR6, 0xe ;  /* 0x0000000e0606789a */ /* 0x000fe20008000000 */
[----:B------:R-:W-:Y:S01]  /*ad20*/  IMAD R186, R136, UR19, RZ ;  /* 0x0000001388ba7c24 */ /* 0x000fe2000f8e02ff */
[----:B------:R-:W-:Y:S01]  /*ad30*/  UMOV UR9, 0x7fffffdf ;  /* 0x7fffffdf00097882 */ /* 0x000fe20000000000 */
[----:B------:R-:W-:Y:S01]  /*ad40*/  IMAD R5, R141, UR24, RZ ;  /* 0x000000188d057c24 */ /* 0x000fe2000f8e02ff */
[----:B------:R-:W-:Y:S01]  /*ad50*/  SHF.R.S32.HI R5, RZ, 0x6, R132 ;  /* 0x00000006ff057819 */ /* 0x000fe20000011484 */
[----:B------:R-:W-:Y:S01]  /*ad60*/  IMAD R186, R139, UR22, RZ ;  /* 0x000000168bba7c24 */ /* 0x000fe2000f8e02ff */
        /* <DEDUP_REMOVED lines=53> */
[----:B------:R-:W-:Y:S01]  /*b0c0*/  UMOV UR5, URZ ;  /* 0x0000003f00057c82 */ /* 0x000fe20008000000 */
        /* <DEDUP_REMOVED lines=10> */
[----:B------:R-:W-:Y:S01]  /*b170*/  CS2R R150, SRZ ;  /* 0x0000000000967805 */ /* 0x000fe2000001ff00 */
[----:B------:R-:W-:Y:S01]  /*b180*/  IMAD R184, R184, UR26, RZ ;  /* 0x0000001ab8b87c24 */ /* 0x000fe2000f8e02ff */
[----:B------:R-:W-:Y:S01]  /*b190*/  UMOV UR7, URZ ;  /* 0x0000003f00077c82 */ /* 0x000fe20008000000 */
[----:B----4-:R-:W-:Y:S02]  /*b1a0*/  IMAD R183, R183, UR27, RZ ;  /* 0x0000001bb7b77c24 */ /* 0x010fe4000f8e02ff */
[----:B------:R-:W-:Y:S02]  /*b1b0*/  IMAD R182, R182, UR28, RZ ;  /* 0x0000001cb6b67c24 */ /* 0x000fe4000f8e02ff */
[----:B------:R-:W-:-:S02]  /*b1c0*/  IMAD R181, R181, UR29, RZ ;  /* 0x0000001db5b57c24 */ /* 0x000fc4000f8e02ff */
[----:B------:R-:W-:Y:S02]  /*b1d0*/  IMAD R180, R180, UR30, RZ ;  /* 0x0000001eb4b47c24 */ /* 0x000fe4000f8e02ff */
[----:B------:R-:W-:Y:S02]  /*b1e0*/  IMAD R179, R179, UR31, RZ ;  /* 0x0000001fb3b37c24 */ /* 0x000fe4000f8e02ff */
[----:B------:R-:W-:Y:S02]  /*b1f0*/  IMAD R178, R178, UR32, RZ ;  /* 0x00000020b2b27c24 */ /* 0x000fe4000f8e02ff */
[----:B------:R-:W-:Y:S02]  /*b200*/  IMAD R177, R177, UR33, RZ ;  /* 0x00000021b1b17c24 */ /* 0x000fe4000f8e02ff */
[----:B------:R-:W-:Y:S02]  /*b210*/  IMAD R176, R176, UR34, RZ ;  /* 0x00000022b0b07c24 */ /* 0x000fe4000f8e02ff */
[----:B------:R-:W-:-:S02]  /*b220*/  IMAD R175, R175, UR35, RZ ;  /* 0x00000023afaf7c24 */ /* 0x000fc4000f8e02ff */
[----:B------:R-:W-:Y:S02]  /*b230*/  IMAD R174, R174, UR36, RZ ;  /* 0x00000024aeae7c24 */ /* 0x000fe4000f8e02ff */
[----:B------:R-:W-:Y:S02]  /*b240*/  IMAD R173, R173, UR37, RZ ;  /* 0x00000025adad7c24 */ /* 0x000fe4000f8e02ff */
[----:B------:R-:W-:Y:S01]  /*b250*/  IMAD R172, R172, UR38, RZ ;  /* 0x00000026acac7c24 */ /* 0x000fe2000f8e02ff */
[----:B------:R-:W-:Y:S02]  /*b260*/  UIADD3.64 UR10, UR4, -UR8, URZ ;  /* 0x80000008040a7297 */ /* 0x000fe4000fffe03f */
[----:B------:R-:W-:Y:S02]  /*b270*/  USHF.L.U32 UR13, UR13, 0x6, URZ ;  /* 0x000000060d0d7899 */ /* 0x000fe4000800063f */
[----:B------:R-:W-:Y:S01]  /*b280*/  UIADD3.64 UR8, UR6, -UR8, URZ ;  /* 0x8000000806087297 */ /* 0x000fe2000fffe03f */
[----:B0-----:R-:W-:-:S11]  /*b290*/  ULDC UR18, c[0x0][0x23c] ;  /* 0x00008f0000127ab9 */ /* 0x001fd60000000800 */
.L_x_2:
[C---:B-----5:R-:W-:Y:S01]  /*b2a0*/  LOP3.LUT R172, R0.reuse, 0x2, RZ, 0xfc, !PT ;  /* 0x0000000200ac7812 */ /* 0x060fe200078efcff */
[----:B------:R-:W-:Y:S01]  /*b2b0*/  ULDC UR20, c[0x0][0x238] ;  /* 0x00008e0000147ab9 */ /* 0x000fe20000000800 */
[C---:B------:R-:W-:Y:S01]  /*b2c0*/  LOP3.LUT R195, R0.reuse, 0x4, RZ, 0xfc, !PT ;  /* 0x0000000400c37812 */ /* 0x040fe200078efcff */
[----:B------:R-:W-:Y:S01]  /*b2d0*/  ULDC UR19, c[0x0][0x238] ;  /* 0x00008e0000137ab9 */ /* 0x000fe20000000800 */
[----:B------:R-:W-:Y:S01]  /*b2e0*/  LOP3.LUT R173, R0, 0x2, RZ, 0xfc, !PT ;  /* 0x0000000200ad7812 */ /* 0x000fe200078efcff */
[----:B------:R-:W-:Y:S01]  /*b2f0*/  IMAD R172, R172, UR20, RZ ;  /* 0x00000014acac7c24 */ /* 0x000fe2000f8e02ff */
[----:B------:R-:W-:Y:S01]  /*b300*/  PRMT R182, RZ, 0x7610, R182 ;  /* 0x00007610ffb67816 */ /* 0x000fe200000000b6 */
[----:B------:R-:W-:Y:S01]  /*b310*/  IMAD R195, R195, UR19, RZ ;  /* 0x00000013c3c37c24 */ /* 0x000fe2000f8e02ff */
[----:B------:R-:W-:Y:S01]  /*b320*/  ISETP.GE.AND P1, PT, R173, UR16, PT ;  /* 0x00000010ad007c0c */ /* 0x000fe2000bf26270 */
[----:B------:R-:W-:Y:S01]  /*b330*/  ULDC UR19, c[0x0][0x238] ;  /* 0x00008e0000137ab9 */ /* 0x000fe20000000800 */
[----:B------:R-:W-:Y:S01]  /*b340*/  IADD3 R174, P0, R172, R171, RZ ;  /* 0x000000abacae7210 */ /* 0x000fe20007f1e0ff */
[----:B------:R0:W-:Y:S01]  /*b350*/  STL [R1+0x514], R2 ;  /* 0x0005140201007387 */ /* 0x0001e20000100800 */
[----:B------:R-:W-:Y:S01]  /*b360*/  LOP3.LUT R173, R0, 0x4, RZ, 0xfc, !PT ;  /* 0x0000000400ad7812 */ /* 0x000fe200078efcff */
[----:B------:R-:W-:Y:S01]  /*b370*/  ULDC UR20, c[0x0][0x238] ;  /* 0x00008e0000147ab9 */ /* 0x000fe20000000800 */
[----:B------:R-:W-:-:S02]  /*b380*/  LEA.HI.X.SX32 R175, R172, R3, 0x1, P0 ;  /* 0x00000003acaf7211 */ /* 0x000fc400000f0eff */
[----:B------:R-:W-:Y:S02]  /*b390*/  IADD3 R172, P0, R195, R171, RZ ;  /* 0x000000abc3ac7210 */ /* 0x000fe40007f1e0ff */
[----:B------:R-:W-:Y:S02]  /*b3a0*/  ISETP.GE.AND P2, PT, R173, UR16, PT ;  /* 0x00000010ad007c0c */ /* 0x000fe4000bf46270 */
[----:B------:R-:W-:Y:S01]  /*b3b0*/  LEA.HI.X.SX32 R173, R195, R3, 0x1, P0 ;  /* 0x00000003c3ad7211 */ /* 0x000fe200000f0eff */
[----:B------:R-:W2:Y:S01]  /*b3c0*/  @!P1 LDG.E.U8 R182, desc[UR14][R174.64] ;  /* 0x0000000eaeb69981 */ /* 0x000ea2000c1e1100 */
[C---:B------:R-:W-:Y:S02]  /*b3d0*/  LOP3.LUT R195, R0.reuse, 0x6, RZ, 0xfc, !PT ;  /* 0x0000000600c37812 */ /* 0x040fe400078efcff */
[----:B------:R-:W-:Y:S02]  /*b3e0*/  LOP3.LUT R238, R0, 0x6, RZ, 0xfc, !PT ;  /* 0x0000000600ee7812 */ /* 0x000fe400078efcff */
[----:B------:R-:W-:Y:S01]  /*b3f0*/  PRMT R189, RZ, 0x7610, R189 ;  /* 0x00007610ffbd7816 */ /* 0x000fe200000000bd */
[----:B------:R-:W-:Y:S01]  /*b400*/  IMAD R195, R195, UR19, RZ ;  /* 0x00000013c3c37c24 */ /* 0x000fe2000f8e02ff */
[----:B------:R-:W-:Y:S01]  /*b410*/  ISETP.GE.AND P1, PT, R238, UR16, PT ;  /* 0x00000010ee007c0c */ /* 0x000fe2000bf26270 */
[----:B------:R-:W-:Y:S01]  /*b420*/  ULDC UR19, c[0x0][0x238] ;  /* 0x00008e0000137ab9 */ /* 0x000fe20000000800 */
[----:B0-----:R-:W-:-:S02]  /*b430*/  LOP3.LUT R2, R0, 0x8, RZ, 0xfc, !PT ;  /* 0x0000000800027812 */ /* 0x001fc400078efcff */
[----:B------:R0:W3:Y:S01]  /*b440*/  @!P2 LDG.E.U8 R189, desc[UR14][R172.64] ;  /* 0x0000000eacbda981 */ /* 0x0000e2000c1e1100 */
[----:B------:R-:W-:Y:S02]  /*b450*/  PRMT R188, RZ, 0x7610, R188 ;  /* 0x00007610ffbc7816 */ /* 0x000fe400000000bc */
[----:B------:R-:W-:Y:S01]  /*b460*/  IMAD R2, R2, UR19, RZ ;  /* 0x0000001302027c24 */ /* 0x000fe2000f8e02ff */
[----:B------:R-:W-:Y:S01]  /*b470*/  ULDC UR19, c[0x0][0x238] ;  /* 0x00008e0000137ab9 */ /* 0x000fe20000000800 */
[----:B0-----:R-:W-:-:S04]  /*b480*/  IADD3 R172, P0, R195, R171, RZ ;  /* 0x000000abc3ac7210 */ /* 0x001fc80007f1e0ff */
[----:B------:R-:W-:Y:S02]  /*b490*/  LEA.HI.X.SX32 R173, R195, R3, 0x1, P0 ;  /* 0x00000003c3ad7211 */ /* 0x000fe400000f0eff */
[----:B------:R-:W-:-:S03]  /*b4a0*/  LOP3.LUT R195, R0, 0x8, RZ, 0xfc, !PT ;  /* 0x0000000800c37812 */ /* 0x000fc600078efcff */
[----:B------:R0:W4:Y:S01]  /*b4b0*/  @!P1 LDG.E.U8 R188, desc[UR14][R172.64] ;  /* 0x0000000eacbc9981 */ /* 0x000122000c1e1100 */
[----:B------:R-:W-:Y:S02]  /*b4c0*/  ISETP.GE.AND P1, PT, R195, UR16, PT ;  /* 0x00000010c3007c0c */ /* 0x000fe4000bf26270 */
[----:B------:R-:W-:Y:S02]  /*b4d0*/  PRMT R191, RZ, 0x7610, R191 ;  /* 0x00007610ffbf7816 */ /* 0x000fe400000000bf */
[----:B------:R-:W-:Y:S02]  /*b4e0*/  LOP3.LUT R195, R0, 0xa, RZ, 0xfc, !PT ;  /* 0x0000000a00c37812 */ /* 0x000fe400078efcff */
[----:B0-----:R-:W-:-:S04]  /*b4f0*/  IADD3 R172, P0, R2, R171, RZ ;  /* 0x000000ab02ac7210 */ /* 0x001fc80007f1e0ff */
[----:B------:R-:W-:Y:S02]  /*b500*/  LEA.HI.X.SX32 R173, R2, R3, 0x1, P0 ;  /* 0x0000000302ad7211 */ /* 0x000fe400000f0eff */
[----:B------:R-:W-:-:S03]  /*b510*/  LOP3.LUT R2, R0, 0xa, RZ, 0xfc, !PT ;  /* 0x0000000a00027812 */ /* 0x000fc600078efcff */
[----:B------:R0:W4:Y:S02]  /*b520*/  @!P1 LDG.E.U8 R191, desc[UR14][R172.64] ;  /* 0x0000000eacbf9981 */ /* 0x000124000c1e1100 */
[----:B------:R-:W-:Y:S01]  /*b530*/  IMAD R2, R2, UR19, RZ ;  /* 0x0000001302027c24 */ /* 0x000fe2000f8e02ff */
[----:B------:R-:W-:Y:S01]  /*b540*/  ISETP.GE.AND P1, PT, R195, UR16, PT ;  /* 0x00000010c3007c0c */ /* 0x000fe2000bf26270 */
[----:B------:R-:W-:-:S03]  /*b550*/  ULDC UR19, c[0x0][0x238] ;  /* 0x00008e0000137ab9 */ /* 0x000fc60000000800 */
[----:B0-----:R-:W-:-:S04]  /*b560*/  IADD3 R172, P0, R2, R171, RZ ;  /* 0x000000ab02ac7210 */ /* 0x001fc80007f1e0ff */
[----:B------:R-:W-:Y:S02]  /*b570*/  LEA.HI.X.SX32 R173, R2, R3, 0x1, P0 ;  /* 0x0000000302ad7211 */ /* 0x000fe400000f0eff */
[----:B------:R-:W-:Y:S02]  /*b580*/  LOP3.LUT R2, R0, 0xc, RZ, 0xfc, !PT ;  /* 0x0000000c00027812 */ /* 0x000fe400078efcff */
[----:B------:R-:W-:-:S03]  /*b590*/  PRMT R184, RZ, 0x7610, R184 ;  /* 0x00007610ffb87816 */ /* 0x000fc600000000b8 */
[----:B------:R-:W-:Y:S01]  /*b5a0*/  IMAD R2, R2, UR19, RZ ;  /* 0x0000001302027c24 */ /* 0x000fe2000f8e02ff */
[----:B------:R-:W-:Y:S01]  /*b5b0*/  LOP3.LUT R174, R0, 0xc, RZ, 0xfc, !PT ;  /* 0x0000000c00ae7812 */ /* 0x000fe200078efcff */
[----:B------:R-:W-:Y:S01]  /*b5c0*/  ULDC UR19, c[0x0][0x238] ;  /* 0x00008e0000137ab9 */ /* 0x000fe20000000800 */
[----:B------:R0:W4:Y:S02]  /*b5d0*/  @!P1 LDG.E.U8 R184, desc[UR14][R172.64] ;  /* 0x0000000eacb89981 */ /* 0x000124000c1e1100 */
[----:B------:R-:W-:Y:S02]  /*b5e0*/  ISETP.GE.AND P1, PT, R174, UR16, PT ;  /* 0x00000010ae007c0c */ /* 0x000fe4000bf26270 */
        /* <DEDUP_REMOVED lines=20> */
[C---:B------:R-:W-:Y:S02]  /*b730*/  LOP3.LUT R2, R0.reuse, 0x14, RZ, 0xfc, !PT ;  /* 0x0000001400027812 */ /* 0x040fe400078efcff */
[----:B------:R-:W-:Y:S02]  /*b740*/  PRMT R210, RZ, 0x7610, R210 ;  /* 0x00007610ffd27816 */ /* 0x000fe400000000d2 */
[----:B------:R-:W-:Y:S01]  /*b750*/  LOP3.LUT R174, R0, 0x14, RZ, 0xfc, !PT ;  /* 0x0000001400ae7812 */ /* 0x000fe200078efcff */
[----:B------:R-:W-:Y:S01]  /*b760*/  IMAD R2, R2, UR19, RZ ;  /* 0x0000001302027c24 */ /* 0x000fe2000f8e02ff */
[----:B------:R-:W-:Y:S01]  /*b770*/  PRMT R198, RZ, 0x7610, R198 ;  /* 0x00007610ffc67816 */ /* 0x000fe200000000c6 */
[----:B------:R-:W-:Y:S01]  /*b780*/  ULDC UR19, c[0x0][0x238] ;  /* 0x00008e0000137ab9 */ /* 0x000fe20000000800 */
[----:B------:R0:W4:Y:S01]  /*b790*/  @!P1 LDG.E.U8 R210, desc[UR14][R172.64] ;  /* 0x0000000eacd29981 */ /* 0x000122000c1e1100 */
[----:B------:R-:W-:-:S02]  /*b7a0*/  ISETP.GE.AND P1, PT, R174, UR16, PT ;  /* 0x00000010ae007c0c */ /* 0x000fc4000bf26270 */
[----:B0-----:R-:W-:-:S04]  /*b7b0*/  IADD3 R172, P0, R2, R171, RZ ;  /* 0x000000ab02ac7210 */ /* 0x001fc80007f1e0ff */
[----:B------:R-:W-:Y:S02]  /*b7c0*/  LEA.HI.X.SX32 R173, R2, R3, 0x1, P0 ;  /* 0x0000000302ad7211 */ /* 0x000fe400000f0eff */
[C---:B------:R-:W-:Y:S02]  /*b7d0*/  LOP3.LUT R2, R0.reuse, 0x16, RZ, 0xfc, !PT ;  /* 0x0000001600027812 */ /* 0x040fe400078efcff */
[----:B------:R-:W-:-:S03]  /*b7e0*/  LOP3.LUT R174, R0, 0x16, RZ, 0xfc, !PT ;  /* 0x0000001600ae7812 */ /* 0x000fc600078efcff */
[----:B------:R0:W4:Y:S01]  /*b7f0*/  @!P1 LDG.E.U8 R198, desc[UR14][R172.64] ;  /* 0x0000000eacc69981 */ /* 0x000122000c1e1100 */
[----:B------:R-:W-:Y:S01]  /*b800*/  IMAD R2, R2, UR19, RZ ;  /* 0x0000001302027c24 */ /* 0x000fe2000f8e02ff */
[----:B------:R-:W-:Y:S01]  /*b810*/  ISETP.GE.AND P1, PT, R174, UR16, PT ;  /* 0x00000010ae007c0c */ /* 0x000fe2000bf26270 */
[----:B------:R-:W-:-:S03]  /*b820*/  ULDC UR19, c[0x0][0x238] ;  /* 0x00008e0000137ab9 */ /* 0x000fc60000000800 */
[C---:B0-----:R-:W-:Y:S02]  /*b830*/  IADD3 R172, P0, R2.reuse, R171, RZ ;  /* 0x000000ab02ac7210 */ /* 0x041fe40007f1e0ff */
[----:B------:R-:W-:Y:S02]  /*b840*/  PRMT R199, RZ, 0x7610, R199 ;  /* 0x00007610ffc77816 */ /* 0x000fe400000000c7 */
[----:B------:R-:W-:Y:S02]  /*b850*/  LEA.HI.X.SX32 R173, R2, R3, 0x1, P0 ;  /* 0x0000000302ad7211 */ /* 0x000fe400000f0eff */
[C---:B------:R-:W-:Y:S02]  /*b860*/  LOP3.LUT R2, R0.reuse, 0x18, RZ, 0xfc, !PT ;  /* 0x0000001800027812 */ /* 0x040fe400078efcff */
[----:B------:R-:W-:Y:S01]  /*b870*/  LOP3.LUT R174, R0, 0x18, RZ, 0xfc, !PT ;  /* 0x0000001800ae7812 */ /* 0x000fe200078efcff */
[----:B------:R0:W4:Y:S02]  /*b880*/  @!P1 LDG.E.U8 R199, desc[UR14][R172.64] ;  /* 0x0000000eacc79981 */ /* 0x000124000c1e1100 */
[----:B------:R-:W-:Y:S01]  /*b890*/  IMAD R2, R2, UR19, RZ ;  /* 0x0000001302027c24 */ /* 0x000fe2000f8e02ff */
[----:B------:R-:W-:Y:S01]  /*b8a0*/  ISETP.GE.AND P1, PT, R174, UR16, PT ;  /* 0x00000010ae007c0c */ /* 0x000fe2000bf26270 */
[----:B------:R-:W-:Y:S01]  /*b8b0*/  ULDC UR19, c[0x0][0x238] ;  /* 0x00008e0000137ab9 */ /* 0x000fe20000000800 */
[----:B------:R-:W-:-:S02]  /*b8c0*/  PRMT R200, RZ, 0x7610, R200 ;  /* 0x00007610ffc87816 */ /* 0x000fc400000000c8 */
[----:B0-----:R-:W-:-:S04]  /*b8d0*/  IADD3 R172, P0, R2, R171, RZ ;  /* 0x000000ab02ac7210 */ /* 0x001fc80007f1e0ff */
        /* <DEDUP_REMOVED lines=19> */
[----:B------:R-:W-:-:S03]  /*ba10*/  LOP3.LUT R174, R0, 0x20, RZ, 0xfc, !PT ;  /* 0x0000002000ae7812 */ /* 0x000fc600078efcff */
[----:B------:R0:W4:Y:S02]  /*ba20*/  @!P1 LDG.E.U8 R202, desc[UR14][R172.64] ;  /* 0x0000000eacca9981 */ /* 0x000124000c1e1100 */
[----:B------:R-:W-:Y:S01]  /*ba30*/  IMAD R174, R174, UR20, RZ ;  /* 0x00000014aeae7c24 */ /* 0x000fe2000f8e02ff */
[C---:B------:R-:W-:Y:S01]  /*ba40*/  LOP3.LUT R2, R0.reuse, 0x22, RZ, 0xfc, !PT ;  /* 0x0000002200027812 */ /* 0x040fe200078efcff */
[----:B------:R-:W-:Y:S01]  /*ba50*/  ULDC UR20, c[0x0][0x238] ;  /* 0x00008e0000147ab9 */ /* 0x000fe20000000800 */
[----:B0-----:R-:W-:-:S04]  /*ba60*/  LOP3.LUT R172, R0, 0x20, RZ, 0xfc, !PT ;  /* 0x0000002000ac7812 */ /* 0x001fc800078efcff */
[----:B------:R-:W-:Y:S02]  /*ba70*/  ISETP.GE.AND P1, PT, R172, UR16, PT ;  /* 0x00000010ac007c0c */ /* 0x000fe4000bf26270 */
[----:B------:R-:W-:-:S04]  /*ba80*/  LOP3.LUT R172, R0, 0x22, RZ, 0xfc, !PT ;  /* 0x0000002200ac7812 */ /* 0x000fc800078efcff */
[----:B------:R-:W-:Y:S02]  /*ba90*/  ISETP.GE.AND P2, PT, R172, UR16, PT ;  /* 0x00000010ac007c0c */ /* 0x000fe4000bf46270 */
[----:B------:R-:W-:Y:S02]  /*baa0*/  IADD3 R172, P0, R174, R171, RZ ;  /* 0x000000abaeac7210 */ /* 0x000fe40007f1e0ff */
[----:B------:R-:W-:Y:S01]  /*bab0*/  PRMT R204, RZ, 0x7610, R204 ;  /* 0x00007610ffcc7816 */ /* 0x000fe200000000cc */
[----:B------:R-:W-:Y:S01]  /*bac0*/  IMAD R2, R2, UR19, RZ ;  /* 0x0000001302027c24 */ /* 0x000fe2000f8e02ff */
[----:B------:R-:W-:Y:S01]  /*bad0*/  LEA.HI.X.SX32 R173, R174, R3, 0x1, P0 ;  /* 0x00000003aead7211 */ /* 0x000fe200000f0eff */
[----:B------:R-:W-:-:S04]  /*bae0*/  ULDC UR19, c[0x0][0x238] ;  /* 0x00008e0000137ab9 */ /* 0x000fc80000000800 */
[----:B------:R0:W4:Y:S01]  /*baf0*/  @!P1 LDG.E.U8 R204, desc[UR14][R172.64] ;  /* 0x0000000eaccc9981 */ /* 0x000122000c1e1100 */
[----:B------:R-:W-:Y:S02]  /*bb00*/  PRMT R205, RZ, 0x7610, R205 ;  /* 0x00007610ffcd7816 */ /* 0x000fe400000000cd */
        /* <DEDUP_REMOVED lines=38> */
[----:B------:R-:W-:-:S03]  /*bd70*/  ISETP.GE.AND P0, PT, R0, UR16, PT ;  /* 0x0000001000007c0c */ /* 0x000fc6000bf06270 */
[----:B------:R0:W4:Y:S01]  /*bd80*/  @!P2 LDG.E.U8 R209, desc[UR14][R172.64] ;  /* 0x0000000eacd1a981 */ /* 0x000122000c1e1100 */
[----:B------:R-:W-:Y:S01]  /*bd90*/  PRMT R176, RZ, 0x7610, R176 ;  /* 0x00007610ffb07816 */ /* 0x000fe200000000b0 */
[----:B0-----:R-:W-:-:S05]  /*bda0*/  IMAD R173, R0, UR17, RZ ;  /* 0x0000001100ad7c24 */ /* 0x001fca000f8e02ff */
[----:B------:R-:W-:-:S04]  /*bdb0*/  IADD3 R172, P1, R173, R171, RZ ;  /* 0x000000abadac7210 */ /* 0x000fc80007f3e0ff */
[----:B------:R-:W-:Y:S02]  /*bdc0*/  LEA.HI.X.SX32 R173, R173, R3, 0x1, P1 ;  /* 0x00000003adad7211 */ /* 0x000fe400008f0eff */
[----:B------:R-:W-:-:S03]  /*bdd0*/  LOP3.LUT R174, R0, 0x2c, RZ, 0xfc, !PT ;  /* 0x0000002c00ae7812 */ /* 0x000fc600078efcff */
[----:B------:R0:W2:Y:S02]  /*bde0*/  @!P0 LDG.E.U8 R176, desc[UR14][R172.64] ;  /* 0x0000000eacb08981 */ /* 0x0000a4000c1e1100 */
        /* <DEDUP_REMOVED lines=19> */
[----:B0-----:R-:W-:-:S04]  /*bf20*/  LOP3.LUT R172, R0, 0x32, RZ, 0xfc, !PT ;  /* 0x0000003200ac7812 */ /* 0x001fc800078efcff */
[----:B------:R-:W-:Y:S02]  /*bf30*/  ISETP.GE.AND P1, PT, R172, UR16, PT ;  /* 0x00000010ac007c0c */ /* 0x000fe4000bf26270 */
[C---:B------:R-:W-:Y:S02]  /*bf40*/  LOP3.LUT R172, R0.reuse, 0x34, RZ, 0xfc, !PT ;  /* 0x0000003400ac7812 */ /* 0x040fe400078efcff */
[----:B------:R-:W-:Y:S02]  /*bf50*/  LOP3.LUT R2, R0, 0x34, RZ, 0xfc, !PT ;  /* 0x0000003400027812 */ /* 0x000fe400078efcff */
[----:B------:R-:W-:Y:S02]  /*bf60*/  ISETP.GE.AND P2, PT, R172, UR16, PT ;  /* 0x00000010ac007c0c */ /* 0x000fe4000bf46270 */
[----:B------:R-:W-:Y:S02]  /*bf70*/  IADD3 R172, P0, R174, R171, RZ ;  /* 0x000000abaeac7210 */ /* 0x000fe40007f1e0ff */
[----:B------:R-:W-:Y:S01]  /*bf80*/  PRMT R193, RZ, 0x7610, R193 ;  /* 0x00007610ffc17816 */ /* 0x000fe200000000c1 */
[----:B------:R-:W-:Y:S01]  /*bf90*/  IMAD R2, R2, UR19, RZ ;  /* 0x0000001302027c24 */ /* 0x000fe2000f8e02ff */
[----:B------:R-:W-:-:S02]  /*bfa0*/  LEA.HI.X.SX32 R173, R174, R3, 0x1, P0 ;  /* 0x00000003aead7211 */ /* 0x000fc400000f0eff */
[----:B------:R-:W3:Y:S04]  /*bfb0*/  LDL R174, [R1+0x2cc] ;  /* 0x0002cc0001ae7983 */ /* 0x000ee80000100800 */
[----:B------:R0:W4:Y:S02]  /*bfc0*/  @!P1 LDG.E.U8 R193, desc[UR14][R172.64] ;  /* 0x0000000eacc19981 */ /* 0x000124000c1e1100 */
[----:B0-----:R-:W-:-:S04]  /*bfd0*/  IADD3 R172, P0, R2, R171, RZ ;  /* 0x000000ab02ac7210 */ /* 0x001fc80007f1e0ff */
[----:B------:R-:W-:Y:S02]  /*bfe0*/  LEA.HI.X.SX32 R173, R2, R3, 0x1, P0 ;  /* 0x0000000302ad7211 */ /* 0x000fe400000f0eff */
[----:B------:R-:W2:Y:S01]  /*bff0*/  LDL.LU R2, [R1+0x2c8] ;  /* 0x0002c80001027983 */ /* 0x000ea20000300800 */
[----:B------:R-:W0:Y:S01]  /*c000*/  S2R R238, SR_TID.X ;  /* 0x0000000000ee7919 */ /* 0x000e220000002100 */
[----:B------:R-:W-:-:S06]  /*c010*/  PRMT R192, RZ, 0x7610, R192 ;  /* 0x00007610ffc07816 */ /* 0x000fcc00000000c0 */
[----:B------:R0:W4:Y:S01]  /*c020*/  @!P2 LDG.E.U8 R192, desc[UR14][R172.64] ;  /* 0x0000000eacc0a981 */ /* 0x000122000c1e1100 */
[----:B------:R-:W-:Y:S02]  /*c030*/  PRMT R211, RZ, 0x7610, R211 ;  /* 0x00007610ffd37816 */ /* 0x000fe400000000d3 */
[----:B0-----:R-:W-:-:S04]  /*c040*/  LEA.HI R173, R238, 0xe, RZ, 0x1a ;  /* 0x0000000eeead7811 */ /* 0x001fc800078fd0ff */
[C---:B------:R-:W-:Y:S01]  /*c050*/  ISETP.GE.AND P1, PT, R173.reuse, UR16, PT ;  /* 0x00000010ad007c0c */ /* 0x040fe2000bf26270 */
[----:B------:R-:W-:-:S05]  /*c060*/  IMAD R173, R173, UR17, RZ ;  /* 0x00000011adad7c24 */ /* 0x000fca000f8e02ff */
[----:B------:R-:W-:-:S04]  /*c070*/  IADD3 R172, P0, R173, R171, RZ ;  /* 0x000000abadac7210 */ /* 0x000fc80007f1e0ff */
[----:B------:R-:W-:-:S05]  /*c080*/  LEA.HI.X.SX32 R173, R173, R3, 0x1, P0 ;  /* 0x00000003adad7211 */ /* 0x000fca00000f0eff */
[----:B------:R0:W4:Y:S02]  /*c090*/  @!P1 LDG.E.U8 R211, desc[UR14][R172.64] ;  /* 0x0000000eacd39981 */ /* 0x000124000c1e1100 */
[----:B0-----:R-:W-:-:S04]  /*c0a0*/  LEA.HI R173, R238, 0x3e, RZ, 0x1a ;  /* 0x0000003eeead7811 */ /* 0x001fc800078fd0ff */
[C---:B------:R-:W-:Y:S01]  /*c0b0*/  ISETP.GE.AND P1, PT, R173.reuse, UR16, PT ;  /* 0x00000010ad007c0c */ /* 0x040fe2000bf26270 */
[----:B------:R-:W-:Y:S01]  /*c0c0*/  IMAD R173, R173, UR17, RZ ;  /* 0x00000011adad7c24 */ /* 0x000fe2000f8e02ff */
[----:B------:R-:W-:-:S04]  /*c0d0*/  PRMT R180, RZ, 0x7610, R180 ;  /* 0x00007610ffb47816 */ /* 0x000fc800000000b4 */
        /* <DEDUP_REMOVED lines=17> */
[----:B0-----:R-:W-:-:S04]  /*c1f0*/  LOP3.LUT R173, R0, 0x3c, RZ, 0xfc, !PT ;  /* 0x0000003c00ad7812 */ /* 0x001fc800078efcff */
        /* <DEDUP_REMOVED lines=26> */
[----:B------:R0:W4:Y:S01]  /*c3a0*/  @!P1 LDG.E.U8 R186, desc[UR14][R172.64] ;  /* 0x0000000eacba9981 */ /* 0x000122000c1e1100 */
[----:B------:R-:W-:-:S04]  /*c3b0*/  LOP3.LUT R195, R238, 0x3f, RZ, 0xc0, !PT ;  /* 0x0000003feec37812 */ /* 0x000fc800078ec0ff */
[C---:B------:R-:W-:Y:S01]  /*c3c0*/  ISETP.GE.AND P0, PT, R195.reuse, UR16, PT ;  /* 0x00000010c3007c0c */ /* 0x040fe2000bf06270 */
[----:B0-----:R-:W-:Y:S01]  /*c3d0*/  IMAD R173, R195, UR18, RZ ;  /* 0x00000012c3ad7c24 */ /* 0x001fe2000f8e02ff */
[----:B------:R-:W-:-:S04]  /*c3e0*/  PRMT R179, RZ, 0x7610, R179 ;  /* 0x00007610ffb37816 */ /* 0x000fc800000000b3 */
[----:B------:R-:W-:Y:S02]  /*c3f0*/  SHF.R.S32.HI R172, RZ, 0x1f, R173 ;  /* 0x0000001fffac7819 */ /* 0x000fe400000114ad */
[----:B---3--:R-:W-:Y:S02]  /*c400*/  IADD3 R174, P1, R173, R174, RZ ;  /* 0x000000aeadae7210 */ /* 0x008fe40007f3e0ff */
[----:B------:R-:W-:-:S03]  /*c410*/  PRMT R213, RZ, 0x7610, R213 ;  /* 0x00007610ffd57816 */ /* 0x000fc600000000d5 */
[----:B--2---:R-:W-:Y:S01]  /*c420*/  IMAD.X R175, R172, 0x1, R2, P1 ;  /* 0x00000001acaf7824 */ /* 0x004fe200008e0602 */
[----:B------:R-:W-:Y:S06]  /*c430*/  BAR.SYNC.DEFER_BLOCKING 0x0 ;  /* 0x0000000000007b1d */ /* 0x000fec0000010000 */
[----:B------:R0:W-:Y:S04]  /*c440*/  STL [R1+0x518], R2 ;  /* 0x0005180201007387 */ /* 0x0001e80000100800 */
[----:B0-----:R-:W2:Y:S04]  /*c450*/  LDL R2, [R1+0x2a8] ;  /* 0x0002a80001027983 */ /* 0x001ea80000100800 */
[----:B------:R0:W3:Y:S02]  /*c460*/  @!P0 LDG.E.U8 R179, desc[UR14][R174.64] ;  /* 0x0000000eaeb38981 */ /* 0x0000e4000c1e1100 */
[----:B0-----:R-:W-:-:S05]  /*c470*/  IADD3 R174, P1, R173, R4, RZ ;  /* 0x00000004adae7210 */ /* 0x001fca0007f3e0ff */
[----:B------:R-:W-:-:S05]  /*c480*/  IMAD.X R175, R172, 0x1, R11, P1 ;  /* 0x00000001acaf7824 */ /* 0x000fca00008e060b */
[----:B------:R0:W3:Y:S04]  /*c490*/  @!P0 LDG.E.U8 R213, desc[UR14][R174.64] ;  /* 0x0000000eaed58981 */ /* 0x0000e8000c1e1100 */
[----:B------:R-:W0:Y:S01]  /*c4a0*/  LDL R175, [R1+0x2ac] ;  /* 0x0002ac0001af7983 */ /* 0x000e220000100800 */
[----:B------:R-:W-:Y:S02]  /*c4b0*/  PRMT R178, RZ, 0x7610, R178 ;  /* 0x00007610ffb27816 */ /* 0x000fe400000000b2 */
[----:B0-----:R-:W-:-:S05]  /*c4c0*/  IADD3 R174, P1, R173, R175, RZ ;  /* 0x000000afadae7210 */ /* 0x001fca0007f3e0ff */
[----:B--2---:R-:W-:-:S05]  /*c4d0*/  IMAD.X R175, R172, 0x1, R2, P1 ;  /* 0x00000001acaf7824 */ /* 0x004fca00008e0602 */
[----:B------:R0:W2:Y:S04]  /*c4e0*/  @!P0 LDG.E.U8 R178, desc[UR14][R174.64] ;  /* 0x0000000eaeb28981 */ /* 0x0000a8000c1e1100 */
[----:B------:R-:W4:Y:S01]  /*c4f0*/  LDL R175, [R1+0x28c] ;  /* 0x00028c0001af7983 */ /* 0x000f220000100800 */
[----:B0-----:R-:W-:-:S03]  /*c500*/  IMAD.SHL.U32 R174, R238, 0x8, RZ ;  /* 0x00000008eeae7824 */ /* 0x001fc600078e00ff */
[----:B------:R-:W3:Y:S02]  /*c510*/  LDL R238, [R1+0x248] ;  /* 0x0002480001ee7983 */ /* 0x000ee40000100800 */
[----:B------:R-:W-:Y:S02]  /*c520*/  LOP3.LUT R174, R174, 0x30, RZ, 0xc0, !PT ;  /* 0x00000030aeae7812 */ /* 0x000fe400078ec0ff */
[----:B------:R-:W2:Y:S03]  /*c530*/  LDL.LU R2, [R1+0x2a0] ;  /* 0x0002a00001027983 */ /* 0x000ea60000300800 */
[----:B------:R-:W-:Y:S01]  /*c540*/  IMAD R195, R195, 0x40, R174 ;  /* 0x00000040c3c37824 */ /* 0x000fe200078e02ae */
[----:B----4-:R-:W-:Y:S02]  /*c550*/  IADD3 R174, P1, R173, R175, RZ ;  /* 0x000000afadae7210 */ /* 0x010fe40007f3e0ff */
[----:B------:R-:W4:Y:S01]  /*c560*/  LDL R175, [R1+0x288] ;  /* 0x0002880001af7983 */ /* 0x000f220000100800 */
[----:B------:R-:W-:-:S02]  /*c570*/  PRMT R177, RZ, 0x7610, R177 ;  /* 0x00007610ffb17816 */ /* 0x000fc400000000b1 */
[----:B----4-:R-:W-:-:S05]  /*c580*/  IMAD.X R175, R172, 0x1, R175, P1 ;  /* 0x00000001acaf7824 */ /* 0x010fca00008e06af */
[----:B------:R0:W4:Y:S04]  /*c590*/  @!P0 LDG.E.U8 R177, desc[UR14][R174.64] ;  /* 0x0000000eaeb18981 */ /* 0x000128000c1e1100 */
[----:B------:R-:W0:Y:S01]  /*c5a0*/  LDL R175, [R1+0x26c] ;  /* 0x00026c0001af7983 */ /* 0x000e220000100800 */
[----:B------:R-:W-:-:S03]  /*c5b0*/  LOP3.LUT R195, R195, R0, RZ, 0xfc, !PT ;  /* 0x00000000c3c37212 */ /* 0x000fc600078efcff */
[----:B------:R-:W2:Y:S01]  /*c5c0*/  LDL.LU R0, [R1+0x2c0] ;  /* 0x0002c00001007983 */ /* 0x000ea20000300800 */
[----:B0-----:R-:W-:-:S03]  /*c5d0*/  IADD3 R174, P1, R173, R175, RZ ;  /* 0x000000afadae7210 */ /* 0x001fc60007f3e0ff */
[----:B------:R-:W3:Y:S04]  /*c5e0*/  LDL R175, [R1+0x268] ;  /* 0x0002680001af7983 */ /* 0x000ee80000100800 */
[----:B------:R0:W-:Y:S02]  /*c5f0*/  STS.U8 [R195+UR12+0x4000], R176 ;  /* 0x004000b0c3007988 */ /* 0x0001e4000800000c */
[----:B0-----:R-:W-:Y:S01]  /*c600*/  PRMT R176, RZ, 0x7610, R176 ;  /* 0x00007610ffb07816 */ /* 0x001fe200000000b0 */
[----:B---3--:R-:W-:-:S05]  /*c610*/  IMAD.X R175, R172, 0x1, R175, P1 ;  /* 0x00000001acaf7824 */ /* 0x008fca00008e06af */
[----:B------:R0:W3:Y:S04]  /*c620*/  @!P0 LDG.E.U8 R176, desc[UR14][R174.64] ;  /* 0x0000000eaeb08981 */ /* 0x0000e8000c1e1100 */
[----:B------:R-:W0:Y:S04]  /*c630*/  LDL R175, [R1+0x24c] ;  /* 0x00024c0001af7983 */ /* 0x000e280000100800 */
[----:B------:R1:W-:Y:S02]  /*c640*/  STS.U8 [R195+UR12+0x4002], R182 ;  /* 0x004002b6c3007988 */ /* 0x0003e4000800000c */
[----:B-1----:R-:W-:-:S02]  /*c650*/  PRMT R182, RZ, 0x7610, R182 ;  /* 0x00007610ffb67816 */ /* 0x002fc400000000b6 */
[----:B0-----:R-:W-:-:S05]  /*c660*/  IADD3 R174, P1, R173, R175, RZ ;  /* 0x000000afadae7210 */ /* 0x001fca0007f3e0ff */
[----:B------:R-:W-:Y:S01]  /*c670*/  IMAD.X R175, R172, 0x1, R238, P1 ;  /* 0x00000001acaf7824 */ /* 0x000fe200008e06ee */
[----:B------:R0:W-:Y:S04]  /*c680*/  STS.U8 [R195+UR12+0x4004], R189 ;  /* 0x004004bdc3007988 */ /* 0x0001e8000800000c */
[----:B------:R1:W3:Y:S04]  /*c690*/  @!P0 LDG.E.U8 R182, desc[UR14][R174.64] ;  /* 0x0000000eaeb68981 */ /* 0x0002e8000c1e1100 */
[----:B------:R4:W-:Y:S04]  /*c6a0*/  STS.U8 [R195+UR12+0x4006], R188 ;  /* 0x004006bcc3007988 */ /* 0x0009e8000800000c */
[----:B------:R2:W-:Y:S04]  /*c6b0*/  STS.U8 [R195+UR12+0x4008], R191 ;  /* 0x004008bfc3007988 */ /* 0x0005e8000800000c */
[----:B------:R-:W1:Y:S04]  /*c6c0*/  LDL R175, [R1+0x22c] ;  /* 0x00022c0001af7983 */ /* 0x000e680000100800 */
[----:B------:R-:W3:Y:S01]  /*c6d0*/  LDL R238, [R1+0x1c8] ;  /* 0x0001c80001ee7983 */ /* 0x000ee20000100800 */
[----:B-1----:R-:W-:-:S03]  /*c6e0*/  IADD3 R174, P1, R173, R175, RZ ;  /* 0x000000afadae7210 */ /* 0x002fc60007f3e0ff */
[----:B------:R-:W4:Y:S01]  /*c6f0*/  LDL R175, [R1+0x228] ;  /* 0x0002280001af7983 */ /* 0x000f220000100800 */
[----:B0-----:R-:W-:Y:S01]  /*c700*/  PRMT R189, RZ, 0x7610, R189 ;  /* 0x00007610ffbd7816 */ /* 0x001fe200000000bd */
[----:B----4-:R-:W-:-:S05]  /*c710*/  IMAD.X R175, R172, 0x1, R175, P1 ;  /* 0x00000001acaf7824 */ /* 0x010fca00008e06af */
[----:B------:R0:W4:Y:S04]  /*c720*/  @!P0 LDG.E.U8 R189, desc[UR14][R174.64] ;  /* 0x0000000eaebd8981 */ /* 0x000128000c1e1100 */
[----:B------:R-:W0:Y:S02]  /*c730*/  LDL R175, [R1+0x20c] ;  /* 0x00020c0001af7983 */ /* 0x000e240000100800 */
[----:B0-----:R-:W-:Y:S02]  /*c740*/  IADD3 R174, P1, R173, R175, RZ ;  /* 0x000000afadae7210 */ /* 0x001fe40007f3e0ff */
[----:B------:R-:W2:Y:S01]  /*c750*/  LDL R175, [R1+0x208] ;  /* 0x0002080001af7983 */ /* 0x000ea20000100800 */
[----:B------:R-:W-:Y:S02]  /*c760*/  PRMT R188, RZ, 0x7610, R188 ;  /* 0x00007610ffbc7816 */ /* 0x000fe400000000bc */
[----:B--2---:R-:W-:-:S05]  /*c770*/  IMAD.X R175, R172, 0x1, R175, P1 ;  /* 0x00000001acaf7824 */ /* 0x004fca00008e06af */
[----:B------:R0:W2:Y:S04]  /*c780*/  @!P0 LDG.E.U8 R188, desc[UR14][R174.64] ;  /* 0x0000000eaebc8981 */ /* 0x0000a8000c1e1100 */
[----:B------:R-:W0:Y:S02]  /*c790*/  LDL R175, [R1+0x1ec] ;  /* 0x0001ec0001af7983 */ /* 0x000e240000100800 */
[----:B0-----:R-:W-:Y:S02]  /*c7a0*/  IADD3 R174, P1, R173, R175, RZ ;  /* 0x000000afadae7210 */ /* 0x001fe40007f3e0ff */
[----:B------:R-:W3:Y:S01]  /*c7b0*/  LDL R175, [R1+0x1e8] ;  /* 0x0001e80001af7983 */ /* 0x000ee20000100800 */
[----:B------:R-:W-:Y:S02]  /*c7c0*/  PRMT R191, RZ, 0x7610, R191 ;  /* 0x00007610ffbf7816 */ /* 0x000fe400000000bf */
        /* <DEDUP_REMOVED lines=10> */
[----:B------:R-:W2:Y:S04]  /*c870*/  LDL R238, [R1+0x168] ;  /* 0x0001680001ee7983 */ /* 0x000ea80000100800 */
[----:B------:R-:W1:Y:S02]  /*c880*/  LDL R175, [R1+0x1ac] ;  /* 0x0001ac0001af7983 */ /* 0x000e640000100800 */
[----:B-1----:R-:W-:-:S02]  /*c890*/  IADD3 R174, P1, R173, R175, RZ ;  /* 0x000000afadae7210 */ /* 0x002fc40007f3e0ff */
[----:B------:R-:W4:Y:S01]  /*c8a0*/  LDL R175, [R1+0x1a8] ;  /* 0x0001a80001af7983 */ /* 0x000f220000100800 */
[----:B0-----:R-:W-:Y:S02]  /*c8b0*/  PRMT R187, RZ, 0x7610, R187 ;  /* 0x00007610ffbb7816 */ /* 0x001fe400000000bb */
[----:B----4-:R-:W-:-:S05]  /*c8c0*/  IMAD.X R175, R172, 0x1, R175, P1 ;  /* 0x00000001acaf7824 */ /* 0x010fca00008e06af */
[----:B------:R0:W4:Y:S04]  /*c8d0*/  @!P0 LDG.E.U8 R187, desc[UR14][R174.64] ;  /* 0x0000000eaebb8981 */ /* 0x000128000c1e1100 */
[----:B------:R-:W0:Y:S01]  /*c8e0*/  LDL R175, [R1+0x18c] ;  /* 0x00018c0001af7983 */ /* 0x000e220000100800 */
[----:B------:R-:W-:Y:S02]  /*c8f0*/  LOP3.LUT R211, R195, 0x10, RZ, 0x3c, !PT ;  /* 0x00000010c3d37812 */ /* 0x000fe400078e3cff */
[----:B0-----:R-:W-:Y:S02]  /*c900*/  IADD3 R174, P1, R173, R175, RZ ;  /* 0x000000afadae7210 */ /* 0x001fe40007f3e0ff */
[----:B------:R-:W3:Y:S04]  /*c910*/  LDL R175, [R1+0x188] ;  /* 0x0001880001af7983 */ /* 0x000ee80000100800 */
[----:B------:R0:W-:Y:S02]  /*c920*/  STS.U8 [R211+UR12+0x4000], R190 ;  /* 0x004000bed3007988 */ /* 0x0001e4000800000c */
[----:B0-----:R-:W-:Y:S01]  /*c930*/  PRMT R190, RZ, 0x7610, R190 ;  /* 0x00007610ffbe7816 */ /* 0x001fe200000000be */
[----:B---3--:R-:W-:-:S05]  /*c940*/  IMAD.X R175, R172, 0x1, R175, P1 ;  /* 0x00000001acaf7824 */ /* 0x008fca00008e06af */
[----:B------:R0:W3:Y:S04]  /*c950*/  @!P0 LDG.E.U8 R190, desc[UR14][R174.64] ;  /* 0x0000000eaebe8981 */ /* 0x0000e8000c1e1100 */
[----:B------:R-:W0:Y:S01]  /*c960*/  LDL R175, [R1+0x16c] ;  /* 0x00016c0001af7983 */ /* 0x000e220000100800 */
[----:B------:R-:W-:Y:S02]  /*c970*/  PRMT R212, RZ, 0x7610, R212 ;  /* 0x00007610ffd47816 */ /* 0x000fe400000000d4 */
[----:B0-----:R-:W-:-:S05]  /*c980*/  IADD3 R174, P1, R173, R175, RZ ;  /* 0x000000afadae7210 */ /* 0x001fca0007f3e0ff */
[----:B--2---:R-:W-:Y:S01]  /*c990*/  IMAD.X R175, R172, 0x1, R238, P1 ;  /* 0x00000001acaf7824 */ /* 0x004fe200008e06ee */
[----:B------:R0:W-:Y:S04]  /*c9a0*/  STS.U8 [R211+UR12+0x4004], R198 ;  /* 0x004004c6d3007988 */ /* 0x0001e8000800000c */
[----:B------:R1:W2:Y:S04]  /*c9b0*/  @!P0 LDG.E.U8 R212, desc[UR14][R174.64] ;  /* 0x0000000eaed48981 */ /* 0x0002a8000c1e1100 */
[----:B------:R4:W-:Y:S04]  /*c9c0*/  STS.U8 [R211+UR12+0x4006], R199 ;  /* 0x004006c7d3007988 */ /* 0x0009e8000800000c */
[----:B------:R3:W-:Y:S04]  /*c9d0*/  STS.U8 [R211+UR12+0x4008], R200 ;  /* 0x004008c8d3007988 */ /* 0x0007e8000800000c */
[----:B------:R-:W1:Y:S04]  /*c9e0*/  LDL R175, [R1+0x14c] ;  /* 0x00014c0001af7983 */ /* 0x000e680000100800 */
[----:B------:R-:W2:Y:S01]  /*c9f0*/  LDL R238, [R1+0xec] ;  /* 0x0000ec0001ee7983 */ /* 0x000ea20000100800 */
[----:B-1----:R-:W-:-:S03]  /*ca00*/  IADD3 R174, P1, R173, R175, RZ ;  /* 0x000000afadae7210 */ /* 0x002fc60007f3e0ff */
[----:B------:R-:W4:Y:S01]  /*ca10*/  LDL R175, [R1+0x148] ;  /* 0x0001480001af7983 */ /* 0x000f220000100800 */
[----:B0-----:R-:W-:Y:S01]  /*ca20*/  PRMT R198, RZ, 0x7610, R198 ;  /* 0x00007610ffc67816 */ /* 0x001fe200000000c6 */
[----:B----4-:R-:W-:-:S05]  /*ca30*/  IMAD.X R175, R172, 0x1, R175, P1 ;  /* 0x00000001acaf7824 */ /* 0x010fca00008e06af */
[----:B------:R0:W4:Y:S04]  /*ca40*/  @!P0 LDG.E.U8 R198, desc[UR14][R174.64] ;  /* 0x0000000eaec68981 */ /* 0x000128000c1e1100 */
[----:B------:R-:W0:Y:S02]  /*ca50*/  LDL R175, [R1+0x12c] ;  /* 0x00012c0001af7983 */ /* 0x000e240000100800 */
[----:B0-----:R-:W-:Y:S02]  /*ca60*/  IADD3 R174, P1, R173, R175, RZ ;  /* 0x000000afadae7210 */ /* 0x001fe40007f3e0ff */
[----:B------:R-:W3:Y:S01]  /*ca70*/  LDL R175, [R1+0x128] ;  /* 0x0001280001af7983 */ /* 0x000ee20000100800 */
[----:B------:R-:W-:Y:S02]  /*ca80*/  PRMT R199, RZ, 0x7610, R199 ;  /* 0x00007610ffc77816 */ /* 0x000fe400000000c7 */
[----:B---3--:R-:W-:-:S05]  /*ca90*/  IMAD.X R175, R172, 0x1, R175, P1 ;  /* 0x00000001acaf7824 */ /* 0x008fca00008e06af */
[----:B------:R0:W3:Y:S04]  /*caa0*/  @!P0 LDG.E.U8 R199, desc[UR14][R174.64] ;  /* 0x0000000eaec78981 */ /* 0x0000e8000c1e1100 */
[----:B------:R-:W0:Y:S02]  /*cab0*/  LDL R175, [R1+0x10c] ;  /* 0x00010c0001af7983 */ /* 0x000e240000100800 */
[----:B0-----:R-:W-:Y:S02]  /*cac0*/  IADD3 R174, P1, R173, R175, RZ ;  /* 0x000000afadae7210 */ /* 0x001fe40007f3e0ff */
[----:B------:R-:W2:Y:S01]  /*cad0*/  LDL R175, [R1+0x108] ;  /* 0x0001080001af7983 */ /* 0x000ea20000100800 */
[----:B------:R-:W-:Y:S02]  /*cae0*/  PRMT R200, RZ, 0x7610, R200 ;  /* 0x00007610ffc87816 */ /* 0x000fe400000000c8 */
[----:B--2---:R-:W-:-:S05]  /*caf0*/  IMAD.X R175, R172, 0x1, R175, P1 ;  /* 0x00000001acaf7824 */ /* 0x004fca00008e06af */
[----:B------:R0:W2:Y:S04]  /*cb00*/  @!P0 LDG.E.U8 R200, desc[UR14][R174.64] ;  /* 0x0000000eaec88981 */ /* 0x0000a8000c1e1100 */
[----:B------:R-:W4:Y:S01]  /*cb10*/  LDL R175, [R1+0xe8] ;  /* 0x0000e80001af7983 */ /* 0x000f220000100800 */
[----:B0-----:R-:W-:-:S03]  /*cb20*/  IADD3 R174, P1, R173, R238, RZ ;  /* 0x000000eeadae7210 */ /* 0x001fc60007f3e0ff */
[----:B------:R0:W-:Y:S04]  /*cb30*/  STS.U8 [R211+UR12+0x400a], R201 ;  /* 0x00400ac9d3007988 */ /* 0x0001e8000800000c */
[----:B------:R1:W-:Y:S04]  /*cb40*/  STS.U8 [R211+UR12+0x400c], R202 ;  /* 0x00400ccad3007988 */ /* 0x0003e8000800000c */
[----:B------:R-:W-:Y:S01]  /*cb50*/  STS.U8 [R211+UR12+0x4002], R210 ;  /* 0x004002d2d3007988 */ /* 0x000fe2000800000c */
[----:B0-----:R-:W-:-:S03]  /*cb60*/  PRMT R201, RZ, 0x7610, R201 ;  /* 0x00007610ffc97816 */ /* 0x001fc600000000c9 */
[----:B------:R0:W-:Y:S04]  /*cb70*/  STS.U8 [R211+UR12+0x400e], R203 ;  /* 0x00400ecbd3007988 */ /* 0x0001e8000800000c */
[----:B------:R-:W3:Y:S01]  /*cb80*/  LDL R238, [R1+0x88] ;  /* 0x0000880001ee7983 */ /* 0x000ee20000100800 */
[----:B----4-:R-:W-:Y:S01]  /*cb90*/  IMAD.X R175, R172, 0x1, R175, P1 ;  /* 0x00000001acaf7824 */ /* 0x010fe200008e06af */
[----:B-1----:R-:W-:Y:S02]  /*cba0*/  PRMT R202, RZ, 0x7610, R202 ;  /* 0x00007610ffca7816 */ /* 0x002fe400000000ca */
[----:B0-----:R-:W4:Y:S04]  /*cbb0*/  LDL R211, [R1+0xa8] ;  /* 0x0000a80001d37983 */ /* 0x001f280000100800 */
[----:B------:R0:W2:Y:S04]  /*cbc0*/  @!P0 LDG.E.U8 R201, desc[UR14][R174.64] ;  /* 0x0000000eaec98981 */ /* 0x0000a8000c1e1100 */
[----:B------:R-:W0:Y:S02]  /*cbd0*/  LDL R175, [R1+0xcc] ;  /* 0x0000cc0001af7983 */ /* 0x000e240000100800 */
[----:B0-----:R-:W-:-:S02]  /*cbe0*/  IADD3 R174, P1, R173, R175, RZ ;  /* 0x000000afadae7210 */ /* 0x001fc40007f3e0ff */
[----:B------:R-:W3:Y:S03]  /*cbf0*/  LDL R175, [R1+0xc8] ;  /* 0x0000c80001af7983 */ /* 0x000ee60000100800 */
[----:B---3--:R-:W-:-:S05]  /*cc00*/  IMAD.X R175, R172, 0x1, R175, P1 ;  /* 0x00000001acaf7824 */ /* 0x008fca00008e06af */
[----:B------:R0:W3:Y:S04]  /*cc10*/  @!P0 LDG.E.U8 R202, desc[UR14][R174.64] ;  /* 0x0000000eaeca8981 */ /* 0x0000e8000c1e1100 */
[----:B------:R-:W0:Y:S01]  /*cc20*/  LDL R175, [R1+0xac] ;  /* 0x0000ac0001af7983 */ /* 0x000e220000100800 */
[----:B------:R-:W-:Y:S02]  /*cc30*/  PRMT R203, RZ, 0x7610, R203 ;  /* 0x00007610ffcb7816 */ /* 0x000fe400000000cb */
[----:B0-----:R-:W-:-:S05]  /*cc40*/  IADD3 R174, P1, R173, R175, RZ ;  /* 0x000000afadae7210 */ /* 0x001fca0007f3e0ff */
[----:B----4-:R-:W-:-:S05]  /*cc50*/  IMAD.X R175, R172, 0x1, R211, P1 ;  /* 0x00000001acaf7824 */ /* 0x010fca00008e06d3 */
[----:B------:R0:W4:Y:S04]  /*cc60*/  @!P0 LDG.E.U8 R203, desc[UR14][R174.64] ;  /* 0x0000000eaecb8981 */ /* 0x000128000c1e1100 */
[----:B------:R-:W0:Y:S01]  /*cc70*/  LDL R175, [R1+0x8c] ;  /* 0x00008c0001af7983 */ /* 0x000e220000100800 */
[----:B------:R-:W-:-:S05]  /*cc80*/  LOP3.LUT R211, R195, 0x20, RZ, 0x3c, !PT ;  /* 0x00000020c3d37812 */ /* 0x000fca00078e3cff */
[----:B------:R1:W-:Y:S02]  /*cc90*/  STS.U8 [R211+UR12+0x4000], R204 ;  /* 0x004000ccd3007988 */ /* 0x0003e4000800000c */
[----:B-1----:R-:W-:Y:S02]  /*cca0*/  PRMT R204, RZ, 0x7610, R204 ;  /* 0x00007610ffcc7816 */ /* 0x002fe400000000cc */
[----:B0-----:R-:W-:-:S05]  /*ccb0*/  IADD3 R174, P1, R173, R175, RZ ;  /* 0x000000afadae7210 */ /* 0x001fca0007f3e0ff */
[----:B------:R-:W-:Y:S01]  /*ccc0*/  IMAD.X R175, R172, 0x1, R238, P1 ;  /* 0x00000001acaf7824 */ /* 0x000fe200008e06ee */
[----:B------:R0:W-:Y:S04]  /*ccd0*/  STS.U8 [R211+UR12+0x4002], R205 ;  /* 0x004002cdd3007988 */ /* 0x0001e8000800000c */
[----:B------:R1:W4:Y:S04]  /*cce0*/  @!P0 LDG.E.U8 R204, desc[UR14][R174.64] ;  /* 0x0000000eaecc8981 */ /* 0x000328000c1e1100 */
[----:B------:R2:W-:Y:S04]  /*ccf0*/  STS.U8 [R211+UR12+0x4004], R206 ;  /* 0x004004ced3007988 */ /* 0x0005e8000800000c */
[----:B------:R3:W-:Y:S04]  /*cd00*/  STS.U8 [R211+UR12+0x4006], R207 ;  /* 0x004006cfd3007988 */ /* 0x0007e8000800000c */
[----:B------:R-:W1:Y:S04]  /*cd10*/  LDL R175, [R1+0x6c] ;  /* 0x00006c0001af7983 */ /* 0x000e680000100800 */
[----:B------:R-:W4:Y:S01]  /*cd20*/  LDL R238, [R1+0x8] ;  /* 0x0000080001ee7983 */ /* 0x000f220000100800 */
[----:B-1----:R-:W-:-:S03]  /*cd30*/  IADD3 R174, P1, R173, R175, RZ ;  /* 0x000000afadae7210 */ /* 0x002fc60007f3e0ff */
[----:B------:R-:W2:Y:S01]  /*cd40*/  LDL R175, [R1+0x68] ;  /* 0x0000680001af7983 */ /* 0x000ea20000100800 */
[----:B0-----:R-:W-:Y:S01]  /*cd50*/  PRMT R205, RZ, 0x7610, R205 ;  /* 0x00007610ffcd7816 */ /* 0x001fe200000000cd */
        /* <DEDUP_REMOVED lines=10> */
[----:B------:R-:W4:Y:S01]  /*ce00*/  LDL R175, [R1+0x28] ;  /* 0x0000280001af7983 */ /* 0x000f220000100800 */
[----:B------:R-:W-:Y:S02]  /*ce10*/  PRMT R207, RZ, 0x7610, R207 ;  /* 0x00007610ffcf7816 */ /* 0x000fe400000000cf */
[----:B----4-:R-:W-:-:S05]  /*ce20*/  IMAD.X R175, R172, 0x1, R175, P1 ;  /* 0x00000001acaf7824 */ /* 0x010fca00008e06af */
[----:B------:R0:W4:Y:S04]  /*ce30*/  @!P0 LDG.E.U8 R207, desc[UR14][R174.64] ;  /* 0x0000000eaecf8981 */ /* 0x000128000c1e1100 */
[----:B------:R-:W0:Y:S04]  /*ce40*/  LDL R175, [R1+0xc] ;  /* 0x00000c0001af7983 */ /* 0x000e280000100800 */
[----:B------:R1:W-:Y:S04]  /*ce50*/  STS.U8 [R211+UR12+0x4008], R208 ;  /* 0x004008d0d3007988 */ /* 0x0003e8000800000c */
[----:B------:R2:W-:Y:S04]  /*ce60*/  STS.U8 [R211+UR12+0x400a], R209 ;  /* 0x00400ad1d3007988 */ /* 0x0005e8000800000c */
[----:B------:R-:W-:Y:S04]  /*ce70*/  STS.U8 [R211+UR12+0x400c], R197 ;  /* 0x00400cc5d3007988 */ /* 0x000fe8000800000c */
[----:B------:R3:W-:Y:S04]  /*ce80*/  STS.U8 [R211+UR12+0x400e], R196 ;  /* 0x00400ec4d3007988 */ /* 0x0007e8000800000c */
[----:B------:R-:W-:Y:S01]  /*ce90*/  STL [R1+0x58c], R247 ;  /* 0x00058cf701007387 */ /* 0x000fe20000100800 */
[----:B-1----:R-:W-:-:S02]  /*cea0*/  PRMT R208, RZ, 0x7610, R208 ;  /* 0x00007610ffd07816 */ /* 0x002fc400000000d0 */
[----:B--2---:R-:W-:Y:S02]  /*ceb0*/  PRMT R209, RZ, 0x7610, R209 ;  /* 0x00007610ffd17816 */ /* 0x004fe400000000d1 */
[----:B------:R-:W-:Y:S02]  /*cec0*/  PRMT R210, RZ, 0x7610, R210 ;  /* 0x00007610ffd27816 */ /* 0x000fe400000000d2 */
[----:B---3--:R-:W-:Y:S02]  /*ced0*/  PRMT R211, RZ, 0x7610, R211 ;  /* 0x00007610ffd37816 */ /* 0x008fe400000000d3 */
[----:B------:R-:W-:Y:S02]  /*cee0*/  PRMT R197, RZ, 0x7610, R197 ;  /* 0x00007610ffc57816 */ /* 0x000fe400000000c5 */
[----:B------:R-:W-:Y:S02]  /*cef0*/  PRMT R196, RZ, 0x7610, R196 ;  /* 0x00007610ffc47816 */ /* 0x000fe400000000c4 */
[----:B0-----:R-:W-:-:S05]  /*cf00*/  IADD3 R174, P1, R173, R175, RZ ;  /* 0x000000afadae7210 */ /* 0x001fca0007f3e0ff */
[----:B------:R-:W-:Y:S01]  /*cf10*/  IMAD.X R175, R172, 0x1, R238, P1 ;  /* 0x00000001acaf7824 */ /* 0x000fe200008e06ee */
[----:B------:R-:W-:-:S04]  /*cf20*/  LOP3.LUT R238, R195, 0x30, RZ, 0x3c, !PT ;  /* 0x00000030c3ee7812 */ /* 0x000fc800078e3cff */
[----:B------:R0:W2:Y:S04]  /*cf30*/  @!P0 LDG.E.U8 R208, desc[UR14][R174.64] ;  /* 0x0000000eaed08981 */ /* 0x0000a8000c1e1100 */
[----:B------:R1:W-:Y:S04]  /*cf40*/  STS.U8 [R238+UR12+0x4008], R185 ;  /* 0x004008b9ee007988 */ /* 0x0003e8000800000c */
[----:B-1----:R-:W3:Y:S04]  /*cf50*/  LDL R185, [R1+0x2c4] ;  /* 0x0002c40001b97983 */ /* 0x002ee80000100800 */
[----:B------:R1:W-:Y:S04]  /*cf60*/  STS.U8 [R238+UR12+0x400c], R183 ;  /* 0x00400cb7ee007988 */ /* 0x0003e8000800000c */
[----:B-1----:R-:W4:Y:S01]  /*cf70*/  LDL R183, [R1+0x2a4] ;  /* 0x0002a40001b77983 */ /* 0x002f220000100800 */
[----:B0-----:R-:W-:-:S05]  /*cf80*/  IADD3 R174, P1, R173, R248, RZ ;  /* 0x000000f8adae7210 */ /* 0x001fca0007f3e0ff */
[----:B------:R-:W-:Y:S01]  /*cf90*/  IMAD.X R175, R172, 0x1, R247, P1 ;  /* 0x00000001acaf7824 */ /* 0x000fe200008e06f7 */
[----:B------:R-:W-:Y:S01]  /*cfa0*/  PRMT R195, RZ, 0x7610, R195 ;  /* 0x00007610ffc37816 */ /* 0x000fe200000000c3 */
[----:B------:R0:W-:Y:S04]  /*cfb0*/  STS.U8 [R238+UR12+0x4000], R194 ;  /* 0x004000c2ee007988 */ /* 0x0001e8000800000c */
[----:B------:R1:W2:Y:S04]  /*cfc0*/  @!P0 LDG.E.U8 R209, desc[UR14][R174.64] ;  /* 0x0000000eaed18981 */ /* 0x0002a8000c1e1100 */
[----:B------:R0:W-:Y:S04]  /*cfd0*/  STS.U8 [R238+UR12+0x4002], R193 ;  /* 0x004002c1ee007988 */ /* 0x0001e8000800000c */
[----:B------:R0:W-:Y:S01]  /*cfe0*/  STS.U8 [R238+UR12+0x4004], R192 ;  /* 0x004004c0ee007988 */ /* 0x0001e2000800000c */
[----:B-1----:R-:W-:-:S03]  /*cff0*/  IADD3 R174, P1, R173, R240, RZ ;  /* 0x000000f0adae7210 */ /* 0x002fc60007f3e0ff */
[----:B------:R1:W-:Y:S02]  /*d000*/  STS.U8 [R238+UR12+0x4006], R186 ;  /* 0x004006baee007988 */ /* 0x0003e4000800000c */
[----:B------:R-:W-:Y:S02]  /*d010*/  IMAD.X R175, R172, 0x1, R239, P1 ;  /* 0x00000001acaf7824 */ /* 0x000fe400008e06ef */
[----:B------:R-:W2:Y:S04]  /*d020*/  LDL R247, [R1+0x280] ;  /* 0x0002800001f77983 */ /* 0x000ea80000100800 */
[----:B------:R0:W2:Y:S02]  /*d030*/  @!P0 LDG.E.U8 R210, desc[UR14][R174.64] ;  /* 0x0000000eaed28981 */ /* 0x0000a4000c1e1100 */
[----:B0-----:R-:W-:-:S05]  /*d040*/  IADD3 R174, P1, R173, R231, RZ ;  /* 0x000000e7adae7210 */ /* 0x001fca0007f3e0ff */
[----:B------:R-:W-:-:S05]  /*d050*/  IMAD.X R175, R172, 0x1, R230, P1 ;  /* 0x00000001acaf7824 */ /* 0x000fca00008e06e6 */
        /* <DEDUP_REMOVED lines=9> */
[----:B------:R0:W2:Y:S01]  /*d0f0*/  @!P0 LDG.E.U8 R195, desc[UR14][R174.64] ;  /* 0x0000000eaec38981 */ /* 0x0000a2000c1e1100 */
[----:B------:R-:W-:Y:S02]  /*d100*/  PRMT R194, RZ, 0x7610, R194 ;  /* 0x00007610ffc27816 */ /* 0x000fe400000000c2 */
        /* <DEDUP_REMOVED lines=11> */
[----:B-1----:R-:W-:-:S03]  /*d1c0*/  PRMT R186, RZ, 0x7610, R186 ;  /* 0x00007610ffba7816 */ /* 0x002fc600000000ba */
[----:B------:R0:W-:Y:S04]  /*d1d0*/  STL [R1+0x51c], R0 ;  /* 0x00051c0001007387 */ /* 0x0001e80000100800 */
[----:B------:R-:W-:Y:S04]  /*d1e0*/  STS.U8 [R238+UR12+0x400a], R181 ;  /* 0x00400ab5ee007988 */ /* 0x000fe8000800000c */
[----:B------:R1:W-:Y:S01]  /*d1f0*/  STS.U8 [R238+UR12+0x400e], R180 ;  /* 0x00400eb4ee007988 */ /* 0x0003e2000800000c */
[----:B---3--:R-:W-:-:S05]  /*d200*/  IADD3 R174, P1, R173, R185, RZ ;  /* 0x000000b9adae7210 */ /* 0x008fca0007f3e0ff */
[----:B------:R-:W-:Y:S02]  /*d210*/  IMAD.X R175, R172, 0x1, R0, P1 ;  /* 0x00000001acaf7824 */ /* 0x000fe400008e0600 */
[----:B0-----:R-:W3:Y:S04]  /*d220*/  LDL R0, [R1+0x264] ;  /* 0x0002640001007983 */ /* 0x001ee80000100800 */
[----:B------:R4:W3:Y:S04]  /*d230*/  @!P0 LDG.E.U8 R186, desc[UR14][R174.64] ;  /* 0x0000000eaeba8981 */ /* 0x0008e8000c1e1100 */
[----:B-1----:R-:W3:Y:S01]  /*d240*/  LDL.LU R238, [R1+0x2b8] ;  /* 0x0002b80001ee7983 */ /* 0x002ee20000300800 */
[----:B----4-:R-:W-:-:S03]  /*d250*/  IADD3 R174, P1, R173, R183, RZ ;  /* 0x000000b7adae7210 */ /* 0x010fc60007f3e0ff */
[----:B------:R-:W4:Y:S02]  /*d260*/  LDL R183, [R1+0x240] ;  /* 0x0002400001b77983 */ /* 0x000f240000100800 */
[----:B------:R-:W-:Y:S02]  /*d270*/  IMAD.X R175, R172, 0x1, R2, P1 ;  /* 0x00000001acaf7824 */ /* 0x000fe400008e0602 */
[----:B------:R0:W-:Y:S04]  /*d280*/  STL [R1+0x520], R2 ;  /* 0x0005200201007387 */ /* 0x0001e80000100800 */
[----:B0-----:R-:W2:Y:S01]  /*d290*/  LDL R2, [R1+0x284] ;  /* 0x0002840001027983 */ /* 0x001ea20000100800 */
[----:B------:R-:W-:-:S06]  /*d2a0*/  PRMT R181, RZ, 0x7610, R181 ;  /* 0x00007610ffb57816 */ /* 0x000fcc00000000b5 */
[----:B------:R2:W4:Y:S01]  /*d2b0*/  @!P0 LDG.E.U8 R181, desc[UR14][R174.64] ;  /* 0x0000000eaeb58981 */ /* 0x000522000c1e1100 */
[----:B------:R-:W-:Y:S01]  /*d2c0*/  PRMT R180, RZ, 0x7610, R180 ;  /* 0x00007610ffb47816 */ /* 0x000fe200000000b4 */
[----:B------:R-:W0:Y:S01]  /*d2d0*/  S2R R185, SR_TID.X ;  /* 0x0000000000b97919 */ /* 0x000e220000002100 */
[----:B--2---:R-:W-:Y:S02]  /*d2e0*/  IADD3 R174, P1, R173, R2, RZ ;  /* 0x00000002adae7210 */ /* 0x004fe40007f3e0ff */
[----:B0-----:R-:W-:Y:S01]  /*d2f0*/  LOP3.LUT R185, R185, 0x7f, RZ, 0xc0, !PT ;  /* 0x0000007fb9b97812 */ /* 0x001fe200078ec0ff */
[----:B------:R-:W2:Y:S02]  /*d300*/  LDL R2, [R1+0x204] ;  /* 0x0002040001027983 */ /* 0x000ea40000100800 */
[----:B------:R-:W-:Y:S02]  /*d310*/  IMAD.X R175, R172, 0x1, R247, P1 ;  /* 0x00000001acaf7824 */ /* 0x000fe400008e06f7 */
[----:B------:R0:W-:Y:S04]  /*d320*/  STS.U8 [R185+UR12], R179 ;  /* 0x000000b3b9007988 */ /* 0x0001e8000800000c */
[----:B------:R3:W2:Y:S04]  /*d330*/  @!P0 LDG.E.U8 R180, desc[UR14][R174.64] ;  /* 0x0000000eaeb48981 */ /* 0x0006a8000c1e1100 */
[----:B------:R1:W-:Y:S04]  /*d340*/  STS.U8 [R185+UR12+0x200], R178 ;  /* 0x000200b2b9007988 */ /* 0x0003e8000800000c */
[----:B------:R-:W2:Y:S04]  /*d350*/  LDL R247, [R1+0x220] ;  /* 0x0002200001f77983 */ /* 0x000ea80000100800 */
[----:B------:R-:W4:Y:S01]  /*d360*/  LDL R175, [R1+0x260] ;  /* 0x0002600001af7983 */ /* 0x000f220000100800 */
[----:B---3--:R-:W-:-:S02]  /*d370*/  IADD3 R174, P1, R173, R0, RZ ;  /* 0x00000000adae7210 */ /* 0x008fc40007f3e0ff */
[----:B0-----:R-:W-:Y:S01]  /*d380*/  PRMT R179, RZ, 0x7610, R179 ;  /* 0x00007610ffb37816 */ /* 0x001fe200000000b3 */
[----:B------:R-:W3:Y:S02]  /*d390*/  LDL R0, [R1+0x200] ;  /* 0x0002000001007983 */ /* 0x000ee40000100800 */
[----:B----4-:R-:W-:-:S05]  /*d3a0*/  IMAD.X R175, R172, 0x1, R175, P1 ;  /* 0x00000001acaf7824 */ /* 0x010fca00008e06af */
[----:B------:R0:W4:Y:S04]  /*d3b0*/  @!P0 LDG.E.U8 R179, desc[UR14][R174.64] ;  /* 0x0000000eaeb38981 */ /* 0x000128000c1e1100 */
[----:B------:R-:W0:Y:S01]  /*d3c0*/  LDL R175, [R1+0x244] ;  /* 0x0002440001af7983 */ /* 0x000e220000100800 */
[----:B-1----:R-:W-:Y:S02]  /*d3d0*/  PRMT R178, RZ, 0x7610, R178 ;  /* 0x00007610ffb27816 */ /* 0x002fe400000000b2 */
[----:B0-----:R-:W-:-:S05]  /*d3e0*/  IADD3 R174, P1, R173, R175, RZ ;  /* 0x000000afadae7210 */ /* 0x001fca0007f3e0ff */
[----:B------:R-:W-:Y:S02]  /*d3f0*/  IMAD.X R175, R172, 0x1, R183, P1 ;  /* 0x00000001acaf7824 */ /* 0x000fe400008e06b7 */
[----:B------:R-:W4:Y:S04]  /*d400*/  LDL R183, [R1+0x1e4] ;  /* 0x0001e40001b77983 */ /* 0x000f280000100800 */
[----:B------:R0:W4:Y:S04]  /*d410*/  @!P0 LDG.E.U8 R178, desc[UR14][R174.64] ;  /* 0x0000000eaeb28981 */ /* 0x000128000c1e1100 */
[----:B------:R-:W0:Y:S04]  /*d420*/  LDL R175, [R1+0x224] ;  /* 0x0002240001af7983 */ /* 0x000e280000100800 */
[----:B------:R1:W-:Y:S02]  /*d430*/  STS.U8 [R185+UR12+0x400], R177 ;  /* 0x000400b1b9007988 */ /* 0x0003e4000800000c */
[----:B-1----:R-:W-:-:S02]  /*d440*/  PRMT R177, RZ, 0x7610, R177 ;  /* 0x00007610ffb17816 */ /* 0x002fc400000000b1 */
[----:B------:R-:W-:Y:S01]  /*d450*/  STS.U8 [R185+UR12+0x800], R182 ;  /* 0x000800b6b9007988 */ /* 0x000fe2000800000c */
[----:B0-----:R-:W-:-:S05]  /*d460*/  IADD3 R174, P1, R173, R175, RZ ;  /* 0x000000afadae7210 */ /* 0x001fca0007f3e0ff */
[----:B--2---:R-:W-:Y:S01]  /*d470*/  IMAD.X R175, R172, 0x1, R247, P1 ;  /* 0x00000001acaf7824 */ /* 0x004fe200008e06f7 */
[----:B------:R0:W-:Y:S04]  /*d480*/  STS.U8 [R185+UR12+0x600], R176 ;  /* 0x000600b0b9007988 */ /* 0x0001e8000800000c */
[----:B------:R1:W2:Y:S04]  /*d490*/  @!P0 LDG.E.U8 R177, desc[UR14][R174.64] ;  /* 0x0000000eaeb18981 */ /* 0x0002a8000c1e1100 */
[----:B------:R4:W-:Y:S04]  /*d4a0*/  STS.U8 [R185+UR12+0xa00], R189 ;  /* 0x000a00bdb9007988 */ /* 0x0009e8000800000c */
[----:B------:R-:W2:Y:S01]  /*d4b0*/  LDL R247, [R1+0x1a0] ;  /* 0x0001a00001f77983 */ /* 0x000ea20000100800 */
[----:B-1----:R-:W-:-:S02]  /*d4c0*/  IADD3 R174, P1, R173, R2, RZ ;  /* 0x00000002adae7210 */ /* 0x002fc40007f3e0ff */
[----:B0-----:R-:W-:Y:S01]  /*d4d0*/  PRMT R176, RZ, 0x7610, R176 ;  /* 0x00007610ffb07816 */ /* 0x001fe200000000b0 */
[----:B------:R-:W2:Y:S02]  /*d4e0*/  LDL R2, [R1+0x184] ;  /* 0x0001840001027983 */ /* 0x000ea40000100800 */
[C---:B---3--:R-:W-:Y:S01]  /*d4f0*/  IMAD.X R175, R172.reuse, 0x1, R0, P1 ;  /* 0x00000001acaf7824 */ /* 0x048fe200008e0600 */
[----:B----4-:R-:W-:Y:S01]  /*d500*/  IADD3 R182, P1, R173, R183, RZ ;  /* 0x000000b7adb67210 */ /* 0x010fe20007f3e0ff */
[----:B------:R-:W3:Y:S04]  /*d510*/  LDL R189, [R1+0x1a4] ;  /* 0x0001a40001bd7983 */ /* 0x000ee80000100800 */
[----:B------:R-:W4:Y:S04]  /*d520*/  LDL R183, [R1+0x1e0] ;  /* 0x0001e00001b77983 */ /* 0x000f280000100800 */
[----:B------:R0:W2:Y:S04]  /*d530*/  @!P0 LDG.E.U8 R176, desc[UR14][R174.64] ;  /* 0x0000000eaeb08981 */ /* 0x0000a8000c1e1100 */
[----:B------:R-:W2:Y:S01]  /*d540*/  LDL R0, [R1+0x180] ;  /* 0x0001800001007983 */ /* 0x000ea20000100800 */
[----:B0-----:R-:W-:Y:S01]  /*d550*/  PRMT R175, RZ, 0x7610, R175 ;  /* 0x00007610ffaf7816 */ /* 0x001fe200000000af */
[----:B----4-:R-:W-:-:S05]  /*d560*/  IMAD.X R183, R172, 0x1, R183, P1 ;  /* 0x00000001acb77824 */ /* 0x010fca00008e06b7 */
[----:B------:R0:W4:Y:S04]  /*d570*/  @!P0 LDG.E.U8 R175, desc[UR14][R182.64] ;  /* 0x0000000eb6af8981 */ /* 0x000128000c1e1100 */
[----:B------:R-:W0:Y:S02]  /*d580*/  LDL R183, [R1+0x1c4] ;  /* 0x0001c40001b77983 */ /* 0x000e240000100800 */
[----:B0-----:R-:W-:Y:S02]  /*d590*/  IADD3 R182, P1, R173, R183, RZ ;  /* 0x000000b7adb67210 */ /* 0x001fe40007f3e0ff */
[----:B------:R-:W3:Y:S01]  /*d5a0*/  LDL R183, [R1+0x1c0] ;  /* 0x0001c00001b77983 */ /* 0x000ee20000100800 */
[----:B------:R-:W-:-:S03]  /*d5b0*/  PRMT R174, RZ, 0x7610, R174 ;  /* 0x00007610ffae7816 */ /* 0x000fc600000000ae */
[----:B------:R0:W-:Y:S01]  /*d5c0*/  STS.U8 [R185+UR12+0xc00], R188 ;  /* 0x000c00bcb9007988 */ /* 0x0001e2000800000c */
[----:B---3--:R-:W-:Y:S01]  /*d5d0*/  IMAD.X R183, R172, 0x1, R183, P1 ;  /* 0x00000001acb77824 */ /* 0x008fe200008e06b7 */
[----:B0-----:R-:W-:-:S04]  /*d5e0*/  IADD3 R188, P1, R173, R189, RZ ;  /* 0x000000bdadbc7210 */ /* 0x001fc80007f3e0ff */
[----:B------:R0:W3:Y:S01]  /*d5f0*/  @!P0 LDG.E.U8 R174, desc[UR14][R182.64] ;  /* 0x0000000eb6ae8981 */ /* 0x0000e2000c1e1100 */
[----:B--2---:R-:W-:-:S03]  /*d600*/  IMAD.X R189, R172, 0x1, R247, P1 ;  /* 0x00000001acbd7824 */ /* 0x004fc600008e06f7 */
[----:B------:R1:W-:Y:S04]  /*d610*/  STS.U8 [R185+UR12+0x1000], R184 ;  /* 0x001000b8b9007988 */ /* 0x0003e8000800000c */
[----:B------:R2:W-:Y:S01]  /*d620*/  STS.U8 [R185+UR12+0xe00], R191 ;  /* 0x000e00bfb9007988 */ /* 0x0005e2000800000c */
[----:B0-----:R-:W-:Y:S02]  /*d630*/  PRMT R182, RZ, 0x7610, R182 ;  /* 0x00007610ffb67816 */ /* 0x001fe400000000b6 */
[----:B------:R-:W-:Y:S01]  /*d640*/  PRMT R183, RZ, 0x7610, R183 ;  /* 0x00007610ffb77816 */ /* 0x000fe200000000b7 */
[----:B------:R-:W4:Y:S04]  /*d650*/  LDL R247, [R1+0x120] ;  /* 0x0001200001f77983 */ /* 0x000f280000100800 */
[----:B------:R0:W3:Y:S01]  /*d660*/  @!P0 LDG.E.U8 R182, desc[UR14][R188.64] ;  /* 0x0000000ebcb68981 */ /* 0x0000e2000c1e1100 */
[----:B-1----:R-:W-:-:S03]  /*d670*/  PRMT R184, RZ, 0x7610, R184 ;  /* 0x00007610ffb87816 */ /* 0x002fc600000000b8 */
[----:B--2---:R-:W2:Y:S01]  /*d680*/  LDL R191, [R1+0x124] ;  /* 0x0001240001bf7983 */ /* 0x004ea20000100800 */
[----:B0-----:R-:W-:-:S03]  /*d690*/  IADD3 R188, P1, R173, R2, RZ ;  /* 0x00000002adbc7210 */ /* 0x001fc60007f3e0ff */
[----:B------:R-:W3:Y:S02]  /*d6a0*/  LDL R2, [R1+0x104] ;  /* 0x0001040001027983 */ /* 0x000ee40000100800 */
[----:B------:R-:W-:Y:S02]  /*d6b0*/  IMAD.X R189, R172, 0x1, R0, P1 ;  /* 0x00000001acbd7824 */ /* 0x000fe400008e0600 */
[----:B------:R-:W3:Y:S04]  /*d6c0*/  LDL R0, [R1+0x100] ;  /* 0x0001000001007983 */ /* 0x000ee80000100800 */
[----:B------:R0:W3:Y:S04]  /*d6d0*/  @!P0 LDG.E.U8 R183, desc[UR14][R188.64] ;  /* 0x0000000ebcb78981 */ /* 0x0000e8000c1e1100 */
[----:B------:R-:W0:Y:S02]  /*d6e0*/  LDL R189, [R1+0x164] ;  /* 0x0001640001bd7983 */ /* 0x000e240000100800 */
[----:B0-----:R-:W-:-:S02]  /*d6f0*/  IADD3 R188, P1, R173, R189, RZ ;  /* 0x000000bdadbc7210 */ /* 0x001fc40007f3e0ff */
[----:B------:R-:W4:Y:S03]  /*d700*/  LDL R189, [R1+0x160] ;  /* 0x0001600001bd7983 */ /* 0x000f260000100800 */
[----:B----4-:R-:W-:-:S05]  /*d710*/  IMAD.X R189, R172, 0x1, R189, P1 ;  /* 0x00000001acbd7824 */ /* 0x010fca00008e06bd */
[----:B------:R0:W4:Y:S04]  /*d720*/  @!P0 LDG.E.U8 R184, desc[UR14][R188.64] ;  /* 0x0000000ebcb88981 */ /* 0x000128000c1e1100 */
[----:B------:R-:W0:Y:S02]  /*d730*/  LDL R189, [R1+0x144] ;  /* 0x0001440001bd7983 */ /* 0x000e240000100800 */
[C---:B0-----:R-:W-:Y:S02]  /*d740*/  IADD3 R188, P1, R173.reuse, R189, RZ ;  /* 0x000000bdadbc7210 */ /* 0x041fe40007f3e0ff */
[----:B------:R-:W2:Y:S04]  /*d750*/  LDL R189, [R1+0x140] ;  /* 0x0001400001bd7983 */ /* 0x000ea80000100800 */
[----:B------:R0:W-:Y:S04]  /*d760*/  STS.U8 [R185+UR12+0x1200], R187 ;  /* 0x001200bbb9007988 */ /* 0x0001e8000800000c */
[----:B------:R1:W-:Y:S01]  /*d770*/  STS.U8 [R185+UR12+0x1400], R190 ;  /* 0x001400beb9007988 */ /* 0x0003e2000800000c */
[----:B0-----:R-:W-:Y:S01]  /*d780*/  PRMT R187, RZ, 0x7610, R187 ;  /* 0x00007610ffbb7816 */ /* 0x001fe200000000bb */
[----:B--2---:R-:W-:Y:S01]  /*d790*/  IMAD.X R189, R172, 0x1, R189, P1 ;  /* 0x00000001acbd7824 */ /* 0x004fe200008e06bd */
[----:B-1----:R-:W-:-:S04]  /*d7a0*/  IADD3 R190, P1, R173, R191, RZ ;  /* 0x000000bfadbe7210 */ /* 0x002fc80007f3e0ff */
[----:B------:R0:W2:Y:S01]  /*d7b0*/  @!P0 LDG.E.U8 R187, desc[UR14][R188.64] ;  /* 0x0000000ebcbb8981 */ /* 0x0000a2000c1e1100 */
[----:B------:R-:W-:-:S03]  /*d7c0*/  IMAD.X R191, R172, 0x1, R247, P1 ;  /* 0x00000001acbf7824 */ /* 0x000fc600008e06f7 */
[----:B------:R1:W-:Y:S04]  /*d7d0*/  STS.U8 [R185+UR12+0x1800], R198 ;  /* 0x001800c6b9007988 */ /* 0x0003e8000800000c */
[----:B------:R4:W-:Y:S01]  /*d7e0*/  STS.U8 [R185+UR12+0x1a00], R199 ;  /* 0x001a00c7b9007988 */ /* 0x0009e2000800000c */
[----:B0-----:R-:W-:Y:S02]  /*d7f0*/  PRMT R188, RZ, 0x7610, R188 ;  /* 0x00007610ffbc7816 */ /* 0x001fe400000000bc */
[----:B------:R-:W-:Y:S01]  /*d800*/  PRMT R189, RZ, 0x7610, R189 ;  /* 0x00007610ffbd7816 */ /* 0x000fe200000000bd */
[----:B------:R-:W2:Y:S04]  /*d810*/  LDL R247, [R1+0xa0] ;  /* 0x0000a00001f77983 */ /* 0x000ea80000100800 */
[----:B------:R3:W2:Y:S02]  /*d820*/  @!P0 LDG.E.U8 R188, desc[UR14][R190.64] ;  /* 0x0000000ebebc8981 */ /* 0x0006a4000c1e1100 */
[----:B---3--:R-:W-:-:S02]  /*d830*/  IADD3 R190, P1, R173, R2, RZ ;  /* 0x00000002adbe7210 */ /* 0x008fc40007f3e0ff */
[----:B-1----:R-:W-:Y:S01]  /*d840*/  PRMT R198, RZ, 0x7610, R198 ;  /* 0x00007610ffc67816 */ /* 0x002fe200000000c6 */
[----:B------:R-:W3:Y:S02]  /*d850*/  LDL R2, [R1+0x84] ;  /* 0x0000840001027983 */ /* 0x000ee40000100800 */
[----:B------:R-:W-:Y:S01]  /*d860*/  IMAD.X R191, R172, 0x1, R0, P1 ;  /* 0x00000001acbf7824 */ /* 0x000fe200008e0600 */
[----:B----4-:R-:W-:Y:S01]  /*d870*/  PRMT R199, RZ, 0x7610, R199 ;  /* 0x00007610ffc77816 */ /* 0x010fe200000000c7 */
[----:B------:R-:W4:Y:S04]  /*d880*/  LDL R0, [R1+0x80] ;  /* 0x0000800001007983 */ /* 0x000f280000100800 */
[----:B------:R0:W4:Y:S04]  /*d890*/  @!P0 LDG.E.U8 R189, desc[UR14][R190.64] ;  /* 0x0000000ebebd8981 */ /* 0x000128000c1e1100 */
[----:B------:R-:W0:Y:S02]  /*d8a0*/  LDL R191, [R1+0xe4] ;  /* 0x0000e40001bf7983 */ /* 0x000e240000100800 */
[----:B0-----:R-:W-:-:S02]  /*d8b0*/  IADD3 R190, P1, R173, R191, RZ ;  /* 0x000000bfadbe7210 */ /* 0x001fc40007f3e0ff */
[----:B------:R-:W2:Y:S03]  /*d8c0*/  LDL R191, [R1+0xe0] ;  /* 0x0000e00001bf7983 */ /* 0x000ea60000100800 */
[----:B--2---:R-:W-:-:S05]  /*d8d0*/  IMAD.X R191, R172, 0x1, R191, P1 ;  /* 0x00000001acbf7824 */ /* 0x004fca00008e06bf */
[----:B------:R0:W2:Y:S04]  /*d8e0*/  @!P0 LDG.E.U8 R198, desc[UR14][R190.64] ;  /* 0x0000000ebec68981 */ /* 0x0000a8000c1e1100 */
[----:B------:R-:W0:Y:S02]  /*d8f0*/  LDL R191, [R1+0xc4] ;  /* 0x0000c40001bf7983 */ /* 0x000e240000100800 */
[----:B0-----:R-:W-:Y:S02]  /*d900*/  IADD3 R190, P1, R173, R191, RZ ;  /* 0x000000bfadbe7210 */ /* 0x001fe40007f3e0ff */
[----:B------:R-:W3:Y:S03]  /*d910*/  LDL R191, [R1+0xc0] ;  /* 0x0000c00001bf7983 */ /* 0x000ee60000100800 */
[----:B---3--:R-:W-:-:S05]  /*d920*/  IMAD.X R191, R172, 0x1, R191, P1 ;  /* 0x00000001acbf7824 */ /* 0x008fca00008e06bf */
[----:B------:R0:W3:Y:S04]  /*d930*/  @!P0 LDG.E.U8 R199, desc[UR14][R190.64] ;  /* 0x0000000ebec78981 */ /* 0x0000e8000c1e1100 */
[----:B------:R-:W0:Y:S04]  /*d940*/  LDL R191, [R1+0xa4] ;  /* 0x0000a40001bf7983 */ /* 0x000e280000100800 */
[----:B------:R1:W-:Y:S02]  /*d950*/  STS.U8 [R185+UR12+0x1c00], R200 ;  /* 0x001c00c8b9007988 */ /* 0x0003e4000800000c */
[----:B-1----:R-:W-:-:S02]  /*d960*/  PRMT R200, RZ, 0x7610, R200 ;  /* 0x00007610ffc87816 */ /* 0x002fc400000000c8 */
[----:B------:R1:W-:Y:S02]  /*d970*/  STS.U8 [R185+UR12+0x1e00], R201 ;  /* 0x001e00c9b9007988 */ /* 0x0003e4000800000c */
[----:B-1----:R-:W-:Y:S02]  /*d980*/  PRMT R201, RZ, 0x7610, R201 ;  /* 0x00007610ffc97816 */ /* 0x002fe400000000c9 */
[----:B0-----:R-:W-:-:S05]  /*d990*/  IADD3 R190, P1, R173, R191, RZ ;  /* 0x000000bfadbe7210 */ /* 0x001fca0007f3e0ff */
[----:B------:R-:W-:-:S05]  /*d9a0*/  IMAD.X R191, R172, 0x1, R247, P1 ;  /* 0x00000001acbf7824 */ /* 0x000fca00008e06f7 */
[----:B------:R0:W3:Y:S02]  /*d9b0*/  @!P0 LDG.E.U8 R200, desc[UR14][R190.64] ;  /* 0x0000000ebec88981 */ /* 0x0000e4000c1e1100 */
[C---:B0-----:R-:W-:Y:S02]  /*d9c0*/  IADD3 R190, P1, R173.reuse, R2, RZ ;  /* 0x00000002adbe7210 */ /* 0x041fe40007f3e0ff */
[----:B------:R-:W2:Y:S03]  /*d9d0*/  LDL R2, [R1+0x20] ;  /* 0x0000200001027983 */ /* 0x000ea60000100800 */
[----:B----4-:R-:W-:Y:S02]  /*d9e0*/  IMAD.X R191, R172, 0x1, R0, P1 ;  /* 0x00000001acbf7824 */ /* 0x010fe400008e0600 */
[----:B------:R-:W4:Y:S04]  /*d9f0*/  LDL R0, [R1] ;  /* 0x0000000001007983 */ /* 0x000f280000100800 */
[----:B------:R-:W3:Y:S04]  /*da00*/  LDL.LU R247, [R1+0x4] ;  /* 0x0000040001f77983 */ /* 0x000ee80000300800 */
[----:B------:R0:W4:Y:S04]  /*da10*/  @!P0 LDG.E.U8 R201, desc[UR14][R190.64] ;  /* 0x0000000ebec98981 */ /* 0x000128000c1e1100 */
[----:B------:R-:W0:Y:S02]  /*da20*/  LDL R191, [R1+0x64] ;  /* 0x0000640001bf7983 */ /* 0x000e240000100800 */
[----:B0-----:R-:W-:-:S02]  /*da30*/  IADD3 R190, P1, R173, R191, RZ ;  /* 0x000000bfadbe7210 */ /* 0x001fc40007f3e0ff */
[----:B------:R-:W2:Y:S04]  /*da40*/  LDL R191, [R1+0x60] ;  /* 0x0000600001bf7983 */ /* 0x000ea80000100800 */
[----:B------:R0:W-:Y:S02]  /*da50*/  STS.U8 [R185+UR12+0x2000], R202 ;  /* 0x002000cab9007988 */ /* 0x0001e4000800000c */
[----:B0-----:R-:W-:Y:S01]  /*da60*/  PRMT R202, RZ, 0x7610, R202 ;  /* 0x00007610ffca7816 */ /* 0x001fe200000000ca */
[----:B--2---:R-:W-:-:S05]  /*da70*/  IMAD.X R191, R172, 0x1, R191, P1 ;  /* 0x00000001acbf7824 */ /* 0x004fca00008e06bf */
[----:B------:R0:W2:Y:S04]  /*da80*/  @!P0 LDG.E.U8 R202, desc[UR14][R190.64] ;  /* 0x0000000ebeca8981 */ /* 0x0000a8000c1e1100 */
[----:B------:R-:W0:Y:S02]  /*da90*/  LDL R191, [R1+0x44] ;  /* 0x0000440001bf7983 */ /* 0x000e240000100800 */
[----:B0-----:R-:W-:Y:S02]  /*daa0*/  IADD3 R190, P1, R173, R191, RZ ;  /* 0x000000bfadbe7210 */ /* 0x001fe40007f3e0ff */
        /* <DEDUP_REMOVED lines=8> */
[----:B------:R1:W-:Y:S02]  /*db30*/  STS.U8 [R185+UR12+0x2600], R205 ;  /* 0x002600cdb9007988 */ /* 0x0003e4000800000c */
[----:B-1----:R-:W-:Y:S02]  /*db40*/  PRMT R205, RZ, 0x7610, R205 ;  /* 0x00007610ffcd7816 */ /* 0x002fe400000000cd */
[----:B------:R1:W-:Y:S02]  /*db50*/  STS.U8 [R185+UR12+0x2800], R206 ;  /* 0x002800ceb9007988 */ /* 0x0003e4000800000c */
[----:B-1----:R-:W-:Y:S02]  /*db60*/  PRMT R206, RZ, 0x7610, R206 ;  /* 0x00007610ffce7816 */ /* 0x002fe400000000ce */
        /* <DEDUP_REMOVED lines=16> */
[----:B0-----:R-:W-:-:S05]  /*dc70*/  IADD3 R190, P1, R173, R191, RZ ;  /* 0x000000bfadbe7210 */ /* 0x001fca0007f3e0ff */
[----:B------:R-:W-:Y:S01]  /*dc80*/  IMAD.X R191, R172, 0x1, R2, P1 ;  /* 0x00000001acbf7824 */ /* 0x000fe200008e0602 */
[----:B------:R0:W-:Y:S04]  /*dc90*/  STS.U8 [R185+UR12+0x3a00], R194 ;  /* 0x003a00c2b9007988 */ /* 0x0001e8000800000c */
[----:B------:R1:W3:Y:S04]  /*dca0*/  @!P0 LDG.E.U8 R204, desc[UR14][R190.64] ;  /* 0x0000000ebecc8981 */ /* 0x0002e8000c1e1100 */
[----:B------:R-:W2:Y:S01]  /*dcb0*/  LDL R2, [R1+0x2bc] ;  /* 0x0002bc0001027983 */ /* 0x000ea20000100800 */
[----:B-1----:R-:W-:-:S05]  /*dcc0*/  IADD3 R190, P1, R173, R247, RZ ;  /* 0x000000f7adbe7210 */ /* 0x002fca0007f3e0ff */
[----:B----4-:R-:W-:Y:S01]  /*dcd0*/  IMAD.X R191, R172, 0x1, R0, P1 ;  /* 0x00000001acbf7824 */ /* 0x010fe200008e0600 */
[----:B0-----:R-:W-:Y:S01]  /*dce0*/  PRMT R194, RZ, 0x7610, R194 ;  /* 0x00007610ffc27816 */ /* 0x001fe200000000c2 */
[----:B------:R-:W4:Y:S04]  /*dcf0*/  LDL R0, [R1+0x298] ;  /* 0x0002980001007983 */ /* 0x000f280000100800 */
[----:B------:R0:W3:Y:S02]  /*dd00*/  @!P0 LDG.E.U8 R205, desc[UR14][R190.64] ;  /* 0x0000000ebecd8981 */ /* 0x0000e4000c1e1100 */
[----:B0-----:R-:W-:-:S05]  /*dd10*/  IADD3 R190, P1, R173, R246, RZ ;  /* 0x000000f6adbe7210 */ /* 0x001fca0007f3e0ff */
[----:B------:R-:W-:-:S05]  /*dd20*/  IMAD.X R191, R172, 0x1, R245, P1 ;  /* 0x00000001acbf7824 */ /* 0x000fca00008e06f5 */
        /* <DEDUP_REMOVED lines=24> */
[----:B------:R0:W3:Y:S04]  /*deb0*/  @!P0 LDG.E.U8 R195, desc[UR14][R190.64] ;  /* 0x0000000ebec38981 */ /* 0x0000e8000c1e1100 */
[----:B------:R-:W0:Y:S02]  /*dec0*/  LDL R191, [R1+0x27c] ;  /* 0x00027c0001bf7983 */ /* 0x000e240000100800 */
[----:B0-----:R-:W-:Y:S02]  /*ded0*/  IADD3 R190, P1, R173, R191, RZ ;  /* 0x000000bfadbe7210 */ /* 0x001fe40007f3e0ff */
[----:B------:R-:W2:Y:S03]  /*dee0*/  LDL R191, [R1+0x278] ;  /* 0x0002780001bf7983 */ /* 0x000ea60000100800 */
[----:B--2---:R-:W-:-:S05]  /*def0*/  IMAD.X R191, R172, 0x1, R191, P1 ;  /* 0x00000001acbf7824 */ /* 0x004fca00008e06bf */
[----:B------:R0:W2:Y:S04]  /*df00*/  @!P0 LDG.E.U8 R194, desc[UR14][R190.64] ;  /* 0x0000000ebec28981 */ /* 0x0000a8000c1e1100 */
[----:B------:R-:W0:Y:S04]  /*df10*/  LDL R191, [R1+0x29c] ;  /* 0x00029c0001bf7983 */ /* 0x000e280000100800 */
[----:B------:R1:W-:Y:S02]  /*df20*/  STS.U8 [R185+UR12+0x3c00], R193 ;  /* 0x003c00c1b9007988 */ /* 0x0003e4000800000c */
[----:B-1----:R-:W-:-:S02]  /*df30*/  PRMT R193, RZ, 0x7610, R193 ;  /* 0x00007610ffc17816 */ /* 0x002fc400000000c1 */
[----:B------:R1:W-:Y:S02]  /*df40*/  STS.U8 [R185+UR12+0x3e00], R192 ;  /* 0x003e00c0b9007988 */ /* 0x0003e4000800000c */
[----:B-1----:R-:W-:Y:S02]  /*df50*/  PRMT R192, RZ, 0x7610, R192 ;  /* 0x00007610ffc07816 */ /* 0x002fe400000000c0 */
[----:B0-----:R-:W-:-:S05]  /*df60*/  IADD3 R190, P1, R173, R191, RZ ;  /* 0x000000bfadbe7210 */ /* 0x001fca0007f3e0ff */
[C---:B----4-:R-:W-:Y:S02]  /*df70*/  IMAD.X R191, R172.reuse, 0x1, R0, P1 ;  /* 0x00000001acbf7824 */ /* 0x050fe400008e0600 */
[----:B------:R-:W4:Y:S04]  /*df80*/  LDL.LU R0, [R1+0x290] ;  /* 0x0002900001007983 */ /* 0x000f280000300800 */
[----:B------:R0:W2:Y:S02]  /*df90*/  @!P0 LDG.E.U8 R193, desc[UR14][R190.64] ;  /* 0x0000000ebec18981 */ /* 0x0000a4000c1e1100 */
[C---:B0-----:R-:W-:Y:S02]  /*dfa0*/  IADD3 R190, P1, R173.reuse, R2, RZ ;  /* 0x00000002adbe7210 */ /* 0x041fe40007f3e0ff */
[----:B------:R-:W4:Y:S03]  /*dfb0*/  LDL.LU R2, [R1+0x2b4] ;  /* 0x0002b40001027983 */ /* 0x000f260000300800 */
[----:B------:R-:W-:Y:S01]  /*dfc0*/  IMAD.X R191, R172, 0x1, R238, P1 ;  /* 0x00000001acbf7824 */ /* 0x000fe200008e06ee */
[----:B------:R0:W-:Y:S04]  /*dfd0*/  STL [R1+0x524], R238 ;  /* 0x000524ee01007387 */ /* 0x0001e80000100800 */
[----:B------:R1:W2:Y:S04]  /*dfe0*/  @!P0 LDG.E.U8 R192, desc[UR14][R190.64] ;  /* 0x0000000ebec08981 */ /* 0x0002a8000c1e1100 */
[----:B0-----:R-:W2:Y:S04]  /*dff0*/  LDL.LU R238, [R1+0x270] ;  /* 0x0002700001ee7983 */ /* 0x001ea80000300800 */
[----:B------:R-:W1:Y:S04]  /*e000*/  LDL R191, [R1+0x25c] ;  /* 0x00025c0001bf7983 */ /* 0x000e680000100800 */
[----:B------:R0:W-:Y:S01]  /*e010*/  STS.U8 [R185+UR12+0x1600], R212 ;  /* 0x001600d4b9007988 */ /* 0x0001e2000800000c */
[----:B-1----:R-:W-:-:S03]  /*e020*/  IADD3 R190, P1, R173, R191, RZ ;  /* 0x000000bfadbe7210 */ /* 0x002fc60007f3e0ff */
[----:B------:R-:W3:Y:S01]  /*e030*/  LDL R191, [R1+0x258] ;  /* 0x0002580001bf7983 */ /* 0x000ee20000100800 */
[----:B0-----:R-:W-:-:S05]  /*e040*/  LOP3.LUT R185, R185, 0x10, RZ, 0x3c, !PT ;  /* 0x00000010b9b97812 */ /* 0x001fca00078e3cff */
[----:B------:R0:W-:Y:S02]  /*e050*/  STS.U8 [R185+UR12+0x80], R186 ;  /* 0x000080bab9007988 */ /* 0x0001e4000800000c */
[----:B0-----:R-:W-:Y:S01]  /*e060*/  PRMT R186, RZ, 0x7610, R186 ;  /* 0x00007610ffba7816 */ /* 0x001fe200000000ba */
[----:B---3--:R-:W-:-:S05]  /*e070*/  IMAD.X R191, R172, 0x1, R191, P1 ;  /* 0x00000001acbf7824 */ /* 0x008fca00008e06bf */
[----:B------:R0:W3:Y:S04]  /*e080*/  @!P0 LDG.E.U8 R186, desc[UR14][R190.64] ;  /* 0x0000000ebeba8981 */ /* 0x0000e8000c1e1100 */
[----:B------:R-:W0:Y:S04]  /*e090*/  LDL R191, [R1+0x23c] ;  /* 0x00023c0001bf7983 */ /* 0x000e280000100800 */
[----:B------:R1:W-:Y:S04]  /*e0a0*/  STS.U8 [R185+UR12+0x280], R181 ;  /* 0x000280b5b9007988 */ /* 0x0003e8000800000c */
[----:B-1----:R-:W4:Y:S01]  /*e0b0*/  LDL R181, [R1+0x21c] ;  /* 0x00021c0001b57983 */ /* 0x002f220000100800 */
[----:B0-----:R-:W-:-:S03]  /*e0c0*/  IADD3 R190, P1, R173, R191, RZ ;  /* 0x000000bfadbe7210 */ /* 0x001fc60007f3e0ff */
[----:B------:R-:W2:Y:S04]  /*e0d0*/  LDL R191, [R1+0x238] ;  /* 0x0002380001bf7983 */ /* 0x000ea80000100800 */
[----:B------:R4:W-:Y:S01]  /*e0e0*/  STS.U8 [R185+UR12+0x480], R180 ;  /* 0x000480b4b9007988 */ /* 0x0009e2000800000c */
[----:B------:R-:W-:Y:S01]  /*e0f0*/  PRMT R212, RZ, 0x7610, R212 ;  /* 0x00007610ffd47816 */ /* 0x000fe200000000d4 */
[C---:B--2---:R-:W-:Y:S01]  /*e100*/  IMAD.X R191, R172.reuse, 0x1, R191, P1 ;  /* 0x00000001acbf7824 */ /* 0x044fe200008e06bf */
[----:B----4-:R-:W-:Y:S02]  /*e110*/  IADD3 R180, P1, R173, R181, RZ ;  /* 0x000000b5adb47210 */ /* 0x010fe40007f3e0ff */
[----:B------:R-:W2:Y:S04]  /*e120*/  LDL R181, [R1+0x218] ;  /* 0x0002180001b57983 */ /* 0x000ea80000100800 */
[----:B------:R0:W4:Y:S02]  /*e130*/  @!P0 LDG.E.U8 R212, desc[UR14][R190.64] ;  /* 0x0000000ebed48981 */ /* 0x000124000c1e1100 */
[----:B0-----:R-:W-:Y:S01]  /*e140*/  PRMT R190, RZ, 0x7610, R190 ;  /* 0x00007610ffbe7816 */ /* 0x001fe200000000be */
[----:B--2---:R-:W-:-:S05]  /*e150*/  IMAD.X R181, R172, 0x1, R181, P1 ;  /* 0x00000001acb57824 */ /* 0x004fca00008e06b5 */
[----:B------:R0:W2:Y:S04]  /*e160*/  @!P0 LDG.E.U8 R190, desc[UR14][R180.64] ;  /* 0x0000000eb4be8981 */ /* 0x0000a8000c1e1100 */
[----:B------:R-:W0:Y:S04]  /*e170*/  LDL R181, [R1+0x1fc] ;  /* 0x0001fc0001b57983 */ /* 0x000e280000100800 */
[----:B------:R1:W-:Y:S04]  /*e180*/  STS.U8 [R185+UR12+0x680], R179 ;  /* 0x000680b3b9007988 */ /* 0x0003e8000800000c */
[----:B-1----:R-:W3:Y:S01]  /*e190*/  LDL R179, [R1+0x1dc] ;  /* 0x0001dc0001b37983 */ /* 0x002ee20000100800 */
[----:B0-----:R-:W-:-:S03]  /*e1a0*/  IADD3 R180, P1, R173, R181, RZ ;  /* 0x000000b5adb47210 */ /* 0x001fc60007f3e0ff */
[----:B------:R-:W4:Y:S04]  /*e1b0*/  LDL R181, [R1+0x1f8] ;  /* 0x0001f80001b57983 */ /* 0x000f280000100800 */
[----:B------:R3:W-:Y:S01]  /*e1c0*/  STS.U8 [R185+UR12+0x880], R178 ;  /* 0x000880b2b9007988 */ /* 0x0007e2000800000c */
[----:B------:R-:W-:Y:S01]  /*e1d0*/  PRMT R191, RZ, 0x7610, R191 ;  /* 0x00007610ffbf7816 */ /* 0x000fe200000000bf */
[C---:B----4-:R-:W-:Y:S01]  /*e1e0*/  IMAD.X R181, R172.reuse, 0x1, R181, P1 ;  /* 0x00000001acb57824 */ /* 0x050fe200008e06b5 */
[----:B---3--:R-:W-:Y:S02]  /*e1f0*/  IADD3 R178, P1, R173, R179, RZ ;  /* 0x000000b3adb27210 */ /* 0x008fe40007f3e0ff */
[----:B------:R-:W3:Y:S04]  /*e200*/  LDL R179, [R1+0x1d8] ;  /* 0x0001d80001b37983 */ /* 0x000ee80000100800 */
[----:B------:R0:W4:Y:S02]  /*e210*/  @!P0 LDG.E.U8 R191, desc[UR14][R180.64] ;  /* 0x0000000eb4bf8981 */ /* 0x000124000c1e1100 */
[----:B0-----:R-:W-:Y:S01]  /*e220*/  PRMT R180, RZ, 0x7610, R180 ;  /* 0x00007610ffb47816 */ /* 0x001fe200000000b4 */
[----:B---3--:R-:W-:-:S05]  /*e230*/  IMAD.X R179, R172, 0x1, R179, P1 ;  /* 0x00000001acb37824 */ /* 0x008fca00008e06b3 */
[----:B------:R0:W3:Y:S04]  /*e240*/  @!P0 LDG.E.U8 R180, desc[UR14][R178.64] ;  /* 0x0000000eb2b48981 */ /* 0x0000e8000c1e1100 */
[----:B------:R-:W0:Y:S04]  /*e250*/  LDL R179, [R1+0x1bc] ;  /* 0x0001bc0001b37983 */ /* 0x000e280000100800 */
[----:B------:R1:W-:Y:S04]  /*e260*/  STS.U8 [R185+UR12+0xa80], R177 ;  /* 0x000a80b1b9007988 */ /* 0x0003e8000800000c */
[----:B-1----:R-:W2:Y:S01]  /*e270*/  LDL R177, [R1+0x19c] ;  /* 0x00019c0001b17983 */ /* 0x002ea20000100800 */
[----:B0-----:R-:W-:-:S03]  /*e280*/  IADD3 R178, P1, R173, R179, RZ ;  /* 0x000000b3adb27210 */ /* 0x001fc60007f3e0ff */
[----:B------:R-:W4:Y:S04]  /*e290*/  LDL R179, [R1+0x1b8] ;  /* 0x0001b80001b37983 */ /* 0x000f280000100800 */
[----:B------:R2:W-:Y:S01]  /*e2a0*/  STS.U8 [R185+UR12+0xc80], R176 ;  /* 0x000c80b0b9007988 */ /* 0x0005e2000800000c */
[----:B------:R-:W-:Y:S01]  /*e2b0*/  PRMT R181, RZ, 0x7610, R181 ;  /* 0x00007610ffb57816 */ /* 0x000fe200000000b5 */
[C---:B----4-:R-:W-:Y:S01]  /*e2c0*/  IMAD.X R179, R172.reuse, 0x1, R179, P1 ;  /* 0x00000001acb37824 */ /* 0x050fe200008e06b3 */
[----:B--2---:R-:W-:Y:S02]  /*e2d0*/  IADD3 R176, P1, R173, R177, RZ ;  /* 0x000000b1adb07210 */ /* 0x004fe40007f3e0ff */
        /* <DEDUP_REMOVED lines=27> */
[----:B------:R-:W4:Y:S04]  /*e490*/  LDL R175, [R1+0x118] ;  /* 0x0001180001af7983 */ /* 0x000f280000100800 */
[----:B------:R0:W-:Y:S02]  /*e4a0*/  STS.U8 [R185+UR12+0x1280], R182 ;  /* 0x001280b6b9007988 */ /* 0x0001e4000800000c */
[----:B0-----:R-:W-:Y:S01]  /*e4b0*/  PRMT R182, RZ, 0x7610, R182 ;  /* 0x00007610ffb67816 */ /* 0x001fe200000000b6 */
[----:B----4-:R-:W-:-:S05]  /*e4c0*/  IMAD.X R175, R172, 0x1, R175, P1 ;  /* 0x00000001acaf7824 */ /* 0x010fca00008e06af */
[----:B------:R0:W4:Y:S04]  /*e4d0*/  @!P0 LDG.E.U8 R182, desc[UR14][R174.64] ;  /* 0x0000000eaeb68981 */ /* 0x000128000c1e1100 */
[----:B------:R-:W0:Y:S02]  /*e4e0*/  LDL R175, [R1+0xfc] ;  /* 0x0000fc0001af7983 */ /* 0x000e240000100800 */
[----:B0-----:R-:W-:Y:S02]  /*e4f0*/  IADD3 R174, P1, R173, R175, RZ ;  /* 0x000000afadae7210 */ /* 0x001fe40007f3e0ff */
[----:B------:R-:W3:Y:S04]  /*e500*/  LDL R175, [R1+0xf8] ;  /* 0x0000f80001af7983 */ /* 0x000ee80000100800 */
[----:B------:R0:W-:Y:S02]  /*e510*/  STS.U8 [R185+UR12+0x1480], R183 ;  /* 0x001480b7b9007988 */ /* 0x0001e4000800000c */
[----:B0-----:R-:W-:Y:S01]  /*e520*/  PRMT R183, RZ, 0x7610, R183 ;  /* 0x00007610ffb77816 */ /* 0x001fe200000000b7 */
[----:B---3--:R-:W-:-:S05]  /*e530*/  IMAD.X R175, R172, 0x1, R175, P1 ;  /* 0x00000001acaf7824 */ /* 0x008fca00008e06af */
[----:B------:R0:W3:Y:S04]  /*e540*/  @!P0 LDG.E.U8 R183, desc[UR14][R174.64] ;  /* 0x0000000eaeb78981 */ /* 0x0000e8000c1e1100 */
[----:B------:R-:W0:Y:S02]  /*e550*/  LDL R175, [R1+0xdc] ;  /* 0x0000dc0001af7983 */ /* 0x000e240000100800 */
[----:B0-----:R-:W-:Y:S02]  /*e560*/  IADD3 R174, P1, R173, R175, RZ ;  /* 0x000000afadae7210 */ /* 0x001fe40007f3e0ff */
[----:B------:R-:W2:Y:S04]  /*e570*/  LDL R175, [R1+0xd8] ;  /* 0x0000d80001af7983 */ /* 0x000ea80000100800 */
[----:B------:R0:W-:Y:S02]  /*e580*/  STS.U8 [R185+UR12+0x1680], R184 ;  /* 0x001680b8b9007988 */ /* 0x0001e4000800000c */
[----:B0-----:R-:W-:Y:S01]  /*e590*/  PRMT R184, RZ, 0x7610, R184 ;  /* 0x00007610ffb87816 */ /* 0x001fe200000000b8 */
        /* <DEDUP_REMOVED lines=41> */
[----:B0-----:R-:W-:-:S02]  /*e830*/  PRMT R200, RZ, 0x7610, R200 ;  /* 0x00007610ffc87816 */ /* 0x001fc400000000c8 */
[----:B------:R0:W-:Y:S02]  /*e840*/  STS.U8 [R185+UR12+0x2480], R201 ;  /* 0x002480c9b9007988 */ /* 0x0001e4000800000c */
[----:B0-----:R-:W-:Y:S02]  /*e850*/  PRMT R201, RZ, 0x7610, R201 ;  /* 0x00007610ffc97816 */ /* 0x001fe400000000c9 */
[----:B------:R0:W-:Y:S02]  /*e860*/  STS.U8 [R185+UR12+0x2680], R202 ;  /* 0x002680cab9007988 */ /* 0x0001e4000800000c */
[----:B0-----:R-:W-:Y:S02]  /*e870*/  PRMT R202, RZ, 0x7610, R202 ;  /* 0x00007610ffca7816 */ /* 0x001fe400000000ca */
        /* <DEDUP_REMOVED lines=15> */
[----:B0-----:R-:W-:Y:S01]  /*e970*/  PRMT R197, RZ, 0x7610, R197 ;  /* 0x00007610ffc57816 */ /* 0x001fe200000000c5 */
[----:B--2---:R-:W-:-:S05]  /*e980*/  IMAD.X R175, R172, 0x1, R175, P1 ;  /* 0x00000001acaf7824 */ /* 0x004fca00008e06af */
        /* <DEDUP_REMOVED lines=30> */
[----:B------:R0:W2:Y:S04]  /*eb70*/  @!P0 LDG.E.U8 R197, desc[UR14][R174.64] ;  /* 0x0000000eaec58981 */ /* 0x0000a8000c1e1100 */
[----:B------:R-:W4:Y:S01]  /*eb80*/  LDL R175, [R1+0x2b0] ;  /* 0x0002b00001af7983 */ /* 0x000f220000100800 */
[----:B0-----:R-:W-:-:S03]  /*eb90*/  IADD3 R174, P1, R173, R2, RZ ;  /* 0x00000002adae7210 */ /* 0x001fc60007f3e0ff */
[----:B------:R0:W-:Y:S04]  /*eba0*/  STL [R1+0x528], R2 ;  /* 0x0005280201007387 */ /* 0x0001e80000100800 */
[----:B0-----:R-:W3:Y:S04]  /*ebb0*/  LDL.LU R2, [R1+0x294] ;  /* 0x0002940001027983 */ /* 0x001ee80000300800 */
[----:B------:R0:W-:Y:S02]  /*ebc0*/  STS.U8 [R185+UR12+0x3c80], R196 ;  /* 0x003c80c4b9007988 */ /* 0x0001e4000800000c */
[----:B0-----:R-:W-:-:S02]  /*ebd0*/  PRMT R196, RZ, 0x7610, R196 ;  /* 0x00007610ffc47816 */ /* 0x001fc400000000c4 */
[----:B------:R-:W-:Y:S04]  /*ebe0*/  STS.U8 [R185+UR12+0x3680], R210 ;  /* 0x003680d2b9007988 */ /* 0x000fe8000800000c */
[----:B------:R-:W-:Y:S04]  /*ebf0*/  STS.U8 [R185+UR12+0x3880], R211 ;  /* 0x003880d3b9007988 */ /* 0x000fe8000800000c */
[----:B------:R0:W-:Y:S02]  /*ec00*/  STS.U8 [R185+UR12+0x3e80], R195 ;  /* 0x003e80c3b9007988 */ /* 0x0001e4000800000c */
[----:B0-----:R-:W-:Y:S01]  /*ec10*/  PRMT R185, RZ, 0x7610, R185 ;  /* 0x00007610ffb97816 */ /* 0x001fe200000000b9 */
[----:B----4-:R-:W-:-:S05]  /*ec20*/  IMAD.X R175, R172, 0x1, R175, P1 ;  /* 0x00000001acaf7824 */ /* 0x010fca00008e06af */
[----:B------:R3:W4:Y:S02]  /*ec30*/  @!P0 LDG.E.U8 R196, desc[UR14][R174.64] ;  /* 0x0000000eaec48981 */ /* 0x000724000c1e1100 */
[----:B---3--:R-:W-:Y:S02]  /*ec40*/  IADD3 R174, P1, R173, R2, RZ ;  /* 0x00000002adae7210 */ /* 0x008fe40007f3e0ff */
[----:B------:R0:W-:Y:S03]  /*ec50*/  STL [R1+0x530], R2 ;  /* 0x0005300201007387 */ /* 0x0001e60000100800 */
[----:B------:R-:W-:-:S05]  /*ec60*/  IMAD.X R175, R172, 0x1, R0, P1 ;  /* 0x00000001acaf7824 */ /* 0x000fca00008e0600 */
[----:B------:R1:W3:Y:S04]  /*ec70*/  @!P0 LDG.E.U8 R185, desc[UR14][R174.64] ;  /* 0x0000000eaeb98981 */ /* 0x0002e8000c1e1100 */
[----:B0-----:R-:W2:Y:S04]  /*ec80*/  LDL.LU R2, [R1+0x230] ;  /* 0x0002300001027983 */ /* 0x001ea80000300800 */
[----:B------:R0:W-:Y:S04]  /*ec90*/  STL [R1+0x52c], R0 ;  /* 0x00052c0001007387 */ /* 0x0001e80000100800 */
[----:B0-----:R-:W4:Y:S04]  /*eca0*/  LDL.LU R0, [R1+0x250] ;  /* 0x0002500001007983 */ /* 0x001f280000300800 */
[----:B------:R-:W1:Y:S01]  /*ecb0*/  LDL R175, [R1+0x274] ;  /* 0x0002740001af7983 */ /* 0x000e620000100800 */
[----:B------:R-:W0:Y:S03]  /*ecc0*/  S2R R211, SR_TID.X ;  /* 0x0000000000d37919 */ /* 0x000e260000002100 */
[----:B------:R-:W-:Y:S01]  /*ecd0*/  STL [R1+0x534], R238 ;  /* 0x000534ee01007387 */ /* 0x000fe20000100800 */
[----:B0-----:R-:W-:-:S04]  /*ece0*/  LOP3.LUT R211, R211, 0x7f, RZ, 0xc0, !PT ;  /* 0x0000007fd3d37812 */ /* 0x001fc800078ec0ff */
[----:B------:R-:W-:-:S05]  /*ecf0*/  LOP3.LUT R195, R211, 0x20, RZ, 0x3c, !PT ;  /* 0x00000020d3c37812 */ /* 0x000fca00078e3cff */
[----:B------:R0:W-:Y:S02]  /*ed00*/  STS.U8 [R195+UR12+0x500], R194 ;  /* 0x000500c2c3007988 */ /* 0x0001e4000800000c */
[----:B0-----:R-:W-:Y:S02]  /*ed10*/  PRMT R194, RZ, 0x7610, R194 ;  /* 0x00007610ffc27816 */ /* 0x001fe400000000c2 */
[----:B-1----:R-:W-:-:S05]  /*ed20*/  IADD3 R174, P1, R173, R175, RZ ;  /* 0x000000afadae7210 */ /* 0x002fca0007f3e0ff */
[----:B------:R-:W-:Y:S02]  /*ed30*/  IMAD.X R175, R172, 0x1, R238, P1 ;  /* 0x00000001acaf7824 */ /* 0x000fe400008e06ee */
[----:B------:R-:W3:Y:S04]  /*ed40*/  LDL.LU R238, [R1+0x210] ;  /* 0x0002100001ee7983 */ /* 0x000ee80000300800 */
[----:B------:R0:W3:Y:S04]  /*ed50*/  @!P0 LDG.E.U8 R194, desc[UR14][R174.64] ;  /* 0x0000000eaec28981 */ /* 0x0000e8000c1e1100 */
[----:B------:R-:W0:Y:S04]  /*ed60*/  LDL R175, [R1+0x254] ;  /* 0x0002540001af7983 */ /* 0x000e280000100800 */
[----:B------:R1:W-:Y:S04]  /*ed70*/  STS.U8 [R195+UR12+0x300], R193 ;  /* 0x000300c1c3007988 */ /* 0x0003e8000800000c */
[----:B----4-:R4:W-:Y:S01]  /*ed80*/  STL [R1+0x538], R0 ;  /* 0x0005380001007387 */ /* 0x0109e20000100800 */
[----:B-1----:R-:W-:-:S02]  /*ed90*/  PRMT R193, RZ, 0x7610, R193 ;  /* 0x00007610ffc17816 */ /* 0x002fc400000000c1 */
[----:B0-----:R-:W-:-:S05]  /*eda0*/  IADD3 R174, P1, R173, R175, RZ ;  /* 0x000000afadae7210 */ /* 0x001fca0007f3e0ff */
[----:B------:R-:W-:Y:S02]  /*edb0*/  IMAD.X R175, R172, 0x1, R0, P1 ;  /* 0x00000001acaf7824 */ /* 0x000fe400008e0600 */
[----:B----4-:R-:W4:Y:S04]  /*edc0*/  LDL.LU R0, [R1+0x1f0] ;  /* 0x0001f00001007983 */ /* 0x010f280000300800 */
[----:B------:R0:W4:Y:S04]  /*edd0*/  @!P0 LDG.E.U8 R193, desc[UR14][R174.64] ;  /* 0x0000000eaec18981 */ /* 0x000128000c1e1100 */
[----:B------:R-:W0:Y:S04]  /*ede0*/  LDL R175, [R1+0x234] ;  /* 0x0002340001af7983 */ /* 0x000e280000100800 */
[----:B------:R1:W-:Y:S04]  /*edf0*/  STS.U8 [R195+UR12+0x100], R192 ;  /* 0x000100c0c3007988 */ /* 0x0003e8000800000c */
[----:B--2---:R2:W-:Y:S01]  /*ee00*/  STL [R1+0x53c], R2 ;  /* 0x00053c0201007387 */ /* 0x0045e20000100800 */
[----:B-1----:R-:W-:-:S02]  /*ee10*/  PRMT R192, RZ, 0x7610, R192 ;  /* 0x00007610ffc07816 */ /* 0x002fc400000000c0 */
[----:B0-----:R-:W-:-:S05]  /*ee20*/  IADD3 R174, P1, R173, R175, RZ ;  /* 0x000000afadae7210 */ /* 0x001fca0007f3e0ff */
[----:B------:R-:W-:Y:S02]  /*ee30*/  IMAD.X R175, R172, 0x1, R2, P1 ;  /* 0x00000001acaf7824 */ /* 0x000fe400008e0602 */
[----:B--2---:R-:W2:Y:S04]  /*ee40*/  LDL.LU R2, [R1+0x1d0] ;  /* 0x0001d00001027983 */ /* 0x004ea80000300800 */
[----:B------:R0:W2:Y:S04]  /*ee50*/  @!P0 LDG.E.U8 R192, desc[UR14][R174.64] ;  /* 0x0000000eaec08981 */ /* 0x0000a8000c1e1100 */
[----:B------:R-:W0:Y:S04]  /*ee60*/  LDL R175, [R1+0x214] ;  /* 0x0002140001af7983 */ /* 0x000e280000100800 */
[----:B------:R1:W-:Y:S04]  /*ee70*/  STS.U8 [R195+UR12+0x700], R186 ;  /* 0x000700bac3007988 */ /* 0x0003e8000800000c */
[----:B---3--:R3:W-:Y:S01]  /*ee80*/  STL [R1+0x540], R238 ;  /* 0x000540ee01007387 */ /* 0x0087e20000100800 */
[----:B-1----:R-:W-:-:S02]  /*ee90*/  PRMT R186, RZ, 0x7610, R186 ;  /* 0x00007610ffba7816 */ /* 0x002fc400000000ba */
[----:B0-----:R-:W-:-:S05]  /*eea0*/  IADD3 R174, P1, R173, R175, RZ ;  /* 0x000000afadae7210 */ /* 0x001fca0007f3e0ff */
[----:B------:R-:W-:Y:S02]  /*eeb0*/  IMAD.X R175, R172, 0x1, R238, P1 ;  /* 0x00000001acaf7824 */ /* 0x000fe400008e06ee */
[----:B---3--:R-:W3:Y:S04]  /*eec0*/  LDL.LU R238, [R1+0x1b0] ;  /* 0x0001b00001ee7983 */ /* 0x008ee80000300800 */
[----:B------:R0:W3:Y:S04]  /*eed0*/  @!P0 LDG.E.U8 R186, desc[UR14][R174.64] ;  /* 0x0000000eaeba8981 */ /* 0x0000e8000c1e1100 */
[----:B------:R-:W0:Y:S01]  /*eee0*/  LDL R175, [R1+0x1f4] ;  /* 0x0001f40001af7983 */ /* 0x000e220000100800 */
[----:B------:R-:W-:-:S03]  /*eef0*/  PRMT R210, RZ, 0x7610, R210 ;  /* 0x00007610ffd27816 */ /* 0x000fc600000000d2 */
[----:B------:R1:W-:Y:S04]  /*ef00*/  STS.U8 [R195+UR12+0x900], R212 ;  /* 0x000900d4c3007988 */ /* 0x0003e8000800000c */
[----:B-1----:R-:W3:Y:S04]  /*ef10*/  LDL R212, [R1+0x1b4] ;  /* 0x0001b40001d47983 */ /* 0x002ee80000100800 */
[----:B----4-:R1:W-:Y:S01]  /*ef20*/  STL [R1+0x544], R0 ;  /* 0x0005440001007387 */ /* 0x0103e20000100800 */
[----:B0-----:R-:W-:-:S05]  /*ef30*/  IADD3 R174, P1, R173, R175, RZ ;  /* 0x000000afadae7210 */ /* 0x001fca0007f3e0ff */
[----:B------:R-:W-:Y:S02]  /*ef40*/  IMAD.X R175, R172, 0x1, R0, P1 ;  /* 0x00000001acaf7824 */ /* 0x000fe400008e0600 */
[----:B-1----:R-:W4:Y:S04]  /*ef50*/  LDL.LU R0, [R1+0x190] ;  /* 0x0001900001007983 */ /* 0x002f280000300800 */
[----:B------:R0:W4:Y:S04]  /*ef60*/  @!P0 LDG.E.U8 R210, desc[UR14][R174.64] ;  /* 0x0000000eaed28981 */ /* 0x000128000c1e1100 */
[----:B------:R-:W0:Y:S04]  /*ef70*/  LDL R175, [R1+0x1d4] ;  /* 0x0001d40001af7983 */ /* 0x000e280000100800 */
[----:B------:R1:W-:Y:S02]  /*ef80*/  STS.U8 [R195+UR12+0xb00], R190 ;  /* 0x000b00bec3007988 */ /* 0x0003e4000800000c */
[----:B-1----:R-:W-:-:S02]  /*ef90*/  PRMT R190, RZ, 0x7610, R190 ;  /* 0x00007610ffbe7816 */ /* 0x002fc400000000be */
[----:B------:R1:W-:Y:S04]  /*efa0*/  STS.U8 [R195+UR12+0xd00], R191 ;  /* 0x000d00bfc3007988 */ /* 0x0003e8000800000c */
[----:B--2---:R2:W-:Y:S01]  /*efb0*/  STL [R1+0x548], R2 ;  /* 0x0005480201007387 */ /* 0x0045e20000100800 */
[----:B-1----:R-:W-:Y:S02]  /*efc0*/  PRMT R191, RZ, 0x7610, R191 ;  /* 0x00007610ffbf7816 */ /* 0x002fe400000000bf */
[----:B0-----:R-:W-:-:S05]  /*efd0*/  IADD3 R174, P1, R173, R175, RZ ;  /* 0x000000afadae7210 */ /* 0x001fca0007f3e0ff */
[C---:B------:R-:W-:Y:S02]  /*efe0*/  IMAD.X R175, R172.reuse, 0x1, R2, P1 ;  /* 0x00000001acaf7824 */ /* 0x040fe400008e0602 */
[----:B--2---:R-:W2:Y:S04]  /*eff0*/  LDL.LU R2, [R1+0x170] ;  /* 0x0001700001027983 */ /* 0x004ea80000300800 */
[----:B------:R3:W2:Y:S02]  /*f000*/  @!P0 LDG.E.U8 R190, desc[UR14][R174.64] ;  /* 0x0000000eaebe8981 */ /* 0x0006a4000c1e1100 */
[----:B---3--:R-:W-:Y:S02]  /*f010*/  IADD3 R174, P1, R173, R212, RZ ;  /* 0x000000d4adae7210 */ /* 0x008fe40007f3e0ff */
[----:B------:R-:W3:Y:S03]  /*f020*/  LDL.LU R212, [R1+0x154] ;  /* 0x0001540001d47983 */ /* 0x000ee60000300800 */
[----:B------:R-:W-:Y:S01]  /*f030*/  IMAD.X R175, R172, 0x1, R238, P1 ;  /* 0x00000001acaf7824 */ /* 0x000fe200008e06ee */
[----:B------:R0:W-:Y:S04]  /*f040*/  STL [R1+0x54c], R238 ;  /* 0x00054cee01007387 */ /* 0x0001e80000100800 */
[----:B------:R1:W3:Y:S04]  /*f050*/  @!P0 LDG.E.U8 R191, desc[UR14][R174.64] ;  /* 0x0000000eaebf8981 */ /* 0x0002e8000c1e1100 */
[----:B0-----:R-:W3:Y:S04]  /*f060*/  LDL.LU R238, [R1+0x150] ;  /* 0x0001500001ee7983 */ /* 0x001ee80000300800 */
[----:B------:R-:W1:Y:S04]  /*f070*/  LDL R175, [R1+0x194] ;  /* 0x0001940001af7983 */ /* 0x000e680000100800 */
[----:B------:R0:W-:Y:S04]  /*f080*/  STS.U8 [R195+UR12+0xf00], R180 ;  /* 0x000f00b4c3007988 */ /* 0x0001e8000800000c */
[----:B----4-:R4:W-:Y:S01]  /*f090*/  STL [R1+0x550], R0 ;  /* 0x0005500001007387 */ /* 0x0109e20000100800 */
[----:B0-----:R-:W-:-:S02]  /*f0a0*/  PRMT R180, RZ, 0x7610, R180 ;  /* 0x00007610ffb47816 */ /* 0x001fc400000000b4 */
[----:B-1----:R-:W-:-:S05]  /*f0b0*/  IADD3 R174, P1, R173, R175, RZ ;  /* 0x000000afadae7210 */ /* 0x002fca0007f3e0ff */
[----:B------:R-:W-:Y:S02]  /*f0c0*/  IMAD.X R175, R172, 0x1, R0, P1 ;  /* 0x00000001acaf7824 */ /* 0x000fe400008e0600 */
[----:B----4-:R-:W4:Y:S04]  /*f0d0*/  LDL.LU R0, [R1+0x130] ;  /* 0x0001300001007983 */ /* 0x010f280000300800 */
        /* <DEDUP_REMOVED lines=12> */
[----:B------:R0:W-:Y:S03]  /*f1a0*/  STL [R1+0x558], R212 ;  /* 0x000558d401007387 */ /* 0x0001e60000100800 */
[----:B------:R-:W-:-:S05]  /*f1b0*/  IMAD.X R175, R172, 0x1, R238, P1 ;  /* 0x00000001acaf7824 */ /* 0x000fca00008e06ee */
[----:B------:R1:W3:Y:S04]  /*f1c0*/  @!P0 LDG.E.U8 R178, desc[UR14][R174.64] ;  /* 0x0000000eaeb28981 */ /* 0x0002e8000c1e1100 */
[----:B0-----:R-:W3:Y:S04]  /*f1d0*/  LDL.LU R212, [R1+0xf0] ;  /* 0x0000f00001d47983 */ /* 0x001ee80000300800 */
[----:B------:R0:W-:Y:S04]  /*f1e0*/  STL [R1+0x55c], R238 ;  /* 0x00055cee01007387 */ /* 0x0001e80000100800 */
[----:B0-----:R-:W2:Y:S04]  /*f1f0*/  LDL.LU R238, [R1+0x114] ;  /* 0x0001140001ee7983 */ /* 0x001ea80000300800 */
[----:B------:R-:W1:Y:S04]  /*f200*/  LDL R175, [R1+0x134] ;  /* 0x0001340001af7983 */ /* 0x000e680000100800 */
[----:B------:R0:W-:Y:S02]  /*f210*/  STS.U8 [R195+UR12+0x1500], R179 ;  /* 0x001500b3c3007988 */ /* 0x0001e4000800000c */
[----:B0-----:R-:W-:-:S02]  /*f220*/  PRMT R179, RZ, 0x7610, R179 ;  /* 0x00007610ffb37816 */ /* 0x001fc400000000b3 */
[----:B------:R0:W-:Y:S04]  /*f230*/  STS.U8 [R195+UR12+0x1700], R176 ;  /* 0x001700b0c3007988 */ /* 0x0001e8000800000c */
[----:B----4-:R4:W-:Y:S01]  /*f240*/  STL [R1+0x560], R0 ;  /* 0x0005600001007387 */ /* 0x0109e20000100800 */
[----:B0-----:R-:W-:Y:S02]  /*f250*/  PRMT R176, RZ, 0x7610, R176 ;  /* 0x00007610ffb07816 */ /* 0x001fe400000000b0 */
[----:B-1----:R-:W-:-:S05]  /*f260*/  IADD3 R174, P1, R173, R175, RZ ;  /* 0x000000afadae7210 */ /* 0x002fca0007f3e0ff */
[C---:B------:R-:W-:Y:S02]  /*f270*/  IMAD.X R175, R172.reuse, 0x1, R0, P1 ;  /* 0x00000001acaf7824 */ /* 0x040fe400008e0600 */
[----:B----4-:R-:W4:Y:S04]  /*f280*/  LDL.LU R0, [R1+0xd0] ;  /* 0x0000d00001007983 */ /* 0x010f280000300800 */
[----:B------:R2:W4:Y:S02]  /*f290*/  @!P0 LDG.E.U8 R179, desc[UR14][R174.64] ;  /* 0x0000000eaeb38981 */ /* 0x000524000c1e1100 */
[----:B--2---:R-:W-:Y:S02]  /*f2a0*/  IADD3 R174, P1, R173, R238, RZ ;  /* 0x000000eeadae7210 */ /* 0x004fe40007f3e0ff */
[----:B------:R0:W-:Y:S03]  /*f2b0*/  STL [R1+0x564], R238 ;  /* 0x000564ee01007387 */ /* 0x0001e60000100800 */
[----:B------:R-:W-:-:S05]  /*f2c0*/  IMAD.X R175, R172, 0x1, R2, P1 ;  /* 0x00000001acaf7824 */ /* 0x000fca00008e0602 */
[----:B------:R1:W2:Y:S04]  /*f2d0*/  @!P0 LDG.E.U8 R176, desc[UR14][R174.64] ;  /* 0x0000000eaeb08981 */ /* 0x0002a8000c1e1100 */
[----:B0-----:R-:W2:Y:S04]  /*f2e0*/  LDL.LU R238, [R1+0xb0] ;  /* 0x0000b00001ee7983 */ /* 0x001ea80000300800 */
[----:B------:R0:W-:Y:S04]  /*f2f0*/  STL [R1+0x568], R2 ;  /* 0x0005680201007387 */ /* 0x0001e80000100800 */
[----:B0-----:R-:W4:Y:S04]  /*f300*/  LDL.LU R2, [R1+0xd4] ;  /* 0x0000d40001027983 */ /* 0x001f280000300800 */
[----:B------:R-:W1:Y:S04]  /*f310*/  LDL R175, [R1+0xf4] ;  /* 0x0000f40001af7983 */ /* 0x000e680000100800 */
[----:B------:R0:W-:Y:S02]  /*f320*/  STS.U8 [R195+UR12+0x1900], R177 ;  /* 0x001900b1c3007988 */ /* 0x0001e4000800000c */
[----:B0-----:R-:W-:-:S02]  /*f330*/  PRMT R177, RZ, 0x7610, R177 ;  /* 0x00007610ffb17816 */ /* 0x001fc400000000b1 */
[----:B------:R0:W-:Y:S04]  /*f340*/  STS.U8 [R195+UR12+0x1b00], R182 ;  /* 0x001b00b6c3007988 */ /* 0x0001e8000800000c */
[----:B---3--:R3:W-:Y:S01]  /*f350*/  STL [R1+0x56c], R212 ;  /* 0x00056cd401007387 */ /* 0x0087e20000100800 */
[----:B0-----:R-:W-:Y:S02]  /*f360*/  PRMT R182, RZ, 0x7610, R182 ;  /* 0x00007610ffb67816 */ /* 0x001fe400000000b6 */
[----:B-1----:R-:W-:-:S05]  /*f370*/  IADD3 R174, P1, R173, R175, RZ ;  /* 0x000000afadae7210 */ /* 0x002fca0007f3e0ff */
[C---:B------:R-:W-:Y:S02]  /*f380*/  IMAD.X R175, R172.reuse, 0x1, R212, P1 ;  /* 0x00000001acaf7824 */ /* 0x040fe400008e06d4 */
[----:B---3--:R-:W3:Y:S04]  /*f390*/  LDL.LU R212, [R1+0x90] ;  /* 0x0000900001d47983 */ /* 0x008ee80000300800 */
[----:B------:R4:W3:Y:S02]  /*f3a0*/  @!P0 LDG.E.U8 R177, desc[UR14][R174.64] ;  /* 0x0000000eaeb18981 */ /* 0x0008e4000c1e1100 */
[----:B----4-:R-:W-:Y:S02]  /*f3b0*/  IADD3 R174, P1, R173, R2, RZ ;  /* 0x00000002adae7210 */ /* 0x010fe40007f3e0ff */
[----:B------:R0:W-:Y:S03]  /*f3c0*/  STL [R1+0x570], R2 ;  /* 0x0005700201007387 */ /* 0x0001e60000100800 */
[----:B------:R-:W-:-:S05]  /*f3d0*/  IMAD.X R175, R172, 0x1, R0, P1 ;  /* 0x00000001acaf7824 */ /* 0x000fca00008e0600 */
[----:B------:R1:W4:Y:S04]  /*f3e0*/  @!P0 LDG.E.U8 R182, desc[UR14][R174.64] ;  /* 0x0000000eaeb68981 */ /* 0x000328000c1e1100 */
[----:B0-----:R-:W4:Y:S04]  /*f3f0*/  LDL.LU R2, [R1+0x70] ;  /* 0x0000700001027983 */ /* 0x001f280000300800 */
[----:B------:R0:W-:Y:S04]  /*f400*/  STL [R1+0x574], R0 ;  /* 0x0005740001007387 */ /* 0x0001e80000100800 */
[----:B0-----:R-:W3:Y:S04]  /*f410*/  LDL.LU R0, [R1+0x94] ;  /* 0x0000940001007983 */ /* 0x001ee80000300800 */
[----:B------:R-:W1:Y:S04]  /*f420*/  LDL R175, [R1+0xb4] ;  /* 0x0000b40001af7983 */ /* 0x000e680000100800 */
[----:B------:R0:W-:Y:S02]  /*f430*/  STS.U8 [R195+UR12+0x1d00], R183 ;  /* 0x001d00b7c3007988 */ /* 0x0001e4000800000c */
[----:B0-----:R-:W-:-:S02]  /*f440*/  PRMT R183, RZ, 0x7610, R183 ;  /* 0x00007610ffb77816 */ /* 0x001fc400000000b7 */
[----:B------:R0:W-:Y:S04]  /*f450*/  STS.U8 [R195+UR12+0x1f00], R184 ;  /* 0x001f00b8c3007988 */ /* 0x0001e8000800000c */
[----:B--2---:R2:W-:Y:S01]  /*f460*/  STL [R1+0x578], R238 ;  /* 0x000578ee01007387 */ /* 0x0045e20000100800 */
[----:B0-----:R-:W-:Y:S02]  /*f470*/  PRMT R184, RZ, 0x7610, R184 ;  /* 0x00007610ffb87816 */ /* 0x001fe400000000b8 */
[----:B-1----:R-:W-:-:S05]  /*f480*/  IADD3 R174, P1, R173, R175, RZ ;  /* 0x000000afadae7210 */ /* 0x002fca0007f3e0ff */
        /* <DEDUP_REMOVED lines=24> */
[----:B0-----:R-:W4:Y:S04]  /*f610*/  LDL.LU R212, [R1+0x14] ;  /* 0x0000140001d47983 */ /* 0x001f280000300800 */
[----:B------:R-:W1:Y:S04]  /*f620*/  LDL R175, [R1+0x34] ;  /* 0x0000340001af7983 */ /* 0x000e680000100800 */
        /* <DEDUP_REMOVED lines=16> */
[----:B------:R0:W-:Y:S01]  /*f730*/  STS.U8 [R195+UR12+0x3500], R205 ;  /* 0x003500cdc3007988 */ /* 0x0001e2000800000c */
[----:B------:R-:W-:Y:S02]  /*f740*/  USHF.R.S32.HI UR19, URZ, 0x1f, UR13 ;  /* 0x0000001f3f137899 */ /* 0x000fe4000801140d */
[----:B------:R-:W-:Y:S02]  /*f750*/  IADD3 R7, P2, R7, UR13, RZ ;  /* 0x0000000d07077c10 */ /* 0x000fe4000ff5e0ff */
[----:B0-----:R-:W-:Y:S01]  /*f760*/  PRMT R205, RZ, 0x7610, R205 ;  /* 0x00007610ffcd7816 */ /* 0x001fe200000000cd */
[----:B------:R0:W-:Y:S01]  /*f770*/  STS.U8 [R195+UR12+0x3700], R206 ;  /* 0x003700cec3007988 */ /* 0x0001e2000800000c */
[----:B------:R-:W-:-:S02]  /*f780*/  IADD3.X R14, R14, UR19, RZ, P2, !PT ;  /* 0x000000130e0e7c10 */ /* 0x000fc400097fe4ff */
[----:B0-----:R-:W-:Y:S01]  /*f790*/  PRMT R206, RZ, 0x7610, R206 ;  /* 0x00007610ffce7816 */ /* 0x001fe200000000ce */
[----:B------:R0:W-:Y:S04]  /*f7a0*/  STS.U8 [R195+UR12+0x3900], R207 ;  /* 0x003900cfc3007988 */ /* 0x0001e8000800000c */
[----:B------:R0:W-:Y:S04]  /*f7b0*/  STS.U8 [R195+UR12+0x3b00], R208 ;  /* 0x003b00d0c3007988 */ /* 0x0001e8000800000c */
[----:B------:R0:W-:Y:S04]  /*f7c0*/  STS.U8 [R195+UR12+0x3f00], R197 ;  /* 0x003f00c5c3007988 */ /* 0x0001e8000800000c */
[----:B------:R0:W-:Y:S01]  /*f7d0*/  STS.U8 [R195+UR12+0x3d00], R209 ;  /* 0x003d00d1c3007988 */ /* 0x0001e2000800000c */
[----:B-1----:R-:W-:-:S05]  /*f7e0*/  IADD3 R174, P1, R173, R175, RZ ;  /* 0x000000afadae7210 */ /* 0x002fca0007f3e0ff */
[----:B---3--:R-:W-:-:S05]  /*f7f0*/  IMAD.X R175, R172, 0x1, R0, P1 ;  /* 0x00000001acaf7824 */ /* 0x008fca00008e0600 */
[----:B------:R4:W3:Y:S02]  /*f800*/  @!P0 LDG.E.U8 R189, desc[UR14][R174.64] ;  /* 0x0000000eaebd8981 */ /* 0x0008e4000c1e1100 */
[----:B----4-:R-:W-:-:S05]  /*f810*/  IADD3 R174, P1, R173, R212, RZ ;  /* 0x000000d4adae7210 */ /* 0x010fca0007f3e0ff */
[----:B------:R-:W-:-:S05]  /*f820*/  IMAD.X R175, R172, 0x1, R2, P1 ;  /* 0x00000001acaf7824 */ /* 0x000fca00008e0602 */
[----:B------:R1:W4:Y:S02]  /*f830*/  @!P0 LDG.E.U8 R198, desc[UR14][R174.64] ;  /* 0x0000000eaec68981 */ /* 0x000324000c1e1100 */
[----:B-1----:R-:W-:-:S05]  /*f840*/  IADD3 R174, P1, R173, R250, RZ ;  /* 0x000000faadae7210 */ /* 0x002fca0007f3e0ff */
        /* <DEDUP_REMOVED lines=20> */
[----:B-1----:R-:W-:Y:S02]  /*f990*/  IADD3 R174, P1, R173, R17, RZ ;  /* 0x00000011adae7210 */ /* 0x002fe40007f3e0ff */
[----:B------:R-:W-:-:S03]  /*f9a0*/  IADD3 R17, P2, R17, UR13, RZ ;  /* 0x0000000d11117c10 */ /* 0x000fc6000ff5e0ff */
[----:B------:R-:W-:Y:S01]  /*f9b0*/  IMAD.X R175, R172, 0x1, R154, P1 ;  /* 0x00000001acaf7824 */ /* 0x000fe200008e069a */
[----:B------:R-:W-:Y:S02]  /*f9c0*/  IADD3.X R154, R154, UR19, RZ, P2, !PT ;  /* 0x000000139a9a7c10 */ /* 0x000fe400097fe4ff */
[----:B------:R-:W-:Y:S02]  /*f9d0*/  IADD3 R157, P2, R157, UR13, RZ ;  /* 0x0000000d9d9d7c10 */ /* 0x000fe4000ff5e0ff */
[----:B------:R1:W4:Y:S02]  /*f9e0*/  @!P0 LDG.E.U8 R206, desc[UR14][R174.64] ;  /* 0x0000000eaece8981 */ /* 0x000324000c1e1100 */
[----:B------:R-:W-:Y:S02]  /*f9f0*/  IADD3.X R166, R166, UR19, RZ, P2, !PT ;  /* 0x00000013a6a67c10 */ /* 0x000fe400097fe4ff */
[----:B------:R-:W-:Y:S02]  /*fa00*/  IADD3 R217, P2, R217, UR13, RZ ;  /* 0x0000000dd9d97c10 */ /* 0x000fe4000ff5e0ff */
[----:B-1----:R-:W-:-:S02]  /*fa10*/  IADD3 R174, P1, R173, R9, RZ ;  /* 0x00000009adae7210 */ /* 0x002fc40007f3e0ff */
[----:B------:R-:W-:-:S03]  /*fa20*/  IADD3.X R216, R216, UR19, RZ, P2, !PT ;  /* 0x00000013d8d87c10 */ /* 0x000fc600097fe4ff */
[----:B------:R-:W-:Y:S01]  /*fa30*/  IMAD.X R175, R172, 0x1, R18, P1 ;  /* 0x00000001acaf7824 */ /* 0x000fe200008e0612 */
[----:B------:R-:W-:Y:S02]  /*fa40*/  PRMT R172, RZ, 0x7610, R172 ;  /* 0x00007610ffac7816 */ /* 0x000fe400000000ac */
[----:B------:R-:W-:-:S04]  /*fa50*/  IADD3 R229, P2, R229, UR13, RZ ;  /* 0x0000000de5e57c10 */ /* 0x000fc8000ff5e0ff */
[----:B------:R1:W4:Y:S01]  /*fa60*/  @!P0 LDG.E.U8 R172, desc[UR14][R174.64] ;  /* 0x0000000eaeac8981 */ /* 0x000322000c1e1100 */
[----:B------:R-:W-:Y:S02]  /*fa70*/  IADD3.X R228, R228, UR19, RZ, P2, !PT ;  /* 0x00000013e4e47c10 */ /* 0x000fe400097fe4ff */
[----:B------:R-:W-:Y:S02]  /*fa80*/  IADD3 R242, P2, R242, UR13, RZ ;  /* 0x0000000df2f27c10 */ /* 0x000fe4000ff5e0ff */
[----:B------:R-:W-:Y:S01]  /*fa90*/  LOP3.LUT R173, R211, 0x30, RZ, 0x3c, !PT ;  /* 0x00000030d3ad7812 */ /* 0x000fe200078e3cff */
[----:B------:R-:W1:Y:S04]  /*faa0*/  LDL.LU R174, [R1+0x2c] ;  /* 0x00002c0001ae7983 */ /* 0x000e680000300800 */
[----:B------:R-:W2:Y:S01]  /*fab0*/  LDL.LU R175, [R1] ;  /* 0x0000000001af7983 */ /* 0x000ea20000300800 */
[----:B------:R-:W-:-:S03]  /*fac0*/  IADD3.X R241, R241, UR19, RZ, P2, !PT ;  /* 0x00000013f1f17c10 */ /* 0x000fc600097fe4ff */
[----:B0-----:R-:W3:Y:S01]  /*fad0*/  LDL.LU R207, [R1+0x24] ;  /* 0x0000240001cf7983 */ /* 0x001ee20000300800 */
[----:B------:R-:W-:-:S03]  /*fae0*/  IADD3 R247, P2, R247, UR13, RZ ;  /* 0x0000000df7f77c10 */ /* 0x000fc6000ff5e0ff */
[----:B------:R-:W4:Y:S04]  /*faf0*/  LDL.LU R208, [R1+0xc] ;  /* 0x00000c0001d07983 */ /* 0x000f280000300800 */
[----:B------:R-:W2:Y:S04]  /*fb00*/  LDL.LU R197, [R1+0x1c] ;  /* 0x00001c0001c57983 */ /* 0x000ea80000300800 */
[----:B------:R-:W2:Y:S04]  /*fb10*/  LDL.LU R195, [R1+0x3c] ;  /* 0x00003c0001c37983 */ /* 0x000ea80000300800 */
[----:B------:R0:W-:Y:S04]  /*fb20*/  STS.U8 [R173+UR12+0x3f80], R213 ;  /* 0x003f80d5ad007988 */ /* 0x0001e8000800000c */
[----:B------:R0:W-:Y:S04]  /*fb30*/  STS.U8 [R173+UR12+0x180], R196 ;  /* 0x000180c4ad007988 */ /* 0x0001e8000800000c */
[----:B0-----:R-:W2:Y:S04]  /*fb40*/  LDL.LU R213, [R1+0x8] ;  /* 0x0000080001d57983 */ /* 0x001ea80000300800 */
[----:B------:R-:W2:Y:S04]  /*fb50*/  LDL.LU R196, [R1+0x34] ;  /* 0x0000340001c47983 */ /* 0x000ea80000300800 */
[----:B------:R0:W-:Y:S04]  /*fb60*/  STL [R1+0x4], R247 ;  /* 0x000004f701007387 */ /* 0x0001e80000100800 */
[----:B0-----:R-:W2:Y:S01]  /*fb70*/  LDL.LU R247, [R1+0x58c] ;  /* 0x00058c0001f77983 */ /* 0x001ea20000300800 */
[----:B------:R-:W-:-:S02]  /*fb80*/  IADD3 R8, P3, R8, UR13, RZ ;  /* 0x0000000d08087c10 */ /* 0x000fc4000ff7e0ff */
[----:B------:R-:W-:Y:S02]  /*fb90*/  IADD3 R9, P4, R9, UR13, RZ ;  /* 0x0000000d09097c10 */ /* 0x000fe4000ff9e0ff */
[----:B------:R-:W-:Y:S02]  /*fba0*/  IADD3 R4, P6, R4, UR13, RZ ;  /* 0x0000000d04047c10 */ /* 0x000fe4000ffde0ff */
[----:B------:R-:W-:Y:S01]  /*fbb0*/  IADD3 R10, P5, R10, UR13, RZ ;  /* 0x0000000d0a0a7c10 */ /* 0x000fe2000ffbe0ff */
[----:B------:R0:W-:Y:S01]  /*fbc0*/  STS.U8 [R173+UR12+0x380], R185 ;  /* 0x000380b9ad007988 */ /* 0x0001e2000800000c */
[----:B------:R-:W-:Y:S02]  /*fbd0*/  IADD3.X R16, R16, UR19, RZ, P3, !PT ;  /* 0x0000001310107c10 */ /* 0x000fe40009ffe4ff */
[----:B------:R-:W-:Y:S01]  /*fbe0*/  IADD3 R19, P3, R19, UR13, RZ ;  /* 0x0000000d13137c10 */ /* 0x000fe2000ff7e0ff */
[----:B------:R-:W2:Y:S01]  /*fbf0*/  LDL.LU R209, [R1+0x44] ;  /* 0x0000440001d17983 */ /* 0x000ea20000300800 */
[----:B------:R-:W-:-:S02]  /*fc00*/  IADD3.X R18, R18, UR19, RZ, P4, !PT ;  /* 0x0000001312127c10 */ /* 0x000fc4000a7fe4ff */
[----:B------:R-:W-:Y:S02]  /*fc10*/  IADD3 R21, P4, R21, UR13, RZ ;  /* 0x0000000d15157c10 */ /* 0x000fe4000ff9e0ff */
[----:B------:R-:W-:Y:S01]  /*fc20*/  IADD3.X R11, R11, UR19, RZ, P6, !PT ;  /* 0x000000130b0b7c10 */ /* 0x000fe2000b7fe4ff */
[----:B0-----:R-:W2:Y:S01]  /*fc30*/  LDL.LU R185, [R1+0x18] ;  /* 0x0000180001b97983 */ /* 0x001ea20000300800 */
[----:B------:R-:W-:Y:S02]  /*fc40*/  IADD3 R13, P6, R13, UR13, RZ ;  /* 0x0000000d0d0d7c10 */ /* 0x000fe4000ffde0ff */
[----:B------:R-:W-:Y:S02]  /*fc50*/  IADD3.X R156, R156, UR19, RZ, P3, !PT ;  /* 0x000000139c9c7c10 */ /* 0x000fe40009ffe4ff */
[----:B------:R-:W-:Y:S02]  /*fc60*/  IADD3 R159, P3, R159, UR13, RZ ;  /* 0x0000000d9f9f7c10 */ /* 0x000fe4000ff7e0ff */
[----:B------:R-:W-:-:S02]  /*fc70*/  IADD3.X R158, R158, UR19, RZ, P4, !PT ;  /* 0x000000139e9e7c10 */ /* 0x000fc4000a7fe4ff */
[----:B------:R-:W-:Y:S02]  /*fc80*/  IADD3 R161, P4, R161, UR13, RZ ;  /* 0x0000000da1a17c10 */ /* 0x000fe4000ff9e0ff */
[----:B------:R-:W-:Y:S02]  /*fc90*/  IADD3.X R22, R22, UR19, RZ, P6, !PT ;  /* 0x0000001316167c10 */ /* 0x000fe4000b7fe4ff */
[----:B------:R-:W-:Y:S02]  /*fca0*/  IADD3.X R20, R20, UR19, RZ, P5, !PT ;  /* 0x0000001314147c10 */ /* 0x000fe4000affe4ff */
[----:B------:R-:W-:Y:S02]  /*fcb0*/  IADD3 R153, P6, R153, UR13, RZ ;  /* 0x0000000d99997c10 */ /* 0x000fe4000ffde0ff */
[----:B------:R-:W-:Y:S02]  /*fcc0*/  IADD3.X R167, R167, UR19, RZ, P3, !PT ;  /* 0x00000013a7a77c10 */ /* 0x000fe40009ffe4ff */
[----:B------:R-:W-:-:S02]  /*fcd0*/  IADD3 R23, P5, R23, UR13, RZ ;  /* 0x0000000d17177c10 */ /* 0x000fc4000ffbe0ff */
[----:B------:R-:W-:Y:S02]  /*fce0*/  IADD3 R219, P3, R219, UR13, RZ ;  /* 0x0000000ddbdb7c10 */ /* 0x000fe4000ff7e0ff */
[----:B------:R-:W-:Y:S02]  /*fcf0*/  IADD3.X R168, R168, UR19, RZ, P4, !PT ;  /* 0x00000013a8a87c10 */ /* 0x000fe4000a7fe4ff */
[----:B------:R-:W-:Y:S02]  /*fd00*/  IADD3 R221, P4, R221, UR13, RZ ;  /* 0x0000000ddddd7c10 */ /* 0x000fe4000ff9e0ff */
[----:B------:R-:W-:Y:S02]  /*fd10*/  IADD3.X R162, R162, UR19, RZ, P6, !PT ;  /* 0x00000013a2a27c10 */ /* 0x000fe4000b7fe4ff */
[----:B------:R-:W-:Y:S02]  /*fd20*/  IADD3.X R160, R160, UR19, RZ, P5, !PT ;  /* 0x00000013a0a07c10 */ /* 0x000fe4000affe4ff */
[----:B------:R-:W-:-:S02]  /*fd30*/  IADD3 R165, P6, R165, UR13, RZ ;  /* 0x0000000da5a57c10 */ /* 0x000fc4000ffde0ff */
[----:B------:R-:W-:Y:S02]  /*fd40*/  IADD3.X R218, R218, UR19, RZ, P3, !PT ;  /* 0x00000013dada7c10 */ /* 0x000fe40009ffe4ff */
[----:B------:R-:W-:Y:S02]  /*fd50*/  IADD3 R163, P5, R163, UR13, RZ ;  /* 0x0000000da3a37c10 */ /* 0x000fe4000ffbe0ff */
[----:B------:R-:W-:Y:S02]  /*fd60*/  IADD3 R231, P3, R231, UR13, RZ ;  /* 0x0000000de7e77c10 */ /* 0x000fe4000ff7e0ff */
[----:B------:R-:W-:Y:S02]  /*fd70*/  IADD3.X R220, R220, UR19, RZ, P4, !PT ;  /* 0x00000013dcdc7c10 */ /* 0x000fe4000a7fe4ff */
[----:B------:R-:W-:Y:S02]  /*fd80*/  IADD3 R233, P4, R233, UR13, RZ ;  /* 0x0000000de9e97c10 */ /* 0x000fe4000ff9e0ff */
[----:B------:R-:W-:-:S02]  /*fd90*/  IADD3.X R170, R170, UR19, RZ, P6, !PT ;  /* 0x00000013aaaa7c10 */ /* 0x000fc4000b7fe4ff */
[----:B------:R-:W-:Y:S02]  /*fda0*/  IADD3.X R169, R169, UR19, RZ, P5, !PT ;  /* 0x00000013a9a97c10 */ /* 0x000fe4000affe4ff */
[----:B------:R-:W-:Y:S02]  /*fdb0*/  IADD3 R225, P6, R225, UR13, RZ ;  /* 0x0000000de1e17c10 */ /* 0x000fe4000ffde0ff */
[----:B------:R-:W-:Y:S02]  /*fdc0*/  IADD3.X R230, R230, UR19, RZ, P3, !PT ;  /* 0x00000013e6e67c10 */ /* 0x000fe40009ffe4ff */
[----:B------:R-:W-:Y:S02]  /*fdd0*/  IADD3 R223, P5, R223, UR13, RZ ;  /* 0x0000000ddfdf7c10 */ /* 0x000fe4000ffbe0ff */
        /* <DEDUP_REMOVED lines=8> */
[----:B------:R-:W-:Y:S02]  /*fe60*/  IADD3.X R245, R245, UR19, RZ, P4, !PT ;  /* 0x00000013f5f57c10 */ /* 0x000fe4000a7fe4ff */
[----:B------:R-:W-:Y:S02]  /*fe70*/  IADD3 R212, P4, R212, UR13, RZ ;  /* 0x0000000dd4d47c10 */ /* 0x000fe4000ff9e0ff */
[----:B------:R-:W-:Y:S02]  /*fe80*/  IADD3.X R236, R236, UR19, RZ, P6, !PT ;  /* 0x00000013ecec7c10 */ /* 0x000fe4000b7fe4ff */
[----:B------:R-:W-:Y:S02]  /*fe90*/  IADD3.X R234, R234, UR19, RZ, P5, !PT ;  /* 0x00000013eaea7c10 */ /* 0x000fe4000affe4ff */
[----:B------:R-:W-:Y:S02]  /*fea0*/  IADD3 R250, P6, R250, UR13, RZ ;  /* 0x0000000dfafa7c10 */ /* 0x000fe4000ffde0ff */
[----:B------:R-:W-:-:S02]  /*feb0*/  IADD3 R248, P5, R248, UR13, RZ ;  /* 0x0000000df8f87c10 */ /* 0x000fc4000ffbe0ff */
[----:B------:R-:W-:Y:S02]  /*fec0*/  IADD3.X R249, R249, UR19, RZ, P6, !PT ;  /* 0x00000013f9f97c10 */ /* 0x000fe4000b7fe4ff */
[----:B----4-:R-:W-:-:S05]  /*fed0*/  IADD3 R208, P3, R208, UR13, RZ ;  /* 0x0000000dd0d07c10 */ /* 0x010fca000ff7e0ff */
[----:B------:R0:W-:Y:S01]  /*fee0*/  STL [R1+0xc], R208 ;  /* 0x00000cd001007387 */ /* 0x0001e20000100800 */
[----:B---3--:R-:W-:-:S03]  /*fef0*/  IADD3 R207, P6, R207, UR13, RZ ;  /* 0x0000000dcfcf7c10 */ /* 0x008fc6000ffde0ff */
[----:B0-----:R-:W3:Y:S04]  /*ff00*/  LDL.LU R208, [R1+0x4c] ;  /* 0x00004c0001d07983 */ /* 0x001ee80000300800 */
[----:B------:R0:W-:Y:S04]  /*ff10*/  STL [R1+0x14], R212 ;  /* 0x000014d401007387 */ /* 0x0001e80000100800 */
[----:B0-----:R-:W4:Y:S04]  /*ff20*/  LDL.LU R212, [R1+0x588] ;  /* 0x0005880001d47983 */ /* 0x001f280000300800 */
[----:B------:R-:W4:Y:S01]  /*ff30*/  LDL.LU R211, [R1+0x20] ;  /* 0x0000200001d37983 */ /* 0x000f220000300800 */
[----:B--2---:R-:W-:-:S02]  /*ff40*/  IADD3.X R247, R247, UR19, RZ, P5, !PT ;  /* 0x00000013f7f77c10 */ /* 0x004fc4000affe4ff */
[----:B------:R-:W-:Y:S01]  /*ff50*/  IADD3 R197, P5, R197, UR13, RZ ;  /* 0x0000000dc5c57c10 */ /* 0x000fe2000ffbe0ff */
[----:B------:R0:W-:Y:S04]  /*ff60*/  STL [R1+0x24], R207 ;  /* 0x000024cf01007387 */ /* 0x0001e80000100800 */
[----:B------:R-:W-:Y:S04]  /*ff70*/  STL [R1+0x1c], R197 ;  /* 0x00001cc501007387 */ /* 0x000fe80000100800 */
[----:B0-----:R-:W2:Y:S01]  /*ff80*/  LDL.LU R207, [R1+0x28] ;  /* 0x0000280001cf7983 */ /* 0x001ea20000300800 */
[----:B------:R-:W-:-:S04]  /*ff90*/  IADD3 R6, P1, R6, UR13, RZ ;  /* 0x0000000d06067c10 */ /* 0x000fc8000ff3e0ff */
[----:B------:R-:W-:Y:S02]  /*ffa0*/  IADD3.X R12, R12, UR19, RZ, P1, !PT ;  /* 0x000000130c0c7c10 */ /* 0x000fe40008ffe4ff */
        /* <DEDUP_REMOVED lines=10> */
[----:B------:R-:W-:Y:S01]  /*10050*/  IADD3 R252, P1, R252, UR13, RZ ;  /* 0x0000000dfcfc7c10 */ /* 0x000fe2000ff3e0ff */
[----:B------:R0:W-:Y:S03]  /*10060*/  STS.U8 [R173+UR12+0x1180], R191 ;  /* 0x001180bfad007988 */ /* 0x0001e6000800000c */
[----:B------:R-:W-:Y:S01]  /*10070*/  IADD3.X R251, R251, UR19, RZ, P1, !PT ;  /* 0x00000013fbfb7c10 */ /* 0x000fe20008ffe4ff */
[----:B------:R0:W-:Y:S01]  /*10080*/  STS.U8 [R173+UR12+0xf80], R190 ;  /* 0x000f80bead007988 */ /* 0x0001e2000800000c */
[----:B-1----:R-:W-:Y:S02]  /*10090*/  IADD3 R174, P1, R174, UR13, RZ ;  /* 0x0000000daeae7c10 */ /* 0x002fe4000ff3e0ff */
[----:B------:R-:W-:Y:S01]  /*100a0*/  IADD3.X R175, R175, UR19, RZ, P2, !PT ;  /* 0x00000013afaf7c10 */ /* 0x000fe200097fe4ff */
[----:B------:R1:W-:Y:S04]  /*100b0*/  STS.U8 [R173+UR12+0xd80], R210 ;  /* 0x000d80d2ad007988 */ /* 0x0003e8000800000c */
[----:B0-----:R-:W2:Y:S01]  /*100c0*/  LDL.LU R191, [R1+0x5c] ;  /* 0x00005c0001bf7983 */ /* 0x001ea20000300800 */
[----:B------:R-:W-:-:S03]  /*100d0*/  IADD3 R196, P2, R196, UR13, RZ ;  /* 0x0000000dc4c47c10 */ /* 0x000fc6000ff5e0ff */
[----:B------:R-:W2:Y:S04]  /*100e0*/  LDL.LU R190, [R1+0x64] ;  /* 0x0000640001be7983 */ /* 0x000ea80000300800 */
[----:B-1----:R-:W2:Y:S01]  /*100f0*/  LDL.LU R210, [R1+0x38] ;  /* 0x0000380001d27983 */ /* 0x002ea20000300800 */
[----:B------:R-:W-:-:S03]  /*10100*/  IADD3.X R213, R213, UR19, RZ, P3, !PT ;  /* 0x00000013d5d57c10 */ /* 0x000fc60009ffe4ff */
[----:B------:R-:W2:Y:S04]  /*10110*/  LDL.LU R197, [R1+0x6c] ;  /* 0x00006c0001c57983 */ /* 0x000ea80000300800 */
[----:B------:R0:W-:Y:S01]  /*10120*/  STL [R1+0x2c], R174 ;  /* 0x00002cae01007387 */ /* 0x0001e20000100800 */
[----:B------:R-:W-:-:S03]  /*10130*/  IADD3 R195, P3, R195, UR13, RZ ;  /* 0x0000000dc3c37c10 */ /* 0x000fc6000ff7e0ff */
[----:B------:R-:W-:Y:S01]  /*10140*/  STS.U8 [R173+UR12+0xb80], R186 ;  /* 0x000b80baad007988 */ /* 0x000fe2000800000c */
[----:B------:R-:W-:-:S03]  /*10150*/  IADD3.X R2, R2, UR19, RZ, P4, !PT ;  /* 0x0000001302027c10 */ /* 0x000fc6000a7fe4ff */
[----:B0-----:R-:W2:Y:S04]  /*10160*/  LDL.LU R174, [R1+0x40] ;  /* 0x0000400001ae7983 */ /* 0x001ea80000300800 */
[----:B------:R0:W-:Y:S01]  /*10170*/  STL [R1], R175 ;  /* 0x000000af01007387 */ /* 0x0001e20000100800 */
[----:B------:R-:W-:-:S03]  /*10180*/  IADD3 R209, P4, R209, UR13, RZ ;  /* 0x0000000dd1d17c10 */ /* 0x000fc6000ff9e0ff */
[----:B0-----:R-:W2:Y:S04]  /*10190*/  LDL.LU R175, [R1+0x74] ;  /* 0x0000740001af7983 */ /* 0x001ea80000300800 */
[----:B------:R-:W2:Y:S04]  /*101a0*/  LDL.LU R186, [R1+0x48] ;  /* 0x0000480001ba7983 */ /* 0x000ea80000300800 */
[----:B------:R0:W-:Y:S01]  /*101b0*/  STL [R1+0x34], R196 ;  /* 0x000034c401007387 */ /* 0x0001e20000100800 */
[----:B------:R-:W-:-:S03]  /*101c0*/  IADD3.X R185, R185, UR19, RZ, P5, !PT ;  /* 0x00000013b9b97c10 */ /* 0x000fc6000affe4ff */
[----:B------:R-:W-:Y:S04]  /*101d0*/  STS.U8 [R173+UR12+0x980], R192 ;  /* 0x000980c0ad007988 */ /* 0x000fe8000800000c */
[----:B0-----:R-:W2:Y:S04]  /*101e0*/  LDL.LU R196, [R1+0x7c] ;  /* 0x00007c0001c47983 */ /* 0x001ea80000300800 */
[----:B------:R0:W-:Y:S04]  /*101f0*/  STL [R1+0x8], R213 ;  /* 0x000008d501007387 */ /* 0x0001e80000100800 */
[----:B0-----:R-:W2:Y:S04]  /*10200*/  LDL.LU R213, [R1+0x84] ;  /* 0x0000840001d57983 */ /* 0x001ea80000300800 */
[----:B------:R0:W-:Y:S04]  /*10210*/  STL [R1+0x3c], R195 ;  /* 0x00003cc301007387 */ /* 0x0001e80000100800 */
[----:B------:R-:W-:Y:S04]  /*10220*/  STS.U8 [R173+UR12+0x780], R193 ;  /* 0x000780c1ad007988 */ /* 0x000fe8000800000c */
[----:B0-----:R-:W2:Y:S04]  /*10230*/  LDL.LU R195, [R1+0x58] ;  /* 0x0000580001c37983 */ /* 0x001ea80000300800 */
[----:B------:R0:W-:Y:S04]  /*10240*/  STL [R1+0x10], R2 ;  /* 0x0000100201007387 */ /* 0x0001e80000100800 */
[----:B0-----:R-:W2:Y:S04]  /*10250*/  LDL.LU R2, [R1+0x584] ;  /* 0x0005840001027983 */ /* 0x001ea80000300800 */
[----:B------:R-:W2:Y:S04]  /*10260*/  LDL.LU R192, [R1+0x8c] ;  /* 0x00008c0001c07983 */ /* 0x000ea80000300800 */
[----:B------:R0:W-:Y:S01]  /*10270*/  STL [R1+0x44], R209 ;  /* 0x000044d101007387 */ /* 0x0001e20000100800 */
[----:B------:R-:W-:-:S03]  /*10280*/  IADD3.X R0, R0, UR19, RZ, P2, !PT ;  /* 0x0000001300007c10 */ /* 0x000fc600097fe4ff */
[----:B0-----:R-:W2:Y:S04]  /*10290*/  LDL.LU R209, [R1+0x60] ;  /* 0x0000600001d17983 */ /* 0x001ea80000300800 */
[----:B------:R-:W2:Y:S04]  /*102a0*/  LDL.LU R193, [R1+0x68] ;  /* 0x0000680001c17983 */ /* 0x000ea80000300800 */
[----:B------:R-:W-:Y:S01]  /*102b0*/  STS.U8 [R173+UR12+0x580], R194 ;  /* 0x000580c2ad007988 */ /* 0x000fe2000800000c */
[----:B---3--:R-:W-:-:S05]  /*102c0*/  IADD3 R208, P5, R208, UR13, RZ ;  /* 0x0000000dd0d07c10 */ /* 0x008fca000ffbe0ff */
[----:B------:R0:W-:Y:S04]  /*102d0*/  STL [R1+0x4c], R208 ;  /* 0x00004cd001007387 */ /* 0x0001e80000100800 */
[----:B------:R-:W-:Y:S04]  /*102e0*/  STL [R1+0x18], R185 ;  /* 0x000018b901007387 */ /* 0x000fe80000100800 */
[----:B0-----:R-:W3:Y:S01]  /*102f0*/  LDL.LU R208, [R1+0x9c] ;  /* 0x00009c0001d07983 */ /* 0x001ee20000300800 */
[----:B----4-:R-:W-:Y:S02]  /*10300*/  IADD3.X R211, R211, UR19, RZ, P6, !PT ;  /* 0x00000013d3d37c10 */ /* 0x010fe4000b7fe4ff */
[----:B------:R-:W-:-:S05]  /*10310*/  IADD3 R212, P6, R212, UR13, RZ ;  /* 0x0000000dd4d47c10 */ /* 0x000fca000ffde0ff */
[----:B------:R0:W-:Y:S04]  /*10320*/  STL [R1+0x54], R212 ;  /* 0x000054d401007387 */ /* 0x0001e80000100800 */
[----:B0-----:R-:W4:Y:S01]  /*10330*/  LDL.LU R212, [R1+0x580] ;  /* 0x0005800001d47983 */ /* 0x001f220000300800 */
[----:B--2---:R-:W-:-:S03]  /*10340*/  IADD3.X R207, R207, UR19, RZ, P1, !PT ;  /* 0x00000013cfcf7c10 */ /* 0x004fc60008ffe4ff */
[----:B------:R0:W-:Y:S04]  /*10350*/  STL [R1+0x20], R211 ;  /* 0x000020d301007387 */ /* 0x0001e80000100800 */
[----:B------:R-:W2:Y:S04]  /*10360*/  LDL.LU R194, [R1+0xa4] ;  /* 0x0000a40001c27983 */ /* 0x000ea80000300800 */
[----:B------:R-:W4:Y:S04]  /*10370*/  LDL.LU R185, [R1+0x78] ;  /* 0x0000780001b97983 */ /* 0x000f280000300800 */
[----:B0-----:R-:W4:Y:S04]  /*10380*/  LDL.LU R211, [R1+0xac] ;  /* 0x0000ac0001d37983 */ /* 0x001f280000300800 */
[----:B------:R0:W-:Y:S04]  /*10390*/  STL [R1+0x28], R207 ;  /* 0x000028cf01007387 */ /* 0x0001e80000100800 */
[----:B0-----:R-:W4:Y:S04]  /*103a0*/  LDL.LU R207, [R1+0x80] ;  /* 0x0000800001cf7983 */ /* 0x001f280000300800 */
[----:B------:R0:W-:Y:S04]  /*103b0*/  STL [R1+0x30], R0 ;  /* 0x0000300001007387 */ /* 0x0001e80000100800 */
[----:B0-----:R-:W2:Y:S01]  /*103c0*/  LDL.LU R0, [R1+0x57c] ;  /* 0x00057c0001007983 */ /* 0x001ea20000300800 */
[----:B------:R-:W-:-:S02]  /*103d0*/  IADD3 R191, P1, R191, UR13, RZ ;  /* 0x0000000dbfbf7c10 */ /* 0x000fc4000ff3e0ff */
[----:B------:R-:W-:Y:S02]  /*103e0*/  IADD3 R190, P2, R190, UR13, RZ ;  /* 0x0000000dbebe7c10 */ /* 0x000fe4000ff5e0ff */
[----:B------:R-:W-:Y:S02]  /*103f0*/  IADD3.X R210, R210, UR19, RZ, P3, !PT ;  /* 0x00000013d2d27c10 */ /* 0x000fe40009ffe4ff */
[----:B------:R-:W-:Y:S01]  /*10400*/  IADD3 R197, P3, R197, UR13, RZ ;  /* 0x0000000dc5c57c10 */ /* 0x000fe2000ff7e0ff */
[----:B------:R-:W-:Y:S01]  /*10410*/  STL [R1+0x5c], R191 ;  /* 0x00005cbf01007387 */ /* 0x000fe20000100800 */
[----:B------:R-:W-:-:S03]  /*10420*/  IADD3.X R238, R238, UR19, RZ, P6, !PT ;  /* 0x00000013eeee7c10 */ /* 0x000fc6000b7fe4ff */
[----:B------:R0:W-:Y:S04]  /*10430*/  STL [R1+0x6c], R197 ;  /* 0x00006cc501007387 */ /* 0x0001e80000100800 */
[----:B------:R-:W-:Y:S01]  /*10440*/  STL [R1+0x64], R190 ;  /* 0x000064be01007387 */ /* 0x000fe20000100800 */
[----:B------:R-:W-:-:S03]  /*10450*/  IADD3.X R174, R174, UR19, RZ, P4, !PT ;  /* 0x00000013aeae7c10 */ /* 0x000fc6000a7fe4ff */
[----:B0-----:R-:W4:Y:S04]  /*10460*/  LDL.LU R197, [R1+0xb4] ;  /* 0x0000b40001c57983 */ /* 0x001f280000300800 */
[----:B------:R-:W-:Y:S04]  /*10470*/  STL [R1+0x38], R210 ;  /* 0x000038d201007387 */ /* 0x000fe80000100800 */
[----:B------:R0:W-:Y:S01]  /*10480*/  STL [R1+0x40], R174 ;  /* 0x000040ae01007387 */ /* 0x0001e20000100800 */
[----:B------:R-:W-:Y:S02]  /*10490*/  IADD3 R175, P4, R175, UR13, RZ ;  /* 0x0000000dafaf7c10 */ /* 0x000fe4000ff9e0ff */
[----:B------:R-:W-:Y:S01]  /*104a0*/  IADD3.X R186, R186, UR19, RZ, P5, !PT ;  /* 0x00000013baba7c10 */ /* 0x000fe2000affe4ff */
[----:B0-----:R-:W4:Y:S04]  /*104b0*/  LDL.LU R174, [R1+0x88] ;  /* 0x0000880001ae7983 */ /* 0x001f280000300800 */
[----:B------:R0:W-:Y:S01]  /*104c0*/  STL [R1+0x74], R175 ;  /* 0x000074af01007387 */ /* 0x0001e20000100800 */
[----:B------:R-:W-:-:S03]  /*104d0*/  IADD3 R196, P5, R196, UR13, RZ ;  /* 0x0000000dc4c47c10 */ /* 0x000fc6000ffbe0ff */
[----:B0-----:R-:W4:Y:S04]  /*104e0*/  LDL.LU R175, [R1+0xbc] ;  /* 0x0000bc0001af7983 */ /* 0x001f280000300800 */
[----:B------:R0:W-:Y:S04]  /*104f0*/  STL [R1+0x50], R238 ;  /* 0x000050ee01007387 */ /* 0x0001e80000100800 */
[----:B------:R-:W-:Y:S01]  /*10500*/  STL [R1+0x48], R186 ;  /* 0x000048ba01007387 */ /* 0x000fe20000100800 */
[----:B------:R-:W-:-:S03]  /*10510*/  IADD3 R213, P6, R213, UR13, RZ ;  /* 0x0000000dd5d57c10 */ /* 0x000fc6000ffde0ff */
[----:B0-----:R-:W4:Y:S04]  /*10520*/  LDL.LU R238, [R1+0x578] ;  /* 0x0005780001ee7983 */ /* 0x001f280000300800 */
[----:B------:R0:W-:Y:S01]  /*10530*/  STL [R1+0x7c], R196 ;  /* 0x00007cc401007387 */ /* 0x0001e20000100800 */
[----:B------:R-:W-:-:S03]  /*10540*/  IADD3.X R195, R195, UR19, RZ, P1, !PT ;  /* 0x00000013c3c37c10 */ /* 0x000fc60008ffe4ff */
[----:B0-----:R-:W4:Y:S04]  /*10550*/  LDL.LU R196, [R1+0xc4] ;  /* 0x0000c40001c47983 */ /* 0x001f280000300800 */
[----:B------:R0:W-:Y:S04]  /*10560*/  STL [R1+0x84], R213 ;  /* 0x000084d501007387 */ /* 0x0001e80000100800 */
[----:B0-----:R-:W4:Y:S01]  /*10570*/  LDL.LU R213, [R1+0x98] ;  /* 0x0000980001d57983 */ /* 0x001f220000300800 */
[----:B------:R-:W-:-:S03]  /*10580*/  IADD3 R192, P1, R192, UR13, RZ ;  /* 0x0000000dc0c07c10 */ /* 0x000fc6000ff3e0ff */
[----:B------:R0:W-:Y:S01]  /*10590*/  STL [R1+0x58], R195 ;  /* 0x000058c301007387 */ /* 0x0001e20000100800 */
[----:B------:R-:W-:-:S03]  /*105a0*/  IADD3.X R2, R2, UR19, RZ, P4, !PT ;  /* 0x0000001302027c10 */ /* 0x000fc6000a7fe4ff */
[----:B0-----:R-:W4:Y:S01]  /*105b0*/  LDL.LU R195, [R1+0xcc] ;  /* 0x0000cc0001c37983 */ /* 0x001f220000300800 */
[----:B------:R-:W-:Y:S02]  /*105c0*/  IADD3.X R209, R209, UR19, RZ, P2, !PT ;  /* 0x00000013d1d17c10 */ /* 0x000fe400097fe4ff */
[----:B------:R-:W-:-:S03]  /*105d0*/  IADD3.X R193, R193, UR19, RZ, P3, !PT ;  /* 0x00000013c1c17c10 */ /* 0x000fc60009ffe4ff */
[----:B------:R0:W-:Y:S04]  /*105e0*/  STL [R1+0x60], R209 ;  /* 0x000060d101007387 */ /* 0x0001e80000100800 */
[----:B0-----:R-:W4:Y:S04]  /*105f0*/  LDL.LU R209, [R1+0xa0] ;  /* 0x0000a00001d17983 */ /* 0x001f280000300800 */
[----:B------:R-:W-:Y:S01]  /*10600*/  STL [R1+0x8c], R192 ;  /* 0x00008cc001007387 */ /* 0x000fe20000100800 */
[----:B---3--:R-:W-:Y:S02]  /*10610*/  IADD3 R208, P3, R208, UR13, RZ ;  /* 0x0000000dd0d07c10 */ /* 0x008fe4000ff7e0ff */
[----:B--2---:R-:W-:-:S05]  /*10620*/  IADD3 R0, P2, R0, UR13, RZ ;  /* 0x0000000d00007c10 */ /* 0x004fca000ff5e0ff */
[----:B------:R0:W-:Y:S04]  /*10630*/  STL [R1+0x94], R0 ;  /* 0x0000940001007387 */ /* 0x0001e80000100800 */
[----:B0-----:R-:W2:Y:S04]  /*10640*/  LDL.LU R0, [R1+0x574] ;  /* 0x0005740001007983 */ /* 0x001ea80000300800 */
[----:B------:R0:W-:Y:S04]  /*10650*/  STL [R1+0x9c], R208 ;  /* 0x00009cd001007387 */ /* 0x0001e80000100800 */
[----:B0-----:R-:W3:Y:S04]  /*10660*/  LDL.LU R208, [R1+0xa8] ;  /* 0x0000a80001d07983 */ /* 0x001ee80000300800 */
[----:B------:R-:W-:Y:S04]  /*10670*/  STL [R1+0x68], R193 ;  /* 0x000068c101007387 */ /* 0x000fe80000100800 */
[----:B------:R0:W-:Y:S04]  /*10680*/  STL [R1+0x70], R2 ;  /* 0x0000700201007387 */ /* 0x0001e80000100800 */
[----:B0-----:R-:W2:Y:S01]  /*10690*/  LDL.LU R2, [R1+0x570] ;  /* 0x0005700001027983 */ /* 0x001ea20000300800 */
[----:B------:R-:W-:-:S02]  /*106a0*/  IADD3 R194, P4, R194, UR13, RZ ;  /* 0x0000000dc2c27c10 */ /* 0x000fc4000ff9e0ff */
[----:B----4-:R-:W-:Y:S01]  /*106b0*/  IADD3.X R185, R185, UR19, RZ, P5, !PT ;  /* 0x00000013b9b97c10 */ /* 0x010fe2000affe4ff */
[----:B------:R0:W-:Y:S01]  /*106c0*/  STS.U8 [R173+UR12+0x1580], R181 ;  /* 0x001580b5ad007988 */ /* 0x0001e2000800000c */
[----:B------:R-:W-:Y:S02]  /*106d0*/  IADD3 R211, P5, R211, UR13, RZ ;  /* 0x0000000dd3d37c10 */ /* 0x000fe4000ffbe0ff */
[----:B------:R-:W-:Y:S01]  /*106e0*/  IADD3.X R207, R207, UR19, RZ, P6, !PT ;  /* 0x00000013cfcf7c10 */ /* 0x000fe2000b7fe4ff */
[----:B------:R1:W-:Y:S04]  /*106f0*/  STS.U8 [R173+UR12+0x1380], R180 ;  /* 0x001380b4ad007988 */ /* 0x0003e8000800000c */
[----:B0-----:R-:W4:Y:S04]  /*10700*/  LDL.LU R181, [R1+0xdc] ;  /* 0x0000dc0001b57983 */ /* 0x001f280000300800 */
[----:B------:R-:W-:Y:S04]  /*10710*/  STL [R1+0xa4], R194 ;  /* 0x0000a4c201007387 */ /* 0x000fe80000100800 */
[----:B------:R-:W-:Y:S01]  /*10720*/  STL [R1+0x78], R185 ;  /* 0x000078b901007387 */ /* 0x000fe20000100800 */
[----:B------:R-:W-:-:S03]  /*10730*/  IADD3 R197, P6, R197, UR13, RZ ;  /* 0x0000000dc5c57c10 */ /* 0x000fc6000ffde0ff */
[----:B-1----:R-:W4:Y:S04]  /*10740*/  LDL.LU R180, [R1+0xe4] ;  /* 0x0000e40001b47983 */ /* 0x002f280000300800 */
[----:B------:R-:W-:Y:S04]  /*10750*/  STL [R1+0xac], R211 ;  /* 0x0000acd301007387 */ /* 0x000fe80000100800 */
[----:B------:R-:W4:Y:S01]  /*10760*/  LDL.LU R191, [R1+0xb8] ;  /* 0x0000b80001bf7983 */ /* 0x000f220000300800 */
[----:B------:R-:W-:-:S03]  /*10770*/  IADD3.X R174, R174, UR19, RZ, P1, !PT ;  /* 0x00000013aeae7c10 */ /* 0x000fc60008ffe4ff */
[----:B------:R-:W4:Y:S04]  /*10780*/  LDL.LU R190, [R1+0xec] ;  /* 0x0000ec0001be7983 */ /* 0x000f280000300800 */
[----:B------:R0:W-:Y:S01]  /*10790*/  STL [R1+0x80], R207 ;  /* 0x000080cf01007387 */ /* 0x0001e20000100800 */
[----:B------:R-:W-:-:S03]  /*107a0*/  IADD3 R175, P1, R175, UR13, RZ ;  /* 0x0000000dafaf7c10 */ /* 0x000fc6000ff3e0ff */
[----:B------:R-:W4:Y:S01]  /*107b0*/  LDL.LU R210, [R1+0xc0] ;  /* 0x0000c00001d27983 */ /* 0x000f220000300800 */
[----:B------:R-:W-:-:S03]  /*107c0*/  IADD3.X R212, R212, UR19, RZ, P2, !PT ;  /* 0x00000013d4d47c10 */ /* 0x000fc600097fe4ff */
[----:B0-----:R-:W4:Y:S04]  /*107d0*/  LDL.LU R207, [R1+0xf4] ;  /* 0x0000f40001cf7983 */ /* 0x001f280000300800 */
[----:B------:R-:W4:Y:S04]  /*107e0*/  LDL.LU R186, [R1+0xc8] ;  /* 0x0000c80001ba7983 */ /* 0x000f280000300800 */
[----:B------:R0:W-:Y:S01]  /*107f0*/  STL [R1+0xb4], R197 ;  /* 0x0000b4c501007387 */ /* 0x0001e20000100800 */
[----:B------:R-:W-:Y:S02]  /*10800*/  IADD3 R196, P2, R196, UR13, RZ ;  /* 0x0000000dc4c47c10 */ /* 0x000fe4000ff5e0ff */
[----:B------:R-:W-:Y:S01]  /*10810*/  IADD3.X R213, R213, UR19, RZ, P3, !PT ;  /* 0x00000013d5d57c10 */ /* 0x000fe20009ffe4ff */
[----:B0-----:R-:W4:Y:S04]  /*10820*/  LDL.LU R197, [R1+0xfc] ;  /* 0x0000fc0001c57983 */ /* 0x001f280000300800 */
[----:B------:R-:W4:Y:S04]  /*10830*/  LDL.LU R192, [R1+0x104] ;  /* 0x0001040001c07983 */ /* 0x000f280000300800 */
[----:B------:R0:W-:Y:S01]  /*10840*/  STL [R1+0x88], R174 ;  /* 0x000088ae01007387 */ /* 0x0001e20000100800 */
[----:B------:R-:W-:-:S03]  /*10850*/  IADD3 R195, P3, R195, UR13, RZ ;  /* 0x0000000dc3c37c10 */ /* 0x000fc6000ff7e0ff */
[----:B0-----:R-:W4:Y:S04]  /*10860*/  LDL.LU R174, [R1+0xd8] ;  /* 0x0000d80001ae7983 */ /* 0x001f280000300800 */
[----:B------:R-:W-:Y:S04]  /*10870*/  STL [R1+0xbc], R175 ;  /* 0x0000bcaf01007387 */ /* 0x000fe80000100800 */
[----:B------:R0:W-:Y:S01]  /*10880*/  STL [R1+0x90], R212 ;  /* 0x000090d401007387 */ /* 0x0001e20000100800 */
[----:B------:R-:W-:-:S03]  /*10890*/  IADD3.X R209, R209, UR19, RZ, P4, !PT ;  /* 0x00000013d1d17c10 */ /* 0x000fc6000a7fe4ff */
[----:B0-----:R-:W4:Y:S04]  /*108a0*/  LDL.LU R212, [R1+0x56c] ;  /* 0x00056c0001d47983 */ /* 0x001f280000300800 */
[----:B------:R-:W4:Y:S04]  /*108b0*/  LDL.LU R211, [R1+0x10c] ;  /* 0x00010c0001d37983 */ /* 0x000f280000300800 */
[----:B------:R-:W4:Y:S04]  /*108c0*/  LDL.LU R175, [R1+0xe0] ;  /* 0x0000e00001af7983 */ /* 0x000f280000300800 */
[----:B------:R-:W4:Y:S04]  /*108d0*/  LDL.LU R193, [R1+0xe8] ;  /* 0x0000e80001c17983 */ /* 0x000f280000300800 */
[----:B------:R-:W-:Y:S04]  /*108e0*/  STL [R1+0xc4], R196 ;  /* 0x0000c4c401007387 */ /* 0x000fe80000100800 */
[----:B------:R0:W-:Y:S04]  /*108f0*/  STL [R1+0xcc], R195 ;  /* 0x0000ccc301007387 */ /* 0x0001e80000100800 */
[----:B------:R-:W-:Y:S04]  /*10900*/  STL [R1+0x98], R213 ;  /* 0x000098d501007387 */ /* 0x000fe80000100800 */
[----:B0-----:R-:W4:Y:S01]  /*10910*/  LDL.LU R195, [R1+0x11c] ;  /* 0x00011c0001c37983 */ /* 0x001f220000300800 */
[----:B------:R-:W-:-:S02]  /*10920*/  IADD3.X R238, R238, UR19, RZ, P6, !PT ;  /* 0x00000013eeee7c10 */ /* 0x000fc4000b7fe4ff */
[----:B---3--:R-:W-:Y:S02]  /*10930*/  IADD3.X R208, R208, UR19, RZ, P5, !PT ;  /* 0x00000013d0d07c10 */ /* 0x008fe4000affe4ff */
[----:B--2---:R-:W-:-:S05]  /*10940*/  IADD3 R2, P4, R2, UR13, RZ ;  /* 0x0000000d02027c10 */ /* 0x004fca000ff9e0ff */
[----:B------:R0:W-:Y:S04]  /*10950*/  STL [R1+0xd4], R2 ;  /* 0x0000d40201007387 */ /* 0x0001e80000100800 */
[----:B0-----:R-:W2:Y:S04]  /*10960*/  LDL.LU R2, [R1+0x568] ;  /* 0x0005680001027983 */ /* 0x001ea80000300800 */
[----:B------:R0:W-:Y:S04]  /*10970*/  STL [R1+0xa0], R209 ;  /* 0x0000a0d101007387 */ /* 0x0001e80000100800 */
[----:B------:R-:W3:Y:S04]  /*10980*/  LDL.LU R194, [R1+0x124] ;  /* 0x0001240001c27983 */ /* 0x000ee80000300800 */
[----:B0-----:R-:W2:Y:S04]  /*10990*/  LDL.LU R209, [R1+0xf8] ;  /* 0x0000f80001d17983 */ /* 0x001ea80000300800 */
[----:B------:R-:W3:Y:S04]  /*109a0*/  LDL.LU R185, [R1+0x12c] ;  /* 0x00012c0001b97983 */ /* 0x000ee80000300800 */
[----:B------:R-:W3:Y:S04]  /*109b0*/  LDL.LU R196, [R1+0x100] ;  /* 0x0001000001c47983 */ /* 0x000ee80000300800 */
[----:B------:R-:W3:Y:S04]  /*109c0*/  LDL.LU R213, [R1+0x134] ;  /* 0x0001340001d57983 */ /* 0x000ee80000300800 */
[----:B------:R0:W-:Y:S04]  /*109d0*/  STL [R1+0xa8], R208 ;  /* 0x0000a8d001007387 */ /* 0x0001e80000100800 */
[----:B0-----:R-:W3:Y:S04]  /*109e0*/  LDL.LU R208, [R1+0x108] ;  /* 0x0001080001d07983 */ /* 0x001ee80000300800 */
[----:B------:R0:W-:Y:S04]  /*109f0*/  STL [R1+0xb0], R238 ;  /* 0x0000b0ee01007387 */ /* 0x0001e80000100800 */
[----:B0-----:R-:W2:Y:S01]  /*10a00*/  LDL.LU R238, [R1+0x564] ;  /* 0x0005640001ee7983 */ /* 0x001ea20000300800 */
[----:B----4-:R-:W-:-:S02]  /*10a10*/  IADD3 R181, P5, R181, UR13, RZ ;  /* 0x0000000db5b57c10 */ /* 0x010fc4000ffbe0ff */
[----:B------:R-:W-:Y:S02]  /*10a20*/  IADD3 R180, P6, R180, UR13, RZ ;  /* 0x0000000db4b47c10 */ /* 0x000fe4000ffde0ff */
[----:B------:R-:W-:Y:S02]  /*10a30*/  IADD3.X R191, R191, UR19, RZ, P1, !PT ;  /* 0x00000013bfbf7c10 */ /* 0x000fe40008ffe4ff */
[----:B------:R-:W-:Y:S02]  /*10a40*/  IADD3.X R210, R210, UR19, RZ, P2, !PT ;  /* 0x00000013d2d27c10 */ /* 0x000fe400097fe4ff */
[----:B------:R-:W-:Y:S01]  /*10a50*/  IADD3 R207, P2, R207, UR13, RZ ;  /* 0x0000000dcfcf7c10 */ /* 0x000fe2000ff5e0ff */
[----:B------:R-:W-:Y:S01]  /*10a60*/  STL [R1+0xdc], R181 ;  /* 0x0000dcb501007387 */ /* 0x000fe20000100800 */
[----:B------:R-:W-:Y:S02]  /*10a70*/  IADD3 R190, P1, R190, UR13, RZ ;  /* 0x0000000dbebe7c10 */ /* 0x000fe4000ff3e0ff */
[----:B------:R-:W-:Y:S01]  /*10a80*/  IADD3.X R0, R0, UR19, RZ, P4, !PT ;  /* 0x0000001300007c10 */ /* 0x000fe2000a7fe4ff */
[----:B------:R-:W-:Y:S01]  /*10a90*/  STL [R1+0xe4], R180 ;  /* 0x0000e4b401007387 */ /* 0x000fe20000100800 */
[----:B------:R-:W-:-:S03]  /*10aa0*/  IADD3.X R186, R186, UR19, RZ, P3, !PT ;  /* 0x00000013baba7c10 */ /* 0x000fc60009ffe4ff */
[----:B------:R-:W-:Y:S01]  /*10ab0*/  STL [R1+0xb8], R191 ;  /* 0x0000b8bf01007387 */ /* 0x000fe20000100800 */
[----:B------:R-:W-:-:S03]  /*10ac0*/  IADD3 R197, P3, R197, UR13, RZ ;  /* 0x0000000dc5c57c10 */ /* 0x000fc6000ff7e0ff */
[----:B------:R0:W-:Y:S01]  /*10ad0*/  STL [R1+0xf4], R207 ;  /* 0x0000f4cf01007387 */ /* 0x0001e20000100800 */
[----:B------:R-:W-:-:S03]  /*10ae0*/  IADD3.X R174, R174, UR19, RZ, P5, !PT ;  /* 0x00000013aeae7c10 */ /* 0x000fc6000affe4ff */
[----:B------:R-:W-:Y:S01]  /*10af0*/  STL [R1+0xec], R190 ;  /* 0x0000ecbe01007387 */ /* 0x000fe20000100800 */
[----:B------:R-:W-:-:S03]  /*10b00*/  IADD3 R192, P4, R192, UR13, RZ ;  /* 0x0000000dc0c07c10 */ /* 0x000fc6000ff9e0ff */
[----:B0-----:R-:W4:Y:S04]  /*10b10*/  LDL.LU R207, [R1+0x13c] ;  /* 0x00013c0001cf7983 */ /* 0x001f280000300800 */
[----:B------:R-:W-:Y:S04]  /*10b20*/  STL [R1+0xc0], R210 ;  /* 0x0000c0d201007387 */ /* 0x000fe80000100800 */
[----:B------:R0:W-:Y:S04]  /*10b30*/  STL [R1+0xd0], R0 ;  /* 0x0000d00001007387 */ /* 0x0001e80000100800 */
[----:B------:R-:W-:Y:S01]  /*10b40*/  STL [R1+0xc8], R186 ;  /* 0x0000c8ba01007387 */ /* 0x000fe20000100800 */
[----:B------:R-:W-:-:S02]  /*10b50*/  IADD3.X R175, R175, UR19, RZ, P6, !PT ;  /* 0x00000013afaf7c10 */ /* 0x000fc4000b7fe4ff */
[----:B------:R-:W-:Y:S01]  /*10b60*/  IADD3 R211, P5, R211, UR13, RZ ;  /* 0x0000000dd3d37c10 */ /* 0x000fe2000ffbe0ff */
[----:B0-----:R-:W4:Y:S04]  /*10b70*/  LDL.LU R0, [R1+0x560] ;  /* 0x0005600001007983 */ /* 0x001f280000300800 */
[----:B------:R0:W-:Y:S01]  /*10b80*/  STL [R1+0xfc], R197 ;  /* 0x0000fcc501007387 */ /* 0x0001e20000100800 */
[----:B------:R-:W-:-:S03]  /*10b90*/  IADD3.X R193, R193, UR19, RZ, P1, !PT ;  /* 0x00000013c1c17c10 */ /* 0x000fc60008ffe4ff */
[----:B0-----:R-:W4:Y:S04]  /*10ba0*/  LDL.LU R197, [R1+0x144] ;  /* 0x0001440001c57983 */ /* 0x001f280000300800 */
[----:B------:R0:W-:Y:S01]  /*10bb0*/  STL [R1+0xd8], R174 ;  /* 0x0000d8ae01007387 */ /* 0x0001e20000100800 */
[----:B------:R-:W-:Y:S02]  /*10bc0*/  IADD3 R195, P1, R195, UR13, RZ ;  /* 0x0000000dc3c37c10 */ /* 0x000fe4000ff3e0ff */
[----:B------:R-:W-:Y:S01]  /*10bd0*/  IADD3.X R212, R212, UR19, RZ, P2, !PT ;  /* 0x00000013d4d47c10 */ /* 0x000fe200097fe4ff */
[----:B0-----:R-:W4:Y:S04]  /*10be0*/  LDL.LU R174, [R1+0x118] ;  /* 0x0001180001ae7983 */ /* 0x001f280000300800 */
[----:B------:R-:W-:Y:S04]  /*10bf0*/  STL [R1+0x104], R192 ;  /* 0x000104c001007387 */ /* 0x000fe80000100800 */
[----:B------:R0:W-:Y:S04]  /*10c00*/  STL [R1+0xe0], R175 ;  /* 0x0000e0af01007387 */ /* 0x0001e80000100800 */
[----:B0-----:R-:W4:Y:S04]  /*10c10*/  LDL.LU R175, [R1+0x14c] ;  /* 0x00014c0001af7983 */ /* 0x001f280000300800 */
[----:B------:R-:W-:Y:S01]  /*10c20*/  STL [R1+0x10c], R211 ;  /* 0x00010cd301007387 */ /* 0x000fe20000100800 */
[----:B--2---:R-:W-:-:S05]  /*10c30*/  IADD3 R238, P6, R238, UR13, RZ ;  /* 0x0000000deeee7c10 */ /* 0x004fca000ffde0ff */
[----:B------:R0:W-:Y:S04]  /*10c40*/  STL [R1+0x114], R238 ;  /* 0x000114ee01007387 */ /* 0x0001e80000100800 */
[----:B0-----:R-:W2:Y:S04]  /*10c50*/  LDL.LU R238, [R1+0x55c] ;  /* 0x00055c0001ee7983 */ /* 0x001ea80000300800 */
[----:B------:R-:W2:Y:S04]  /*10c60*/  LDL.LU R211, [R1+0x120] ;  /* 0x0001200001d37983 */ /* 0x000ea80000300800 */
[----:B------:R0:W-:Y:S04]  /*10c70*/  STL [R1+0x11c], R195 ;  /* 0x00011cc301007387 */ /* 0x0001e80000100800 */
[----:B0-----:R-:W2:Y:S04]  /*10c80*/  LDL.LU R195, [R1+0x128] ;  /* 0x0001280001c37983 */ /* 0x001ea80000300800 */
[----:B------:R-:W-:Y:S04]  /*10c90*/  STL [R1+0xe8], R193 ;  /* 0x0000e8c101007387 */ /* 0x000fe80000100800 */
[----:B------:R0:W-:Y:S04]  /*10ca0*/  STL [R1+0xf0], R212 ;  /* 0x0000f0d401007387 */ /* 0x0001e80000100800 */
[----:B0-----:R-:W2:Y:S01]  /*10cb0*/  LDL.LU R212, [R1+0x558] ;  /* 0x0005580001d47983 */ /* 0x001ea20000300800 */
[----:B------:R-:W-:-:S02]  /*10cc0*/  IADD3.X R209, R209, UR19, RZ, P3, !PT ;  /* 0x00000013d1d17c10 */ /* 0x000fc40009ffe4ff */
[----:B---3--:R-:W-:Y:S02]  /*10cd0*/  IADD3 R194, P2, R194, UR13, RZ ;  /* 0x0000000dc2c27c10 */ /* 0x008fe4000ff5e0ff */
[----:B------:R-:W-:Y:S01]  /*10ce0*/  IADD3 R185, P3, R185, UR13, RZ ;  /* 0x0000000db9b97c10 */ /* 0x000fe2000ff7e0ff */
[----:B------:R0:W-:Y:S01]  /*10cf0*/  STL [R1+0xf8], R209 ;  /* 0x0000f8d101007387 */ /* 0x0001e20000100800 */
[----:B------:R-:W-:Y:S02]  /*10d00*/  IADD3.X R196, R196, UR19, RZ, P4, !PT ;  /* 0x00000013c4c47c10 */ /* 0x000fe4000a7fe4ff */
[----:B------:R-:W-:Y:S02]  /*10d10*/  IADD3 R213, P4, R213, UR13, RZ ;  /* 0x0000000dd5d57c10 */ /* 0x000fe4000ff9e0ff */
[----:B------:R-:W-:Y:S01]  /*10d20*/  IADD3.X R208, R208, UR19, RZ, P5, !PT ;  /* 0x00000013d0d07c10 */ /* 0x000fe2000affe4ff */
[----:B0-----:R-:W3:Y:S04]  /*10d30*/  LDL.LU R209, [R1+0x15c] ;  /* 0x00015c0001d17983 */ /* 0x001ee80000300800 */
[----:B------:R-:W-:Y:S04]  /*10d40*/  STL [R1+0x124], R194 ;  /* 0x000124c201007387 */ /* 0x000fe80000100800 */
[----:B------:R-:W-:Y:S04]  /*10d50*/  STL [R1+0x12c], R185 ;  /* 0x00012cb901007387 */ /* 0x000fe80000100800 */
[----:B------:R-:W3:Y:S04]  /*10d60*/  LDL.LU R181, [R1+0x164] ;  /* 0x0001640001b57983 */ /* 0x000ee80000300800 */
[----:B------:R-:W-:Y:S04]  /*10d70*/  STL [R1+0x100], R196 ;  /* 0x000100c401007387 */ /* 0x000fe80000100800 */
[----:B------:R-:W3:Y:S01]  /*10d80*/  LDL.LU R180, [R1+0x138] ;  /* 0x0001380001b47983 */ /* 0x000ee20000300800 */
[----:B------:R-:W-:-:S03]  /*10d90*/  IADD3.X R2, R2, UR19, RZ, P6, !PT ;  /* 0x0000001302027c10 */ /* 0x000fc6000b7fe4ff */
[----:B------:R-:W-:Y:S04]  /*10da0*/  STL [R1+0x134], R213 ;  /* 0x000134d501007387 */ /* 0x000fe80000100800 */
[----:B------:R-:W3:Y:S01]  /*10db0*/  LDL.LU R191, [R1+0x16c] ;  /* 0x00016c0001bf7983 */ /* 0x000ee20000300800 */
[----:B----4-:R-:W-:-:S03]  /*10dc0*/  IADD3 R207, P5, R207, UR13, RZ ;  /* 0x0000000dcfcf7c10 */ /* 0x010fc6000ffbe0ff */
[----:B------:R0:W-:Y:S04]  /*10dd0*/  STL [R1+0x108], R208 ;  /* 0x000108d001007387 */ /* 0x0001e80000100800 */
[----:B------:R-:W4:Y:S04]  /*10de0*/  LDL.LU R190, [R1+0x140] ;  /* 0x0001400001be7983 */ /* 0x000f280000300800 */
[----:B------:R-:W4:Y:S04]  /*10df0*/  LDL.LU R210, [R1+0x174] ;  /* 0x0001740001d27983 */ /* 0x000f280000300800 */
[----:B------:R-:W4:Y:S01]  /*10e00*/  LDL.LU R186, [R1+0x148] ;  /* 0x0001480001ba7983 */ /* 0x000f220000300800 */
[----:B------:R-:W-:-:S03]  /*10e10*/  IADD3 R197, P6, R197, UR13, RZ ;  /* 0x0000000dc5c57c10 */ /* 0x000fc6000ffde0ff */
[----:B0-----:R-:W4:Y:S04]  /*10e20*/  LDL.LU R208, [R1+0x17c] ;  /* 0x00017c0001d07983 */ /* 0x001f280000300800 */
[----:B------:R0:W-:Y:S01]  /*10e30*/  STL [R1+0x110], R2 ;  /* 0x0001100201007387 */ /* 0x0001e20000100800 */
[----:B------:R-:W-:Y:S02]  /*10e40*/  IADD3.X R174, R174, UR19, RZ, P1, !PT ;  /* 0x00000013aeae7c10 */ /* 0x000fe40008ffe4ff */
[----:B------:R-:W-:Y:S01]  /*10e50*/  IADD3 R175, P1, R175, UR13, RZ ;  /* 0x0000000dafaf7c10 */ /* 0x000fe2000ff3e0ff */
[----:B0-----:R-:W4:Y:S04]  /*10e60*/  LDL.LU R2, [R1+0x554] ;  /* 0x0005540001027983 */ /* 0x001f280000300800 */
[----:B------:R0:W-:Y:S04]  /*10e70*/  STL [R1+0x13c], R207 ;  /* 0x00013ccf01007387 */ /* 0x0001e80000100800 */
[----:B------:R-:W4:Y:S04]  /*10e80*/  LDL.LU R192, [R1+0x184] ;  /* 0x0001840001c07983 */ /* 0x000f280000300800 */
[----:B0-----:R-:W4:Y:S04]  /*10e90*/  LDL.LU R207, [R1+0x158] ;  /* 0x0001580001cf7983 */ /* 0x001f280000300800 */
[----:B------:R-:W4:Y:S04]  /*10ea0*/  LDL.LU R193, [R1+0x18c] ;  /* 0x00018c0001c17983 */ /* 0x000f280000300800 */
[----:B------:R0:W-:Y:S04]  /*10eb0*/  STL [R1+0x144], R197 ;  /* 0x000144c501007387 */ /* 0x0001e80000100800 */
[----:B0-----:R-:W4:Y:S04]  /*10ec0*/  LDL.LU R197, [R1+0x160] ;  /* 0x0001600001c57983 */ /* 0x001f280000300800 */
[----:B------:R-:W4:Y:S04]  /*10ed0*/  LDL.LU R194, [R1+0x194] ;  /* 0x0001940001c27983 */ /* 0x000f280000300800 */
[----:B------:R0:W-:Y:S04]  /*10ee0*/  STL [R1+0x118], R174 ;  /* 0x000118ae01007387 */ /* 0x0001e80000100800 */
[----:B0-----:R-:W4:Y:S04]  /*10ef0*/  LDL.LU R174, [R1+0x168] ;  /* 0x0001680001ae7983 */ /* 0x001f280000300800 */
[----:B------:R0:W-:Y:S04]  /*10f00*/  STL [R1+0x14c], R175 ;  /* 0x00014caf01007387 */ /* 0x0001e80000100800 */
[----:B0-----:R-:W4:Y:S01]  /*10f10*/  LDL.LU R175, [R1+0x19c] ;  /* 0x00019c0001af7983 */ /* 0x001f220000300800 */
[----:B--2---:R-:W-:-:S02]  /*10f20*/  IADD3.X R211, R211, UR19, RZ, P2, !PT ;  /* 0x00000013d3d37c10 */ /* 0x004fc400097fe4ff */
[----:B------:R-:W-:-:S05]  /*10f30*/  IADD3 R212, P2, R212, UR13, RZ ;  /* 0x0000000dd4d47c10 */ /* 0x000fca000ff5e0ff */
[----:B------:R0:W-:Y:S04]  /*10f40*/  STL [R1+0x154], R212 ;  /* 0x000154d401007387 */ /* 0x0001e80000100800 */
[----:B0-----:R-:W2:Y:S01]  /*10f50*/  LDL.LU R212, [R1+0x1a4] ;  /* 0x0001a40001d47983 */ /* 0x001ea20000300800 */
[----:B------:R-:W-:-:S03]  /*10f60*/  IADD3.X R195, R195, UR19, RZ, P3, !PT ;  /* 0x00000013c3c37c10 */ /* 0x000fc60009ffe4ff */
[----:B------:R-:W-:Y:S04]  /*10f70*/  STL [R1+0x120], R211 ;  /* 0x000120d301007387 */ /* 0x000fe80000100800 */
[----:B------:R-:W2:Y:S01]  /*10f80*/  LDL.LU R185, [R1+0x178] ;  /* 0x0001780001b97983 */ /* 0x000ea20000300800 */
[----:B---3--:R-:W-:-:S03]  /*10f90*/  IADD3 R209, P3, R209, UR13, RZ ;  /* 0x0000000dd1d17c10 */ /* 0x008fc6000ff7e0ff */
[----:B------:R-:W3:Y:S04]  /*10fa0*/  LDL.LU R196, [R1+0x1ac] ;  /* 0x0001ac0001c47983 */ /* 0x000ee80000300800 */
[----:B------:R0:W-:Y:S01]  /*10fb0*/  STL [R1+0x128], R195 ;  /* 0x000128c301007387 */ /* 0x0001e20000100800 */
[----:B------:R-:W-:Y:S02]  /*10fc0*/  IADD3.X R0, R0, UR19, RZ, P4, !PT ;  /* 0x0000001300007c10 */ /* 0x000fe4000a7fe4ff */
[----:B------:R-:W-:Y:S01]  /*10fd0*/  IADD3 R181, P4, R181, UR13, RZ ;  /* 0x0000000db5b57c10 */ /* 0x000fe2000ff9e0ff */
[----:B0-----:R-:W3:Y:S01]  /*10fe0*/  LDL.LU R195, [R1+0x180] ;  /* 0x0001800001c37983 */ /* 0x001ee20000300800 */
[----:B------:R-:W-:-:S03]  /*10ff0*/  IADD3.X R180, R180, UR19, RZ, P5, !PT ;  /* 0x00000013b4b47c10 */ /* 0x000fc6000affe4ff */
[----:B------:R-:W3:Y:S01]  /*11000*/  LDL.LU R213, [R1+0x1b4] ;  /* 0x0001b40001d57983 */ /* 0x000ee20000300800 */
[----:B------:R-:W-:-:S03]  /*11010*/  IADD3 R191, P5, R191, UR13, RZ ;  /* 0x0000000dbfbf7c10 */ /* 0x000fc6000ffbe0ff */
[----:B------:R-:W3:Y:S04]  /*11020*/  LDL.LU R211, [R1+0x188] ;  /* 0x0001880001d37983 */ /* 0x000ee80000300800 */
[----:B------:R0:W-:Y:S01]  /*11030*/  STL [R1+0x15c], R209 ;  /* 0x00015cd101007387 */ /* 0x0001e20000100800 */
[----:B----4-:R-:W-:Y:S02]  /*11040*/  IADD3.X R190, R190, UR19, RZ, P6, !PT ;  /* 0x00000013bebe7c10 */ /* 0x010fe4000b7fe4ff */
[----:B------:R-:W-:Y:S02]  /*11050*/  IADD3 R210, P6, R210, UR13, RZ ;  /* 0x0000000dd2d27c10 */ /* 0x000fe4000ffde0ff */
[----:B------:R-:W-:Y:S01]  /*11060*/  IADD3.X R186, R186, UR19, RZ, P1, !PT ;  /* 0x00000013baba7c10 */ /* 0x000fe20008ffe4ff */
[----:B0-----:R-:W4:Y:S01]  /*11070*/  LDL.LU R209, [R1+0x1bc] ;  /* 0x0001bc0001d17983 */ /* 0x001f220000300800 */
[----:B------:R-:W-:-:S03]  /*11080*/  IADD3 R208, P1, R208, UR13, RZ ;  /* 0x0000000dd0d07c10 */ /* 0x000fc6000ff3e0ff */
[----:B------:R0:W-:Y:S01]  /*11090*/  STL [R1+0x130], R0 ;  /* 0x0001300001007387 */ /* 0x0001e20000100800 */
[----:B------:R-:W-:-:S03]  /*110a0*/  IADD3.X R238, R238, UR19, RZ, P2, !PT ;  /* 0x00000013eeee7c10 */ /* 0x000fc600097fe4ff */
[----:B0-----:R-:W4:Y:S04]  /*110b0*/  LDL.LU R0, [R1+0x550] ;  /* 0x0005500001007983 */ /* 0x001f280000300800 */
[----:B------:R-:W-:Y:S04]  /*110c0*/  STL [R1+0x164], R181 ;  /* 0x000164b501007387 */ /* 0x000fe80000100800 */
[----:B------:R-:W-:Y:S04]  /*110d0*/  STL [R1+0x138], R180 ;  /* 0x000138b401007387 */ /* 0x000fe80000100800 */
[----:B------:R-:W-:Y:S04]  /*110e0*/  STL [R1+0x16c], R191 ;  /* 0x00016cbf01007387 */ /* 0x000fe80000100800 */
[----:B------:R-:W-:Y:S01]  /*110f0*/  STL [R1+0x140], R190 ;  /* 0x000140be01007387 */ /* 0x000fe20000100800 */
[----:B------:R-:W-:-:S03]  /*11100*/  IADD3.X R207, R207, UR19, RZ, P3, !PT ;  /* 0x00000013cfcf7c10 */ /* 0x000fc60009ffe4ff */
[----:B------:R0:W-:Y:S01]  /*11110*/  STL [R1+0x17c], R208 ;  /* 0x00017cd001007387 */ /* 0x0001e20000100800 */
[----:B------:R-:W-:-:S03]  /*11120*/  IADD3 R192, P2, R192, UR13, RZ ;  /* 0x0000000dc0c07c10 */ /* 0x000fc6000ff5e0ff */
[----:B------:R-:W-:Y:S01]  /*11130*/  STL [R1+0x174], R210 ;  /* 0x000174d201007387 */ /* 0x000fe20000100800 */
[----:B------:R-:W-:-:S03]  /*11140*/  IADD3 R193, P3, R193, UR13, RZ ;  /* 0x0000000dc1c17c10 */ /* 0x000fc6000ff7e0ff */
[----:B0-----:R-:W4:Y:S01]  /*11150*/  LDL.LU R208, [R1+0x1c4] ;  /* 0x0001c40001d07983 */ /* 0x001f220000300800 */
[----:B------:R-:W-:-:S03]  /*11160*/  IADD3.X R197, R197, UR19, RZ, P4, !PT ;  /* 0x00000013c5c57c10 */ /* 0x000fc6000a7fe4ff */
[----:B------:R-:W-:Y:S04]  /*11170*/  STL [R1+0x148], R186 ;  /* 0x000148ba01007387 */ /* 0x000fe80000100800 */
[----:B------:R0:W-:Y:S01]  /*11180*/  STL [R1+0x150], R238 ;  /* 0x000150ee01007387 */ /* 0x0001e20000100800 */
[----:B------:R-:W-:Y:S02]  /*11190*/  IADD3 R194, P4, R194, UR13, RZ ;  /* 0x0000000dc2c27c10 */ /* 0x000fe4000ff9e0ff */
[----:B------:R-:W-:Y:S01]  /*111a0*/  IADD3.X R2, R2, UR19, RZ, P6, !PT ;  /* 0x0000001302027c10 */ /* 0x000fe2000b7fe4ff */
[----:B0-----:R-:W4:Y:S01]  /*111b0*/  LDL.LU R238, [R1+0x54c] ;  /* 0x00054c0001ee7983 */ /* 0x001f220000300800 */
[----:B------:R-:W-:-:S03]  /*111c0*/  IADD3.X R174, R174, UR19, RZ, P5, !PT ;  /* 0x00000013aeae7c10 */ /* 0x000fc6000affe4ff */
[----:B------:R0:W-:Y:S04]  /*111d0*/  STL [R1+0x158], R207 ;  /* 0x000158cf01007387 */ /* 0x0001e80000100800 */
[----:B0-----:R-:W4:Y:S04]  /*111e0*/  LDL.LU R207, [R1+0x198] ;  /* 0x0001980001cf7983 */ /* 0x001f280000300800 */
[----:B------:R-:W-:Y:S01]  /*111f0*/  STL [R1+0x184], R192 ;  /* 0x000184c001007387 */ /* 0x000fe20000100800 */
[----:B------:R-:W-:-:S03]  /*11200*/  IADD3 R175, P5, R175, UR13, RZ ;  /* 0x0000000dafaf7c10 */ /* 0x000fc6000ffbe0ff */
[----:B------:R0:W-:Y:S04]  /*11210*/  STL [R1+0x160], R197 ;  /* 0x000160c501007387 */ /* 0x0001e80000100800 */
[----:B0-----:R-:W4:Y:S04]  /*11220*/  LDL.LU R197, [R1+0x1cc] ;  /* 0x0001cc0001c57983 */ /* 0x001f280000300800 */
[----:B------:R-:W-:Y:S04]  /*11230*/  STL [R1+0x18c], R193 ;  /* 0x00018cc101007387 */ /* 0x000fe80000100800 */
[----:B------:R0:W-:Y:S04]  /*11240*/  STL [R1+0x168], R174 ;  /* 0x000168ae01007387 */ /* 0x0001e80000100800 */
[----:B0-----:R-:W4:Y:S04]  /*11250*/  LDL.LU R174, [R1+0x1a0] ;  /* 0x0001a00001ae7983 */ /* 0x001f280000300800 */
[----:B------:R-:W-:Y:S04]  /*11260*/  STL [R1+0x194], R194 ;  /* 0x000194c201007387 */ /* 0x000fe80000100800 */
[----:B------:R0:W-:Y:S04]  /*11270*/  STL [R1+0x19c], R175 ;  /* 0x00019caf01007387 */ /* 0x0001e80000100800 */
[----:B0-----:R-:W4:Y:S04]  /*11280*/  LDL.LU R175, [R1+0x1d4] ;  /* 0x0001d40001af7983 */ /* 0x001f280000300800 */
[----:B------:R0:W-:Y:S04]  /*11290*/  STL [R1+0x170], R2 ;  /* 0x0001700201007387 */ /* 0x0001e80000100800 */
[----:B0-----:R-:W4:Y:S01]  /*112a0*/  LDL.LU R2, [R1+0x548] ;  /* 0x0005480001027983 */ /* 0x001f220000300800 */
[----:B--2---:R-:W-:-:S05]  /*112b0*/  IADD3 R212, P6, R212, UR13, RZ ;  /* 0x0000000dd4d47c10 */ /* 0x004fca000ffde0ff */
[----:B------:R0:W-:Y:S04]  /*112c0*/  STL [R1+0x1a4], R212 ;  /* 0x0001a4d401007387 */ /* 0x0001e80000100800 */
[----:B0-----:R-:W2:Y:S01]  /*112d0*/  LDL.LU R212, [R1+0x1a8] ;  /* 0x0001a80001d47983 */ /* 0x001ea20000300800 */
[----:B------:R-:W-:Y:S02]  /*112e0*/  IADD3.X R185, R185, UR19, RZ, P1, !PT ;  /* 0x00000013b9b97c10 */ /* 0x000fe40008ffe4ff */
[----:B---3--:R-:W-:Y:S02]  /*112f0*/  IADD3 R196, P1, R196, UR13, RZ ;  /* 0x0000000dc4c47c10 */ /* 0x008fe4000ff3e0ff */
[----:B------:R-:W-:Y:S01]  /*11300*/  IADD3.X R195, R195, UR19, RZ, P2, !PT ;  /* 0x00000013c3c37c10 */ /* 0x000fe200097fe4ff */
[----:B------:R-:W-:Y:S01]  /*11310*/  STS.U8 [R173+UR12+0x1780], R178 ;  /* 0x001780b2ad007988 */ /* 0x000fe2000800000c */
[----:B------:R-:W-:-:S03]  /*11320*/  IADD3 R213, P2, R213, UR13, RZ ;  /* 0x0000000dd5d57c10 */ /* 0x000fc6000ff5e0ff */
[----:B------:R0:W-:Y:S01]  /*11330*/  STL [R1+0x180], R195 ;  /* 0x000180c301007387 */ /* 0x0001e20000100800 */
[----:B------:R-:W-:-:S03]  /*11340*/  IADD3.X R211, R211, UR19, RZ, P3, !PT ;  /* 0x00000013d3d37c10 */ /* 0x000fc60009ffe4ff */
[----:B------:R-:W-:Y:S04]  /*11350*/  STL [R1+0x178], R185 ;  /* 0x000178b901007387 */ /* 0x000fe80000100800 */
[----:B0-----:R-:W3:Y:S04]  /*11360*/  LDL.LU R195, [R1+0x1dc] ;  /* 0x0001dc0001c37983 */ /* 0x001ee80000300800 */
[----:B------:R-:W-:Y:S01]  /*11370*/  STL [R1+0x1ac], R196 ;  /* 0x0001acc401007387 */ /* 0x000fe20000100800 */
[----:B----4-:R-:W-:-:S03]  /*11380*/  IADD3 R209, P3, R209, UR13, RZ ;  /* 0x0000000dd1d17c10 */ /* 0x010fc6000ff7e0ff */
[----:B------:R-:W4:Y:S04]  /*11390*/  LDL.LU R178, [R1+0x1e4] ;  /* 0x0001e40001b27983 */ /* 0x000f280000300800 */
[----:B------:R-:W-:Y:S04]  /*113a0*/  STL [R1+0x1b4], R213 ;  /* 0x0001b4d501007387 */ /* 0x000fe80000100800 */
[----:B------:R-:W4:Y:S04]  /*113b0*/  LDL.LU R181, [R1+0x1b8] ;  /* 0x0001b80001b57983 */ /* 0x000f280000300800 */
[----:B------:R-:W-:Y:S01]  /*113c0*/  STL [R1+0x188], R211 ;  /* 0x000188d301007387 */ /* 0x000fe20000100800 */
[----:B------:R-:W-:-:S03]  /*113d0*/  IADD3.X R0, R0, UR19, RZ, P4, !PT ;  /* 0x0000001300007c10 */ /* 0x000fc6000a7fe4ff */
[----:B------:R-:W4:Y:S04]  /*113e0*/  LDL.LU R180, [R1+0x1ec] ;  /* 0x0001ec0001b47983 */ /* 0x000f280000300800 */
[----:B------:R0:W-:Y:S04]  /*113f0*/  STL [R1+0x1bc], R209 ;  /* 0x0001bcd101007387 */ /* 0x0001e80000100800 */
[----:B------:R-:W4:Y:S04]  /*11400*/  LDL.LU R191, [R1+0x1c0] ;  /* 0x0001c00001bf7983 */ /* 0x000f280000300800 */
[----:B------:R-:W4:Y:S04]  /*11410*/  LDL.LU R190, [R1+0x1f4] ;  /* 0x0001f40001be7983 */ /* 0x000f280000300800 */
[----:B------:R-:W4:Y:S04]  /*11420*/  LDL.LU R210, [R1+0x1c8] ;  /* 0x0001c80001d27983 */ /* 0x000f280000300800 */
[----:B0-----:R-:W4:Y:S04]  /*11430*/  LDL.LU R209, [R1+0x1fc] ;  /* 0x0001fc0001d17983 */ /* 0x001f280000300800 */
[----:B------:R0:W-:Y:S01]  /*11440*/  STL [R1+0x190], R0 ;  /* 0x0001900001007387 */ /* 0x0001e20000100800 */
[----:B------:R-:W-:-:S03]  /*11450*/  IADD3 R208, P4, R208, UR13, RZ ;  /* 0x0000000dd0d07c10 */ /* 0x000fc6000ff9e0ff */
[----:B0-----:R-:W4:Y:S04]  /*11460*/  LDL.LU R0, [R1+0x544] ;  /* 0x0005440001007983 */ /* 0x001f280000300800 */
[----:B------:R-:W4:Y:S04]  /*11470*/  LDL.LU R186, [R1+0x204] ;  /* 0x0002040001ba7983 */ /* 0x000f280000300800 */
[----:B------:R-:W4:Y:S04]  /*11480*/  LDL.LU R192, [R1+0x1d8] ;  /* 0x0001d80001c07983 */ /* 0x000f280000300800 */
[----:B------:R0:W-:Y:S04]  /*11490*/  STL [R1+0x1c4], R208 ;  /* 0x0001c4d001007387 */ /* 0x0001e80000100800 */
[----:B0-----:R-:W4:Y:S01]  /*114a0*/  LDL.LU R208, [R1+0x20c] ;  /* 0x00020c0001d07983 */ /* 0x001f220000300800 */
[----:B------:R-:W-:-:S03]  /*114b0*/  IADD3.X R207, R207, UR19, RZ, P5, !PT ;  /* 0x00000013cfcf7c10 */ /* 0x000fc6000affe4ff */
[----:B------:R-:W4:Y:S04]  /*114c0*/  LDL.LU R193, [R1+0x1e0] ;  /* 0x0001e00001c17983 */ /* 0x000f280000300800 */
[----:B------:R0:W-:Y:S04]  /*114d0*/  STL [R1+0x198], R207 ;  /* 0x000198cf01007387 */ /* 0x0001e80000100800 */
[----:B0-----:R-:W4:Y:S01]  /*114e0*/  LDL.LU R207, [R1+0x214] ;  /* 0x0002140001cf7983 */ /* 0x001f220000300800 */
[----:B------:R-:W-:-:S03]  /*114f0*/  IADD3 R197, P5, R197, UR13, RZ ;  /* 0x0000000dc5c57c10 */ /* 0x000fc6000ffbe0ff */
[----:B------:R-:W4:Y:S04]  /*11500*/  LDL.LU R194, [R1+0x1e8] ;  /* 0x0001e80001c27983 */ /* 0x000f280000300800 */
[----:B------:R-:W4:Y:S04]  /*11510*/  LDL.LU R185, [R1+0x21c] ;  /* 0x00021c0001b97983 */ /* 0x000f280000300800 */
[----:B------:R-:W-:Y:S01]  /*11520*/  STL [R1+0x1cc], R197 ;  /* 0x0001ccc501007387 */ /* 0x000fe20000100800 */
[----:B------:R-:W-:-:S05]  /*11530*/  IADD3.X R174, R174, UR19, RZ, P6, !PT ;  /* 0x00000013aeae7c10 */ /* 0x000fca000b7fe4ff */
[----:B------:R0:W-:Y:S04]  /*11540*/  STL [R1+0x1a0], R174 ;  /* 0x0001a0ae01007387 */ /* 0x0001e80000100800 */
[----:B0-----:R-:W4:Y:S01]  /*11550*/  LDL.LU R174, [R1+0x224] ;  /* 0x0002240001ae7983 */ /* 0x001f220000300800 */
[----:B------:R-:W-:-:S03]  /*11560*/  IADD3 R175, P6, R175, UR13, RZ ;  /* 0x0000000dafaf7c10 */ /* 0x000fc6000ffde0ff */
[----:B------:R-:W4:Y:S04]  /*11570*/  LDL.LU R196, [R1+0x1f8] ;  /* 0x0001f80001c47983 */ /* 0x000f280000300800 */
[----:B------:R0:W-:Y:S04]  /*11580*/  STL [R1+0x1d4], R175 ;  /* 0x0001d4af01007387 */ /* 0x0001e80000100800 */
[----:B0-----:R-:W4:Y:S04]  /*11590*/  LDL.LU R175, [R1+0x22c] ;  /* 0x00022c0001af7983 */ /* 0x001f280000300800 */
[----:B------:R-:W4:Y:S04]  /*115a0*/  LDL.LU R213, [R1+0x200] ;  /* 0x0002000001d57983 */ /* 0x000f280000300800 */
[----:B------:R-:W4:Y:S01]  /*115b0*/  LDL.LU R211, [R1+0x234] ;  /* 0x0002340001d37983 */ /* 0x000f220000300800 */
[----:B--2---:R-:W-:-:S05]  /*115c0*/  IADD3.X R212, R212, UR19, RZ, P1, !PT ;  /* 0x00000013d4d47c10 */ /* 0x004fca0008ffe4ff */
[----:B------:R0:W-:Y:S04]  /*115d0*/  STL [R1+0x1a8], R212 ;  /* 0x0001a8d401007387 */ /* 0x0001e80000100800 */
[----:B0-----:R-:W2:Y:S01]  /*115e0*/  LDL.LU R212, [R1+0x208] ;  /* 0x0002080001d47983 */ /* 0x001ea20000300800 */
[----:B------:R-:W-:-:S03]  /*115f0*/  IADD3.X R238, R238, UR19, RZ, P2, !PT ;  /* 0x00000013eeee7c10 */ /* 0x000fc600097fe4ff */
[----:B------:R-:W2:Y:S01]  /*11600*/  LDL.LU R197, [R1+0x23c] ;  /* 0x00023c0001c57983 */ /* 0x000ea20000300800 */
[----:B---3--:R-:W-:-:S03]  /*11610*/  IADD3 R195, P1, R195, UR13, RZ ;  /* 0x0000000dc3c37c10 */ /* 0x008fc6000ff3e0ff */
[----:B------:R0:W-:Y:S04]  /*11620*/  STL [R1+0x1b0], R238 ;  /* 0x0001b0ee01007387 */ /* 0x0001e80000100800 */
[----:B------:R1:W-:Y:S01]  /*11630*/  STL [R1+0x1dc], R195 ;  /* 0x0001dcc301007387 */ /* 0x0003e20000100800 */
[----:B----4-:R-:W-:-:S03]  /*11640*/  IADD3 R178, P2, R178, UR13, RZ ;  /* 0x0000000db2b27c10 */ /* 0x010fc6000ff5e0ff */
[----:B0-----:R-:W3:Y:S04]  /*11650*/  LDL.LU R238, [R1+0x540] ;  /* 0x0005400001ee7983 */ /* 0x001ee80000300800 */
[----:B-1----:R-:W4:Y:S01]  /*11660*/  LDL.LU R195, [R1+0x244] ;  /* 0x0002440001c37983 */ /* 0x002f220000300800 */
[----:B------:R-:W-:-:S03]  /*11670*/  IADD3.X R181, R181, UR19, RZ, P3, !PT ;  /* 0x00000013b5b57c10 */ /* 0x000fc60009ffe4ff */
[----:B------:R-:W-:Y:S01]  /*11680*/  STL [R1+0x1e4], R178 ;  /* 0x0001e4b201007387 */ /* 0x000fe20000100800 */
[----:B------:R-:W-:-:S03]  /*11690*/  IADD3 R180, P3, R180, UR13, RZ ;  /* 0x0000000db4b47c10 */ /* 0x000fc6000ff7e0ff */
[----:B------:R-:W-:Y:S01]  /*116a0*/  STL [R1+0x1b8], R181 ;  /* 0x0001b8b501007387 */ /* 0x000fe20000100800 */
[----:B------:R-:W-:Y:S02]  /*116b0*/  IADD3.X R2, R2, UR19, RZ, P6, !PT ;  /* 0x0000001302027c10 */ /* 0x000fe4000b7fe4ff */
[----:B------:R-:W-:Y:S01]  /*116c0*/  IADD3.X R191, R191, UR19, RZ, P4, !PT ;  /* 0x00000013bfbf7c10 */ /* 0x000fe2000a7fe4ff */
[----:B------:R-:W-:Y:S01]  /*116d0*/  STL [R1+0x1ec], R180 ;  /* 0x0001ecb401007387 */ /* 0x000fe20000100800 */
[----:B------:R-:W-:Y:S02]  /*116e0*/  IADD3 R190, P4, R190, UR13, RZ ;  /* 0x0000000dbebe7c10 */ /* 0x000fe4000ff9e0ff */
[----:B------:R-:W-:Y:S02]  /*116f0*/  IADD3.X R210, R210, UR19, RZ, P5, !PT ;  /* 0x00000013d2d27c10 */ /* 0x000fe4000affe4ff */
[----:B------:R-:W-:Y:S01]  /*11700*/  IADD3 R209, P5, R209, UR13, RZ ;  /* 0x0000000dd1d17c10 */ /* 0x000fe2000ffbe0ff */
[----:B------:R-:W-:Y:S04]  /*11710*/  STL [R1+0x1c0], R191 ;  /* 0x0001c0bf01007387 */ /* 0x000fe80000100800 */
[----:B------:R0:W-:Y:S04]  /*11720*/  STL [R1+0x1fc], R209 ;  /* 0x0001fcd101007387 */ /* 0x0001e80000100800 */
[----:B------:R-:W-:Y:S04]  /*11730*/  STL [R1+0x1f4], R190 ;  /* 0x0001f4be01007387 */ /* 0x000fe80000100800 */
[----:B0-----:R-:W4:Y:S01]  /*11740*/  LDL.LU R209, [R1+0x218] ;  /* 0x0002180001d17983 */ /* 0x001f220000300800 */
[----:B------:R-:W-:-:S03]  /*11750*/  IADD3 R186, P6, R186, UR13, RZ ;  /* 0x0000000dbaba7c10 */ /* 0x000fc6000ffde0ff */
[----:B------:R-:W-:Y:S01]  /*11760*/  STL [R1+0x1c8], R210 ;  /* 0x0001c8d201007387 */ /* 0x000fe20000100800 */
[----:B------:R-:W-:-:S03]  /*11770*/  IADD3.X R192, R192, UR19, RZ, P1, !PT ;  /* 0x00000013c0c07c10 */ /* 0x000fc60008ffe4ff */
[----:B------:R0:W-:Y:S01]  /*11780*/  STL [R1+0x1d0], R2 ;  /* 0x0001d00201007387 */ /* 0x0001e20000100800 */
[----:B------:R-:W-:-:S03]  /*11790*/  IADD3.X R0, R0, UR19, RZ, P4, !PT ;  /* 0x0000001300007c10 */ /* 0x000fc6000a7fe4ff */
[----:B0-----:R-:W4:Y:S01]  /*117a0*/  LDL.LU R2, [R1+0x53c] ;  /* 0x00053c0001027983 */ /* 0x001f220000300800 */
[----:B------:R-:W-:Y:S02]  /*117b0*/  IADD3 R208, P1, R208, UR13, RZ ;  /* 0x0000000dd0d07c10 */ /* 0x000fe4000ff3e0ff */
[----:B------:R-:W-:-:S03]  /*117c0*/  IADD3.X R193, R193, UR19, RZ, P2, !PT ;  /* 0x00000013c1c17c10 */ /* 0x000fc600097fe4ff */
[----:B------:R0:W-:Y:S04]  /*117d0*/  STL [R1+0x20c], R208 ;  /* 0x00020cd001007387 */ /* 0x0001e80000100800 */
[----:B------:R-:W-:Y:S04]  /*117e0*/  STL [R1+0x204], R186 ;  /* 0x000204ba01007387 */ /* 0x000fe80000100800 */
[----:B0-----:R-:W4:Y:S01]  /*117f0*/  LDL.LU R208, [R1+0x24c] ;  /* 0x00024c0001d07983 */ /* 0x001f220000300800 */
[----:B------:R-:W-:-:S03]  /*11800*/  IADD3 R207, P2, R207, UR13, RZ ;  /* 0x0000000dcfcf7c10 */ /* 0x000fc6000ff5e0ff */
[----:B------:R-:W-:Y:S01]  /*11810*/  STL [R1+0x1d8], R192 ;  /* 0x0001d8c001007387 */ /* 0x000fe20000100800 */
[----:B------:R-:W-:-:S03]  /*11820*/  IADD3.X R194, R194, UR19, RZ, P3, !PT ;  /* 0x00000013c2c27c10 */ /* 0x000fc60009ffe4ff */
[----:B------:R0:W-:Y:S01]  /*11830*/  STL [R1+0x214], R207 ;  /* 0x000214cf01007387 */ /* 0x0001e20000100800 */
[----:B------:R-:W-:-:S03]  /*11840*/  IADD3 R185, P3, R185, UR13, RZ ;  /* 0x0000000db9b97c10 */ /* 0x000fc6000ff7e0ff */
[----:B0-----:R-:W4:Y:S04]  /*11850*/  LDL.LU R207, [R1+0x220] ;  /* 0x0002200001cf7983 */ /* 0x001f280000300800 */
[----:B------:R-:W-:Y:S04]  /*11860*/  STL [R1+0x1e0], R193 ;  /* 0x0001e0c101007387 */ /* 0x000fe80000100800 */
[----:B------:R0:W-:Y:S04]  /*11870*/  STL [R1+0x1f0], R0 ;  /* 0x0001f00001007387 */ /* 0x0001e80000100800 */
[----:B------:R-:W-:Y:S04]  /*11880*/  STL [R1+0x1e8], R194 ;  /* 0x0001e8c201007387 */ /* 0x000fe80000100800 */
[----:B0-----:R-:W4:Y:S01]  /*11890*/  LDL.LU R0, [R1+0x538] ;  /* 0x0005380001007983 */ /* 0x001f220000300800 */
[----:B------:R-:W-:-:S03]  /*118a0*/  IADD3 R174, P4, R174, UR13, RZ ;  /* 0x0000000daeae7c10 */ /* 0x000fc6000ff9e0ff */
[----:B------:R-:W-:Y:S01]  /*118b0*/  STL [R1+0x21c], R185 ;  /* 0x00021cb901007387 */ /* 0x000fe20000100800 */
[----:B------:R-:W-:-:S03]  /*118c0*/  IADD3.X R196, R196, UR19, RZ, P5, !PT ;  /* 0x00000013c4c47c10 */ /* 0x000fc6000affe4ff */
[----:B------:R0:W-:Y:S04]  /*118d0*/  STL [R1+0x224], R174 ;  /* 0x000224ae01007387 */ /* 0x0001e80000100800 */
[----:B0-----:R-:W4:Y:S01]  /*118e0*/  LDL.LU R174, [R1+0x254] ;  /* 0x0002540001ae7983 */ /* 0x001f220000300800 */
[----:B------:R-:W-:Y:S02]  /*118f0*/  IADD3 R175, P5, R175, UR13, RZ ;  /* 0x0000000dafaf7c10 */ /* 0x000fe4000ffbe0ff */
[----:B------:R-:W-:-:S03]  /*11900*/  IADD3.X R213, R213, UR19, RZ, P6, !PT ;  /* 0x00000013d5d57c10 */ /* 0x000fc6000b7fe4ff */
[----:B------:R0:W-:Y:S04]  /*11910*/  STL [R1+0x22c], R175 ;  /* 0x00022caf01007387 */ /* 0x0001e80000100800 */
[----:B0-----:R-:W4:Y:S04]  /*11920*/  LDL.LU R175, [R1+0x228] ;  /* 0x0002280001af7983 */ /* 0x001f280000300800 */
[----:B------:R-:W-:Y:S01]  /*11930*/  STL [R1+0x1f8], R196 ;  /* 0x0001f8c401007387 */ /* 0x000fe20000100800 */
[----:B--2---:R-:W-:-:S05]  /*11940*/  IADD3.X R212, R212, UR19, RZ, P1, !PT ;  /* 0x00000013d4d47c10 */ /* 0x004fca0008ffe4ff */
[----:B------:R0:W-:Y:S04]  /*11950*/  STL [R1+0x208], R212 ;  /* 0x000208d401007387 */ /* 0x0001e80000100800 */
[----:B------:R-:W-:Y:S04]  /*11960*/  STL [R1+0x200], R213 ;  /* 0x000200d501007387 */ /* 0x000fe80000100800 */
[----:B0-----:R-:W2:Y:S01]  /*11970*/  LDL.LU R212, [R1+0x25c] ;  /* 0x00025c0001d47983 */ /* 0x001ea20000300800 */
[----:B------:R-:W-:Y:S02]  /*11980*/  IADD3 R211, P6, R211, UR13, RZ ;  /* 0x0000000dd3d37c10 */ /* 0x000fe4000ffde0ff */
[----:B------:R-:W-:-:S02]  /*11990*/  IADD3 R197, P1, R197, UR13, RZ ;  /* 0x0000000dc5c57c10 */ /* 0x000fc4000ff3e0ff */
[----:B---3--:R-:W-:Y:S01]  /*119a0*/  IADD3.X R238, R238, UR19, RZ, P2, !PT ;  /* 0x00000013eeee7c10 */ /* 0x008fe200097fe4ff */
[----:B------:R-:W-:Y:S01]  /*119b0*/  STL [R1+0x234], R211 ;  /* 0x000234d301007387 */ /* 0x000fe20000100800 */
[----:B----4-:R-:W-:-:S03]  /*119c0*/  IADD3 R195, P2, R195, UR13, RZ ;  /* 0x0000000dc3c37c10 */ /* 0x010fc6000ff5e0ff */
[----:B------:R0:W-:Y:S04]  /*119d0*/  STL [R1+0x210], R238 ;  /* 0x000210ee01007387 */ /* 0x0001e80000100800 */
[----:B------:R1:W-:Y:S04]  /*119e0*/  STS.U8 [R173+UR12+0x1b80], R176 ;  /* 0x001b80b0ad007988 */ /* 0x0003e8000800000c */
[----:B------:R3:W-:Y:S04]  /*119f0*/  STS.U8 [R173+UR12+0x1980], R179 ;  /* 0x001980b3ad007988 */ /* 0x0007e8000800000c */
[----:B0-----:R-:W4:Y:S04]  /*11a00*/  LDL.LU R238, [R1+0x534] ;  /* 0x0005340001ee7983 */ /* 0x001f280000300800 */
[----:B------:R0:W-:Y:S04]  /*11a10*/  STL [R1+0x23c], R197 ;  /* 0x00023cc501007387 */ /* 0x0001e80000100800 */
[----:B-1----:R-:W4:Y:S04]  /*11a20*/  LDL.LU R176, [R1+0x264] ;  /* 0x0002640001b07983 */ /* 0x002f280000300800 */
[----:B---3--:R-:W3:Y:S04]  /*11a30*/  LDL.LU R179, [R1+0x238] ;  /* 0x0002380001b37983 */ /* 0x008ee80000300800 */
[----:B------:R-:W3:Y:S04]  /*11a40*/  LDL.LU R178, [R1+0x26c] ;  /* 0x00026c0001b27983 */ /* 0x000ee80000300800 */
[----:B------:R1:W-:Y:S04]  /*11a50*/  STL [R1+0x244], R195 ;  /* 0x000244c301007387 */ /* 0x0003e80000100800 */
[----:B------:R-:W3:Y:S04]  /*11a60*/  LDL.LU R181, [R1+0x240] ;  /* 0x0002400001b57983 */ /* 0x000ee80000300800 */
[----:B------:R-:W3:Y:S01]  /*11a70*/  LDL.LU R180, [R1+0x274] ;  /* 0x0002740001b47983 */ /* 0x000ee20000300800 */
[----:B------:R-:W-:-:S03]  /*11a80*/  IADD3.X R209, R209, UR19, RZ, P3, !PT ;  /* 0x00000013d1d17c10 */ /* 0x000fc60009ffe4ff */
[----:B------:R-:W3:Y:S04]  /*11a90*/  LDL.LU R191, [R1+0x248] ;  /* 0x0002480001bf7983 */ /* 0x000ee80000300800 */
[----:B------:R-:W3:Y:S04]  /*11aa0*/  LDL.LU R190, [R1+0x27c] ;  /* 0x00027c0001be7983 */ /* 0x000ee80000300800 */
[----:B------:R-:W3:Y:S04]  /*11ab0*/  LDL.LU R210, [R1+0x284] ;  /* 0x0002840001d27983 */ /* 0x000ee80000300800 */
[----:B------:R-:W3:Y:S04]  /*11ac0*/  LDL.LU R186, [R1+0x258] ;  /* 0x0002580001ba7983 */ /* 0x000ee80000300800 */
[----:B------:R-:W3:Y:S04]  /*11ad0*/  LDL.LU R192, [R1+0x28c] ;  /* 0x00028c0001c07983 */ /* 0x000ee80000300800 */
[----:B------:R1:W-:Y:S04]  /*11ae0*/  STL [R1+0x218], R209 ;  /* 0x000218d101007387 */ /* 0x0003e80000100800 */
[----:B------:R-:W3:Y:S04]  /*11af0*/  LDL.LU R193, [R1+0x260] ;  /* 0x0002600001c17983 */ /* 0x000ee80000300800 */
[----:B------:R-:W3:Y:S04]  /*11b00*/  LDL.LU R194, [R1+0x268] ;  /* 0x0002680001c27983 */ /* 0x000ee80000300800 */
[----:B------:R-:W3:Y:S01]  /*11b10*/  LDL.LU R185, [R1+0x29c] ;  /* 0x00029c0001b97983 */ /* 0x000ee20000300800 */
[----:B------:R-:W-:-:S05]  /*11b20*/  IADD3 R208, P3, R208, UR13, RZ ;  /* 0x0000000dd0d07c10 */ /* 0x000fca000ff7e0ff */
[----:B------:R1:W-:Y:S04]  /*11b30*/  STL [R1+0x24c], R208 ;  /* 0x00024cd001007387 */ /* 0x0003e80000100800 */
[----:B------:R-:W3:Y:S04]  /*11b40*/  LDL.LU R196, [R1+0x2a4] ;  /* 0x0002a40001c47983 */ /* 0x000ee80000300800 */
[----:B------:R-:W3:Y:S04]  /*11b50*/  LDL.LU R213, [R1+0x278] ;  /* 0x0002780001d57983 */ /* 0x000ee80000300800 */
[----:B------:R-:W3:Y:S01]  /*11b60*/  LDL.LU R211, [R1+0x2ac] ;  /* 0x0002ac0001d37983 */ /* 0x000ee20000300800 */
[----:B------:R-:W-:-:S05]  /*11b70*/  IADD3.X R207, R207, UR19, RZ, P4, !PT ;  /* 0x00000013cfcf7c10 */ /* 0x000fca000a7fe4ff */
[----:B------:R1:W-:Y:S04]  /*11b80*/  STL [R1+0x220], R207 ;  /* 0x000220cf01007387 */ /* 0x0003e80000100800 */
[----:B0-----:R-:W3:Y:S04]  /*11b90*/  LDL.LU R197, [R1+0x280] ;  /* 0x0002800001c57983 */ /* 0x001ee80000300800 */
[----:B-1----:R-:W3:Y:S04]  /*11ba0*/  LDL.LU R195, [R1+0x288] ;  /* 0x0002880001c37983 */ /* 0x002ee80000300800 */
[----:B------:R-:W3:Y:S01]  /*11bb0*/  LDL.LU R209, [R1+0x2bc] ;  /* 0x0002bc0001d17983 */ /* 0x000ee20000300800 */
[----:B------:R-:W-:-:S02]  /*11bc0*/  IADD3.X R2, R2, UR19, RZ, P6, !PT ;  /* 0x0000001302027c10 */ /* 0x000fc4000b7fe4ff */
[----:B------:R-:W-:-:S05]  /*11bd0*/  IADD3 R174, P4, R174, UR13, RZ ;  /* 0x0000000daeae7c10 */ /* 0x000fca000ff9e0ff */
[----:B------:R0:W-:Y:S04]  /*11be0*/  STL [R1+0x254], R174 ;  /* 0x000254ae01007387 */ /* 0x0001e80000100800 */
[----:B------:R-:W3:Y:S04]  /*11bf0*/  LDL.LU R208, [R1+0x2c4] ;  /* 0x0002c40001d07983 */ /* 0x000ee80000300800 */
[----:B------:R-:W3:Y:S04]  /*11c00*/  LDL.LU R207, [R1+0x298] ;  /* 0x0002980001cf7983 */ /* 0x000ee80000300800 */
[----:B0-----:R-:W3:Y:S01]  /*11c10*/  LDL.LU R174, [R1+0x2cc] ;  /* 0x0002cc0001ae7983 */ /* 0x001ee20000300800 */
[----:B------:R-:W-:-:S05]  /*11c20*/  IADD3.X R175, R175, UR19, RZ, P5, !PT ;  /* 0x00000013afaf7c10 */ /* 0x000fca000affe4ff */
[----:B------:R0:W-:Y:S04]  /*11c30*/  STL [R1+0x228], R175 ;  /* 0x000228af01007387 */ /* 0x0001e80000100800 */
[----:B0-----:R-:W3:Y:S01]  /*11c40*/  LDL.LU R175, [R1+0x2a8] ;  /* 0x0002a80001af7983 */ /* 0x001ee20000300800 */
[----:B--2---:R-:W-:-:S05]  /*11c50*/  IADD3 R212, P5, R212, UR13, RZ ;  /* 0x0000000dd4d47c10 */ /* 0x004fca000ffbe0ff */
[----:B------:R0:W-:Y:S04]  /*11c60*/  STL [R1+0x25c], R212 ;  /* 0x00025cd401007387 */ /* 0x0001e80000100800 */
[----:B0-----:R-:W2:Y:S04]  /*11c70*/  LDL.LU R212, [R1+0x2b0] ;  /* 0x0002b00001d47983 */ /* 0x001ea80000300800 */
[----:B------:R0:W-:Y:S04]  /*11c80*/  STL [R1+0x230], R2 ;  /* 0x0002300201007387 */ /* 0x0001e80000100800 */
[----:B0-----:R-:W2:Y:S01]  /*11c90*/  LDL.LU R2, [R1+0x530] ;  /* 0x0005300001027983 */ /* 0x001ea20000300800 */
[----:B----4-:R-:W-:-:S02]  /*11ca0*/  IADD3 R176, P6, R176, UR13, RZ ;  /* 0x0000000db0b07c10 */ /* 0x010fc4000ffde0ff */
[----:B---3--:R-:W-:-:S03]  /*11cb0*/  IADD3.X R179, R179, UR19, RZ, P1, !PT ;  /* 0x00000013b3b37c10 */ /* 0x008fc60008ffe4ff */
[----:B------:R-:W-:Y:S01]  /*11cc0*/  STL [R1+0x264], R176 ;  /* 0x000264b001007387 */ /* 0x000fe20000100800 */
[----:B------:R-:W-:-:S03]  /*11cd0*/  IADD3 R178, P1, R178, UR13, RZ ;  /* 0x0000000db2b27c10 */ /* 0x000fc6000ff3e0ff */
[----:B------:R-:W-:Y:S01]  /*11ce0*/  STL [R1+0x238], R179 ;  /* 0x000238b301007387 */ /* 0x000fe20000100800 */
[----:B------:R-:W-:Y:S02]  /*11cf0*/  IADD3.X R0, R0, UR19, RZ, P4, !PT ;  /* 0x0000001300007c10 */ /* 0x000fe4000a7fe4ff */
[----:B------:R-:W-:Y:S01]  /*11d00*/  IADD3.X R181, R181, UR19, RZ, P2, !PT ;  /* 0x00000013b5b57c10 */ /* 0x000fe200097fe4ff */
[----:B------:R-:W-:Y:S01]  /*11d10*/  STL [R1+0x26c], R178 ;  /* 0x00026cb201007387 */ /* 0x000fe20000100800 */
[----:B------:R-:W-:-:S03]  /*11d20*/  IADD3 R180, P2, R180, UR13, RZ ;  /* 0x0000000db4b47c10 */ /* 0x000fc6000ff5e0ff */
[----:B------:R-:W-:Y:S01]  /*11d30*/  STL [R1+0x240], R181 ;  /* 0x000240b501007387 */ /* 0x000fe20000100800 */
[----:B------:R-:W-:-:S03]  /*11d40*/  IADD3.X R191, R191, UR19, RZ, P3, !PT ;  /* 0x00000013bfbf7c10 */ /* 0x000fc60009ffe4ff */
[----:B------:R-:W-:Y:S01]  /*11d50*/  STL [R1+0x274], R180 ;  /* 0x000274b401007387 */ /* 0x000fe20000100800 */
[----:B------:R-:W-:-:S03]  /*11d60*/  IADD3 R190, P3, R190, UR13, RZ ;  /* 0x0000000dbebe7c10 */ /* 0x000fc6000ff7e0ff */
[----:B------:R0:W-:Y:S01]  /*11d70*/  STL [R1+0x250], R0 ;  /* 0x0002500001007387 */ /* 0x0001e20000100800 */
[----:B------:R-:W-:-:S03]  /*11d80*/  IADD3 R210, P4, R210, UR13, RZ ;  /* 0x0000000dd2d27c10 */ /* 0x000fc6000ff9e0ff */
[----:B------:R-:W-:Y:S01]  /*11d90*/  STL [R1+0x248], R191 ;  /* 0x000248bf01007387 */ /* 0x000fe20000100800 */
[----:B------:R-:W-:-:S03]  /*11da0*/  IADD3.X R186, R186, UR19, RZ, P5, !PT ;  /* 0x00000013baba7c10 */ /* 0x000fc6000affe4ff */
[----:B0-----:R-:W3:Y:S01]  /*11db0*/  LDL.LU R0, [R1+0x52c] ;  /* 0x00052c0001007983 */ /* 0x001ee20000300800 */
[----:B------:R-:W-:-:S03]  /*11dc0*/  IADD3 R192, P5, R192, UR13, RZ ;  /* 0x0000000dc0c07c10 */ /* 0x000fc6000ffbe0ff */
[----:B------:R-:W-:Y:S01]  /*11dd0*/  STL [R1+0x27c], R190 ;  /* 0x00027cbe01007387 */ /* 0x000fe20000100800 */
[----:B------:R-:W-:-:S03]  /*11de0*/  IADD3.X R193, R193, UR19, RZ, P6, !PT ;  /* 0x00000013c1c17c10 */ /* 0x000fc6000b7fe4ff */
[----:B------:R-:W-:Y:S04]  /*11df0*/  STL [R1+0x284], R210 ;  /* 0x000284d201007387 */ /* 0x000fe80000100800 */
[----:B------:R-:W-:Y:S01]  /*11e00*/  STL [R1+0x258], R186 ;  /* 0x000258ba01007387 */ /* 0x000fe20000100800 */
[----:B--2---:R-:W-:-:S05]  /*11e10*/  IADD3 R2, P6, R2, UR13, RZ ;  /* 0x0000000d02027c10 */ /* 0x004fca000ffde0ff */
[----:B------:R0:W-:Y:S04]  /*11e20*/  STL [R1+0x294], R2 ;  /* 0x0002940201007387 */ /* 0x0001e80000100800 */
[----:B------:R-:W-:Y:S04]  /*11e30*/  STL [R1+0x28c], R192 ;  /* 0x00028cc001007387 */ /* 0x000fe80000100800 */
[----:B0-----:R-:W2:Y:S01]  /*11e40*/  LDL.LU R2, [R1+0x528] ;  /* 0x0005280001027983 */ /* 0x001ea20000300800 */
[----:B------:R-:W-:Y:S02]  /*11e50*/  IADD3.X R238, R238, UR19, RZ, P2, !PT ;  /* 0x00000013eeee7c10 */ /* 0x000fe400097fe4ff */
[----:B------:R-:W-:Y:S01]  /*11e60*/  IADD3.X R194, R194, UR19, RZ, P1, !PT ;  /* 0x00000013c2c27c10 */ /* 0x000fe20008ffe4ff */
[----:B------:R-:W-:Y:S01]  /*11e70*/  STL [R1+0x260], R193 ;  /* 0x000260c101007387 */ /* 0x000fe20000100800 */
[----:B------:R-:W-:-:S02]  /*11e80*/  IADD3 R185, P1, R185, UR13, RZ ;  /* 0x0000000db9b97c10 */ /* 0x000fc4000ff3e0ff */
[----:B------:R-:W-:Y:S01]  /*11e90*/  IADD3 R196, P2, R196, UR13, RZ ;  /* 0x0000000dc4c47c10 */ /* 0x000fe2000ff5e0ff */
[----:B------:R0:W-:Y:S01]  /*11ea0*/  STL [R1+0x270], R238 ;  /* 0x000270ee01007387 */ /* 0x0001e20000100800 */
[----:B------:R-:W-:Y:S02]  /*11eb0*/  IADD3.X R213, R213, UR19, RZ, P3, !PT ;  /* 0x00000013d5d57c10 */ /* 0x000fe40009ffe4ff */
[----:B------:R-:W-:Y:S01]  /*11ec0*/  IADD3.X R197, R197, UR19, RZ, P4, !PT ;  /* 0x00000013c5c57c10 */ /* 0x000fe2000a7fe4ff */
[----:B------:R-:W-:Y:S01]  /*11ed0*/  STL [R1+0x268], R194 ;  /* 0x000268c201007387 */ /* 0x000fe20000100800 */
[----:B------:R-:W-:-:S03]  /*11ee0*/  IADD3 R211, P3, R211, UR13, RZ ;  /* 0x0000000dd3d37c10 */ /* 0x000fc6000ff7e0ff */
[----:B0-----:R-:W4:Y:S04]  /*11ef0*/  LDL.LU R238, [R1+0x524] ;  /* 0x0005240001ee7983 */ /* 0x001f280000300800 */
[----:B------:R-:W-:Y:S04]  /*11f00*/  STL [R1+0x29c], R185 ;  /* 0x00029cb901007387 */ /* 0x000fe80000100800 */
[----:B------:R-:W-:Y:S04]  /*11f10*/  STL [R1+0x2a4], R196 ;  /* 0x0002a4c401007387 */ /* 0x000fe80000100800 */
[----:B------:R-:W-:Y:S01]  /*11f20*/  STL [R1+0x278], R213 ;  /* 0x000278d501007387 */ /* 0x000fe20000100800 */
[----:B--2---:R-:W-:-:S05]  /*11f30*/  IADD3 R2, P4, R2, UR13, RZ ;  /* 0x0000000d02027c10 */ /* 0x004fca000ff9e0ff */
[----:B------:R0:W-:Y:S04]  /*11f40*/  STL [R1+0x2b4], R2 ;  /* 0x0002b40201007387 */ /* 0x0001e80000100800 */
[----:B------:R-:W-:Y:S04]  /*11f50*/  STL [R1+0x2ac], R211 ;  /* 0x0002acd301007387 */ /* 0x000fe80000100800 */
[----:B0-----:R-:W2:Y:S01]  /*11f60*/  LDL.LU R2, [R1+0x520] ;  /* 0x0005200001027983 */ /* 0x001ea20000300800 */
[----:B---3--:R-:W-:Y:S02]  /*11f70*/  IADD3.X R0, R0, UR19, RZ, P6, !PT ;  /* 0x0000001300007c10 */ /* 0x008fe4000b7fe4ff */
[----:B------:R-:W-:Y:S01]  /*11f80*/  IADD3.X R195, R195, UR19, RZ, P5, !PT ;  /* 0x00000013c3c37c10 */ /* 0x000fe2000affe4ff */
[----:B------:R-:W-:Y:S01]  /*11f90*/  STL [R1+0x280], R197 ;  /* 0x000280c501007387 */ /* 0x000fe20000100800 */
[----:B------:R-:W-:-:S02]  /*11fa0*/  IADD3 R209, P5, R209, UR13, RZ ;  /* 0x0000000dd1d17c10 */ /* 0x000fc4000ffbe0ff */
[----:B------:R-:W-:Y:S01]  /*11fb0*/  IADD3 R208, P6, R208, UR13, RZ ;  /* 0x0000000dd0d07c10 */ /* 0x000fe2000ffde0ff */
[----:B------:R0:W-:Y:S01]  /*11fc0*/  STL [R1+0x290], R0 ;  /* 0x0002900001007387 */ /* 0x0001e20000100800 */
[----:B------:R-:W-:-:S03]  /*11fd0*/  IADD3.X R207, R207, UR19, RZ, P1, !PT ;  /* 0x00000013cfcf7c10 */ /* 0x000fc60008ffe4ff */
[----:B------:R-:W-:Y:S04]  /*11fe0*/  STL [R1+0x288], R195 ;  /* 0x000288c301007387 */ /* 0x000fe80000100800 */
[----:B0-----:R-:W3:Y:S04]  /*11ff0*/  LDL.LU R0, [R1+0x51c] ;  /* 0x00051c0001007983 */ /* 0x001ee80000300800 */
[----:B------:R-:W-:Y:S04]  /*12000*/  STL [R1+0x2bc], R209 ;  /* 0x0002bcd101007387 */ /* 0x000fe80000100800 */
[----:B------:R-:W-:Y:S04]  /*12010*/  STL [R1+0x2c4], R208 ;  /* 0x0002c4d001007387 */ /* 0x000fe80000100800 */
[----:B------:R-:W-:Y:S04]  /*12020*/  STS.U8 [R173+UR12+0x1d80], R177 ;  /* 0x001d80b1ad007988 */ /* 0x000fe8000800000c */
        /* <DEDUP_REMOVED lines=14> */
[----:B------:R-:W-:Y:S01]  /*12110*/  STS.U8 [R173+UR12+0x3b80], R206 ;  /* 0x003b80cead007988 */ /* 0x000fe2000800000c */
[----:B--2---:R-:W-:-:S05]  /*12120*/  IADD3.X R2, R2, UR19, RZ, P2, !PT ;  /* 0x0000001302027c10 */ /* 0x004fca00097fe4ff */
[----:B------:R0:W-:Y:S04]  /*12130*/  STL [R1+0x2a0], R2 ;  /* 0x0002a00201007387 */ /* 0x0001e80000100800 */
[----:B------:R-:W-:Y:S04]  /*12140*/  STL [R1+0x298], R207 ;  /* 0x000298cf01007387 */ /* 0x000fe80000100800 */
[----:B0-----:R-:W2:Y:S04]  /*12150*/  LDL.LU R2, [R1+0x518] ;  /* 0x0005180001027983 */ /* 0x001ea80000300800 */
[----:B------:R0:W-:Y:S01]  /*12160*/  STS.U8 [R173+UR12+0x3d80], R172 ;  /* 0x003d80acad007988 */ /* 0x0001e2000800000c */
[----:B------:R1:W-:Y:S06]  /*12170*/  MEMBAR.ALL.CTA ;  /* 0x0000000000007992 */ /* 0x0003ec0000008000 */
[----:B-1----:R-:W1:Y:S01]  /*12180*/  FENCE.VIEW.ASYNC.S ;  /* 0x00000000000073c6 */ /* 0x002e620000000000 */
[----:B------:R-:W-:Y:S01]  /*12190*/  UMOV UR20, UR6 ;  /* 0x0000000600147c82 */ /* 0x000fe20008000000 */
[----:B------:R-:W-:Y:S01]  /*121a0*/  UMOV UR21, 0x80000020 ;  /* 0x8000002000157882 */ /* 0x000fe20000000000 */
[----:B------:R-:W-:Y:S01]  /*121b0*/  UMOV UR22, UR4 ;  /* 0x0000000400167c82 */ /* 0x000fe20008000000 */
[----:B------:R-:W-:Y:S01]  /*121c0*/  UMOV UR23, 0x80000020 ;  /* 0x8000002000177882 */ /* 0x000fe20000000000 */
[----:B------:R-:W-:Y:S01]  /*121d0*/  IADD3 R174, P1, R174, UR13, RZ ;  /* 0x0000000daeae7c10 */ /* 0x000fe2000ff3e0ff */
[----:B0-----:R-:W0:Y:S08]  /*121e0*/  LDC R172, c[0x0][0x238] ;  /* 0x00008e00ffac7b82 */ /* 0x001e300000000800 */
[----:B-1----:R-:W-:Y:S06]  /*121f0*/  BAR.SYNC.DEFER_BLOCKING 0x0 ;  /* 0x0000000000007b1d */ /* 0x002fec0000010000 */
[----:B------:R-:W-:-:S06]  /*12200*/  WARPGROUP.ARRIVE ;  /* 0x00000000000079c5 */ /* 0x000fcc0000000000 */
[----:B------:R-:W-:Y:S01]  /*12210*/  QGMMA.64x256x32.F32.E4M3.E4M3 R24, gdesc[UR20], R24 ;  /* 0x03e00000141879f3 */ /* 0x000fe20008700818 */
[----:B------:R-:W-:Y:S02]  /*12220*/  IADD3.X R175, R175, UR19, RZ, P3, !PT ;  /* 0x00000013afaf7c10 */ /* 0x000fe40009ffe4ff */
[----:B---3--:R-:W-:Y:S02]  /*12230*/  IADD3.X R0, R0, UR19, RZ, P6, !PT ;  /* 0x0000001300007c10 */ /* 0x008fe4000b7fe4ff */
[----:B------:R-:W-:Y:S01]  /*12240*/  IADD3.X R212, R212, UR19, RZ, P4, !PT ;  /* 0x00000013d4d47c10 */ /* 0x000fe2000a7fe4ff */
[----:B------:R-:W-:Y:S01]  /*12250*/  STL [R1+0x2cc], R174 ;  /* 0x0002ccae01007387 */ /* 0x000fe20000100800 */
[----:B----4-:R-:W-:-:S03]  /*12260*/  IADD3.X R238, R238, UR19, RZ, P5, !PT ;  /* 0x00000013eeee7c10 */ /* 0x010fc6000affe4ff */
[----:B------:R-:W-:Y:S04]  /*12270*/  STL [R1+0x2a8], R175 ;  /* 0x0002a8af01007387 */ /* 0x000fe80000100800 */
[----:B------:R-:W-:Y:S04]  /*12280*/  STL [R1+0x2c0], R0 ;  /* 0x0002c00001007387 */ /* 0x000fe80000100800 */
[----:B------:R-:W-:Y:S04]  /*12290*/  STL [R1+0x2b0], R212 ;  /* 0x0002b0d401007387 */ /* 0x000fe80000100800 */
[----:B------:R-:W-:Y:S01]  /*122a0*/  STL [R1+0x2b8], R238 ;  /* 0x0002b8ee01007387 */ /* 0x000fe20000100800 */
[----:B--2---:R-:W-:-:S05]  /*122b0*/  IADD3.X R2, R2, UR19, RZ, P1, !PT ;  /* 0x0000001302027c10 */ /* 0x004fca0008ffe4ff */
[----:B------:R-:W-:Y:S01]  /*122c0*/  QGMMA.64x256x32.F32.E4M3.E4M3 R24, gdesc[UR8], R24, gsb0 ;  /* 0x03e00000081879f3 */ /* 0x000fe20008000818 */
[----:B------:R1:W-:Y:S04]  /*122d0*/  STL [R1+0x2c8], R2 ;  /* 0x0002c80201007387 */ /* 0x0003e80000100800 */
[----:B-1----:R1:W5:Y:S01]  /*122e0*/  LDL.LU R2, [R1+0x514] ;  /* 0x0005140001027983 */ /* 0x0023620000300800 */
[----:B------:R-:W2:Y:S01]  /*122f0*/  S2R R0, SR_TID.X ;  /* 0x0000000000007919 */ /* 0x000ea20000002100 */
[----:B0-----:R-:W-:Y:S02]  /*12300*/  IMAD.SHL.U32 R172, R172, 0x40, RZ ;  /* 0x00000040acac7824 */ /* 0x001fe400078e00ff */
[----:B------:R-:W-:-:S03]  /*12310*/  VIADD R5, R5, 0xffffffff ;  /* 0xffffffff05057836 */ /* 0x000fc60000000000 */
[----:B------:R-:W-:-:S04]  /*12320*/  IADD3 R171, P0, R172, R171, RZ ;  /* 0x000000abacab7210 */ /* 0x000fc80007f1e0ff */
[----:B------:R-:W-:Y:S02]  /*12330*/  LEA.HI.X.SX32 R3, R172, R3, 0x1, P0 ;  /* 0x00000003ac037211 */ /* 0x000fe400000f0eff */
[----:B------:R-:W-:Y:S01]  /*12340*/  ISETP.NE.U32.AND P0, PT, R5, RZ, PT ;  /* 0x000000ff0500720c */ /* 0x000fe20003f05070 */
[----:B------:R-:W-:Y:S01]  /*12350*/  UIADD3 UR16, UR16, -0x40, URZ ;  /* 0xffffffc010107890 */ /* 0x000fe2000fffe03f */
[----:B--2---:R-:W-:-:S04]  /*12360*/  SHF.R.U32.HI R0, RZ, 0x6, R0 ;  /* 0x00000006ff007819 */ /* 0x004fc80000011600 */
[----:B------:R-:W-:Y:S01]  /*12370*/  SGXT.U32 R0, R0, 0x1 ;  /* 0x000000010000781a */ /* 0x000fe20000000000 */
[----:B------:R-:W-:-:S06]  /*12380*/  WARPGROUP.DEPBAR.LE gsb0, 0x0 ;  /* 0x00008000000079c5 */ /* 0x000fcc0000010000 */
[----:B-1----:R-:W-:Y:S05]  /*12390*/  @P0 BRA `(.L_x_2) ;  /* 0xffffff8c00c00947 */ /* 0x002fea000383ffff */
.L_x_1:
[----:B------:R-:W2:Y:S01]  /*123a0*/  LDL.LU R174, [R1+0x4ac] ;  /* 0x0004ac0001ae7983 */ /* 0x000ea20000300800 */
[----:B------:R-:W0:Y:S01]  /*123b0*/  S2R R175, SR_TID.X ;  /* 0x0000000000af7919 */ /* 0x000e220000002100 */
[----:B------:R-:W-:Y:S01]  /*123c0*/  F2FP.SATFINITE.E4M3.F32.PACK_AB_MERGE_C R40, R41, R40, RZ ;  /* 0x000000282928723e */ /* 0x000fe200048070ff */
[----:B------:R-:W-:Y:S01]  /*123d0*/  ULDC.64 UR4, c[0x0][0x228] ;  /* 0x00008a0000047ab9 */ /* 0x000fe20000000a00 */
[----:B------:R-:W-:Y:S01]  /*123e0*/  F2FP.SATFINITE.E4M3.F32.PACK_AB_MERGE_C R44, R45, R44, RZ ;  /* 0x0000002c2d2c723e */ /* 0x000fe200048070ff */
[----:B------:R-:W3:Y:S01]  /*123f0*/  LDL.LU R173, [R1+0x3b8] ;  /* 0x0003b80001ad7983 */ /* 0x000ee20000300800 */
[----:B------:R-:W-:Y:S01]  /*12400*/  F2FP.SATFINITE.E4M3.F32.PACK_AB_MERGE_C R48, R49, R48, RZ ;  /* 0x000000303130723e */ /* 0x000fe200048070ff */
[----:B------:R-:W-:Y:S01]  /*12410*/  ULDC.64 UR6, c[0x0][0x220] ;  /* 0x0000880000067ab9 */ /* 0x000fe20000000a00 */
[----:B------:R-:W-:Y:S01]  /*12420*/  LOP3.LUT R40, R40, 0xffff, RZ, 0xc0, !PT ;  /* 0x0000ffff28287812 */ /* 0x000fe200078ec0ff */
[----:B------:R-:W4:Y:S01]  /*12430*/  LDL.LU R172, [R1+0x380] ;  /* 0x0003800001ac7983 */ /* 0x000f220000300800 */
[----:B------:R-:W-:-:S02]  /*12440*/  LOP3.LUT R17, R44, 0xffff, RZ, 0xc0, !PT ;  /* 0x0000ffff2c117812 */ /* 0x000fc400078ec0ff */
[----:B------:R-:W-:Y:S01]  /*12450*/  LOP3.LUT R48, R48, 0xffff, RZ, 0xc0, !PT ;  /* 0x0000ffff30307812 */ /* 0x000fe200078ec0ff */
[----:B------:R-:W3:Y:S01]  /*12460*/  LDL.LU R154, [R1+0x37c] ;  /* 0x00037c00019a7983 */ /* 0x000ee20000300800 */
[----:B------:R-:W-:Y:S02]  /*12470*/  F2FP.SATFINITE.E4M3.F32.PACK_AB_MERGE_C R72, R73, R72, RZ ;  /* 0x000000484948723e */ /* 0x000fe400048070ff */
[----:B------:R-:W-:Y:S01]  /*12480*/  F2FP.SATFINITE.E4M3.F32.PACK_AB_MERGE_C R76, R77, R76, RZ ;  /* 0x0000004c4d4c723e */ /* 0x000fe200048070ff */
[----:B-1----:R-:W3:Y:S01]  /*12490*/  LDL.LU R153, [R1+0x378] ;  /* 0x0003780001997983 */ /* 0x002ee20000300800 */
[----:B------:R-:W-:Y:S02]  /*124a0*/  F2FP.SATFINITE.E4M3.F32.PACK_AB_MERGE_C R80, R81, R80, RZ ;  /* 0x000000505150723e */ /* 0x000fe400048070ff */
[----:B------:R-:W-:Y:S01]  /*124b0*/  F2FP.SATFINITE.E4M3.F32.PACK_AB_MERGE_C R26, R27, R26, RZ ;  /* 0x0000001a1b1a723e */ /* 0x000fe200048070ff */
[----:B------:R-:W3:Y:S01]  /*124c0*/  LDL.LU R152, [R1+0x374] ;  /* 0x0003740001987983 */ /* 0x000ee20000300800 */
[----:B------:R-:W-:-:S02]  /*124d0*/  PRMT R9, R48, 0x3340, R1 ;  /* 0x0000334030097816 */ /* 0x000fc40000000001 */
[----:B------:R-:W-:Y:S01]  /*124e0*/  PRMT R12, R40, 0x3340, R17 ;  /* 0x00003340280c7816 */ /* 0x000fe20000000011 */
[----:B------:R-:W3:Y:S01]  /*124f0*/  LDL.LU R155, [R1+0x370] ;  /* 0x00037000019b7983 */ /* 0x000ee20000300800 */
[----:B------:R-:W-:Y:S02]  /*12500*/  LOP3.LUT R72, R72, 0xffff, RZ, 0xc0, !PT ;  /* 0x0000ffff48487812 */ /* 0x000fe400078ec0ff */
[----:B------:R-:W-:Y:S02]  /*12510*/  LOP3.LUT R27, R76, 0xffff, RZ, 0xc0, !PT ;  /* 0x0000ffff4c1b7812 */ /* 0x000fe400078ec0ff */
[----:B------:R-:W-:Y:S02]  /*12520*/  LOP3.LUT R80, R80, 0xffff, RZ, 0xc0, !PT ;  /* 0x0000ffff50507812 */ /* 0x000fe400078ec0ff */
[----:B------:R-:W-:Y:S01]  /*12530*/  F2FP.SATFINITE.E4M3.F32.PACK_AB_MERGE_C R88, R89, R88, RZ ;  /* 0x000000585958723e */ /* 0x000fe200048070ff */
[----:B0-----:R-:W-:Y:S01]  /*12540*/  IMAD.SHL.U32 R0, R175, 0x10, RZ ;  /* 0x00000010af007824 */ /* 0x001fe200078e00ff */
[----:B------:R-:W-:Y:S01]  /*12550*/  F2FP.SATFINITE.E4M3.F32.PACK_AB_MERGE_C R92, R93, R92, RZ ;  /* 0x0000005c5d5c723e */ /* 0x000fe200048070ff */
[----:B------:R-:W-:Y:S01]  /*12560*/  IMAD.SHL.U32 R3, R175, 0x80, RZ ;  /* 0x00000080af037824 */ /* 0x000fe200078e00ff */
[----:B------:R-:W-:-:S02]  /*12570*/  F2FP.SATFINITE.E4M3.F32.PACK_AB_MERGE_C R96, R97, R96, RZ ;  /* 0x000000606160723e */ /* 0x000fc400048070ff */
[----:B------:R-:W-:Y:S02]  /*12580*/  F2FP.SATFINITE.E4M3.F32.PACK_AB_MERGE_C R106, R107, R106, RZ ;  /* 0x0000006a6b6a723e */ /* 0x000fe400048070ff */
[----:B------:R-:W-:Y:S02]  /*12590*/  F2FP.SATFINITE.E4M3.F32.PACK_AB_MERGE_C R110, R111, R110, RZ ;  /* 0x0000006e6f6e723e */ /* 0x000fe400048070ff */
[----:B------:R-:W-:Y:S02]  /*125a0*/  F2FP.SATFINITE.E4M3.F32.PACK_AB_MERGE_C R114, R115, R114, RZ ;  /* 0x000000727372723e */ /* 0x000fe400048070ff */
[----:B------:R-:W-:Y:S02]  /*125b0*/  LOP3.LUT R0, R0, 0x70, RZ, 0xc0, !PT ;  /* 0x0000007000007812 */ /* 0x000fe400078ec0ff */
[----:B------:R-:W-:Y:S02]  /*125c0*/  LOP3.LUT R3, R3, 0x400, RZ, 0xc0, !PT ;  /* 0x0000040003037812 */ /* 0x000fe400078ec0ff */
[----:B------:R-:W-:-:S02]  /*125d0*/  F2FP.SATFINITE.E4M3.F32.PACK_AB_MERGE_C R24, R25, R24, RZ ;  /* 0x000000181918723e */ /* 0x000fc400048070ff */
[----:B------:R-:W-:Y:S02]  /*125e0*/  F2FP.SATFINITE.E4M3.F32.PACK_AB_MERGE_C R28, R29, R28, RZ ;  /* 0x0000001c1d1c723e */ /* 0x000fe400048070ff */
[----:B------:R-:W-:Y:S02]  /*125f0*/  PRMT R12, R12, 0x5410, R9 ;  /* 0x000054100c0c7816 */ /* 0x000fe40000000009 */
[----:B------:R-:W-:Y:S02]  /*12600*/  F2FP.SATFINITE.E4M3.F32.PACK_AB_MERGE_C R32, R33, R32, RZ ;  /* 0x000000202120723e */ /* 0x000fe400048070ff */
[----:B------:R-:W-:Y:S02]  /*12610*/  F2FP.SATFINITE.E4M3.F32.PACK_AB_MERGE_C R38, R39, R38, RZ ;  /* 0x000000262726723e */ /* 0x000fe400048070ff */
[----:B------:R-:W-:Y:S02]  /*12620*/  PRMT R18, R80, 0x3340, R1 ;  /* 0x0000334050127816 */ /* 0x000fe40000000001 */
[----:B------:R-:W-:-:S02]  /*12630*/  PRMT R9, R72, 0x3340, R27 ;  /* 0x0000334048097816 */ /* 0x000fc4000000001b */
[----:B------:R-:W-:Y:S02]  /*12640*/  F2FP.SATFINITE.E4M3.F32.PACK_AB_MERGE_C R30, R31, R30, RZ ;  /* 0x0000001e1f1e723e */ /* 0x000fe400048070ff */
[----:B------:R-:W-:Y:S02]  /*12650*/  LOP3.LUT R88, R88, 0xffff, RZ, 0xc0, !PT ;  /* 0x0000ffff58587812 */ /* 0x000fe400078ec0ff */
[----:B------:R-:W-:Y:S02]  /*12660*/  LOP3.LUT R33, R92, 0xffff, RZ, 0xc0, !PT ;  /* 0x0000ffff5c217812 */ /* 0x000fe400078ec0ff */
[----:B------:R-:W-:Y:S02]  /*12670*/  LOP3.LUT R96, R96, 0xffff, RZ, 0xc0, !PT ;  /* 0x0000ffff60607812 */ /* 0x000fe400078ec0ff */
[----:B------:R-:W-:Y:S02]  /*12680*/  LOP3.LUT R106, R106, 0xffff, RZ, 0xc0, !PT ;  /* 0x0000ffff6a6a7812 */ /* 0x000fe400078ec0ff */
[----:B------:R-:W-:-:S02]  /*12690*/  LOP3.LUT R39, R110, 0xffff, RZ, 0xc0, !PT ;  /* 0x0000ffff6e277812 */ /* 0x000fc400078ec0ff */
[----:B------:R-:W-:Y:S02]  /*126a0*/  LOP3.LUT R114, R114, 0xffff, RZ, 0xc0, !PT ;  /* 0x0000ffff72727812 */ /* 0x000fe400078ec0ff */
[----:B------:R-:W-:Y:S02]  /*126b0*/  F2FP.SATFINITE.E4M3.F32.PACK_AB_MERGE_C R34, R35, R34, RZ ;  /* 0x000000222322723e */ /* 0x000fe400048070ff */
[----:B------:R-:W-:Y:S02]  /*126c0*/  F2FP.SATFINITE.E4M3.F32.PACK_AB_MERGE_C R120, R121, R120, RZ ;  /* 0x000000787978723e */ /* 0x000fe400048070ff */
[----:B------:R-:W-:Y:S02]  /*126d0*/  F2FP.SATFINITE.E4M3.F32.PACK_AB_MERGE_C R124, R125, R124, RZ ;  /* 0x0000007c7d7c723e */ /* 0x000fe400048070ff */
[----:B------:R-:W-:Y:S02]  /*126e0*/  F2FP.SATFINITE.E4M3.F32.PACK_AB_MERGE_C R128, R129, R128, RZ ;  /* 0x000000808180723e */ /* 0x000fe400048070ff */
[----:B------:R-:W-:-:S02]  /*126f0*/  IADD3 R3, R3, UR12, R0 ;  /* 0x0000000c03037c10 */ /* 0x000fc4000fffe000 */
[----:B------:R-:W-:Y:S02]  /*12700*/  F2FP.SATFINITE.E4M3.F32.PACK_AB_MERGE_C R104, R105, R104, RZ ;  /* 0x000000686968723e */ /* 0x000fe400048070ff */
[----:B------:R-:W-:Y:S02]  /*12710*/  F2FP.SATFINITE.E4M3.F32.PACK_AB_MERGE_C R108, R109, R108, RZ ;  /* 0x0000006c6d6c723e */ /* 0x000fe400048070ff */
[----:B------:R-:W-:Y:S02]  /*12720*/  LOP3.LUT R4, R24, 0xffff, RZ, 0xc0, !PT ;  /* 0x0000ffff18047812 */ /* 0x000fe400078ec0ff */
[----:B------:R-:W-:Y:S02]  /*12730*/  LOP3.LUT R7, R28, 0xffff, RZ, 0xc0, !PT ;  /* 0x0000ffff1c077812 */ /* 0x000fe400078ec0ff */
[----:B------:R-:W-:Y:S02]  /*12740*/  LOP3.LUT R5, R26, 0xffff, RZ, 0xc0, !PT ;  /* 0x0000ffff1a057812 */ /* 0x000fe400078ec0ff */
[----:B------:R-:W-:-:S02]  /*12750*/  LOP3.LUT R16, R32, 0xffff, RZ, 0xc0, !PT ;  /* 0x0000ffff20107812 */ /* 0x000fc400078ec0ff */
[----:B------:R-:W-:Y:S02]  /*12760*/  PRMT R9, R9, 0x5410, R18 ;  /* 0x0000541009097816 */ /* 0x000fe40000000012 */
[----:B------:R-:W-:Y:S02]  /*12770*/  LOP3.LUT R30, R30, 0xffff, RZ, 0xc0, !PT ;  /* 0x0000ffff1e1e7812 */ /* 0x000fe400078ec0ff */
[--C-:B------:R-:W-:Y:S02]  /*12780*/  PRMT R18, R96, 0x3340, R1.reuse ;  /* 0x0000334060127816 */ /* 0x100fe40000000001 */
[----:B------:R-:W-:Y:S02]  /*12790*/  PRMT R29, R114, 0x3340, R1 ;  /* 0x00003340721d7816 */ /* 0x000fe40000000001 */
[----:B------:R-:W-:Y:S02]  /*127a0*/  PRMT R25, R88, 0x3340, R33 ;  /* 0x0000334058197816 */ /* 0x000fe40000000021 */
[----:B------:R-:W-:-:S02]  /*127b0*/  PRMT R26, R106, 0x3340, R39 ;  /* 0x000033406a1a7816 */ /* 0x000fc40000000027 */
[----:B------:R-:W-:Y:S02]  /*127c0*/  F2FP.SATFINITE.E4M3.F32.PACK_AB_MERGE_C R36, R37, R36, RZ ;  /* 0x000000242524723e */ /* 0x000fe400048070ff */
[----:B------:R-:W-:Y:S02]  /*127d0*/  LOP3.LUT R34, R34, 0xffff, RZ, 0xc0, !PT ;  /* 0x0000ffff22227812 */ /* 0x000fe400078ec0ff */
[----:B------:R-:W-:Y:S02]  /*127e0*/  LOP3.LUT R120, R120, 0xffff, RZ, 0xc0, !PT ;  /* 0x0000ffff78787812 */ /* 0x000fe400078ec0ff */
[----:B------:R-:W-:Y:S02]  /*127f0*/  LOP3.LUT R41, R124, 0xffff, RZ, 0xc0, !PT ;  /* 0x0000ffff7c297812 */ /* 0x000fe400078ec0ff */
[----:B------:R-:W-:Y:S02]  /*12800*/  LOP3.LUT R128, R128, 0xffff, RZ, 0xc0, !PT ;  /* 0x0000ffff80807812 */ /* 0x000fe400078ec0ff */
[----:B------:R-:W-:-:S02]  /*12810*/  PRMT R15, R4, 0x3340, R7 ;  /* 0x00003340040f7816 */ /* 0x000fc40000000007 */
[----:B------:R-:W-:Y:S02]  /*12820*/  LOP3.LUT R104, R104, 0xffff, RZ, 0xc0, !PT ;  /* 0x0000ffff68687812 */ /* 0x000fe400078ec0ff */
[----:B------:R-:W-:Y:S02]  /*12830*/  LOP3.LUT R37, R108, 0xffff, RZ, 0xc0, !PT ;  /* 0x0000ffff6c257812 */ /* 0x000fe400078ec0ff */
[----:B------:R-:W-:Y:S02]  /*12840*/  PRMT R6, R16, 0x3340, R1 ;  /* 0x0000334010067816 */ /* 0x000fe40000000001 */
[----:B------:R-:W-:Y:S02]  /*12850*/  SHF.R.U32.HI R4, RZ, 0x8, R4 ;  /* 0x00000008ff047819 */ /* 0x000fe40000011604 */
[----:B------:R-:W-:Y:S02]  /*12860*/  SHF.R.U32.HI R7, RZ, 0x8, R7 ;  /* 0x00000008ff077819 */ /* 0x000fe40000011607 */
[----:B------:R-:W-:-:S02]  /*12870*/  PRMT R25, R25, 0x5410, R18 ;  /* 0x0000541019197816 */ /* 0x000fc40000000012 */
[----:B------:R-:W-:Y:S02]  /*12880*/  PRMT R26, R26, 0x5410, R29 ;  /* 0x000054101a1a7816 */ /* 0x000fe4000000001d */
[----:B------:R-:W-:Y:S02]  /*12890*/  SHF.R.U32.HI R16, RZ, 0x8, R16 ;  /* 0x00000008ff107819 */ /* 0x000fe40000011610 */
[--C-:B------:R-:W-:Y:S02]  /*128a0*/  PRMT R8, R34, 0x3340, R1.reuse ;  /* 0x0000334022087816 */ /* 0x100fe40000000001 */
[----:B------:R-:W-:Y:S02]  /*128b0*/  PRMT R18, R128, 0x3340, R1 ;  /* 0x0000334080127816 */ /* 0x000fe40000000001 */
[----:B------:R-:W-:Y:S02]  /*128c0*/  PRMT R29, R120, 0x3340, R41 ;  /* 0x00003340781d7816 */ /* 0x000fe40000000029 */
[----:B------:R-:W-:-:S02]  /*128d0*/  SHF.R.U32.HI R48, RZ, 0x8, R48 ;  /* 0x00000008ff307819 */ /* 0x000fc40000011630 */
[--C-:B------:R-:W-:Y:S02]  /*128e0*/  PRMT R24, R104, 0x3340, R37.reuse ;  /* 0x0000334068187816 */ /* 0x100fe40000000025 */
[----:B------:R-:W-:Y:S02]  /*128f0*/  SHF.R.U32.HI R34, RZ, 0x8, R34 ;  /* 0x00000008ff227819 */ /* 0x000fe40000011622 */
[----:B------:R-:W-:Y:S02]  /*12900*/  LOP3.LUT R7, R7, 0xffff, RZ, 0xc0, !PT ;  /* 0x0000ffff07077812 */ /* 0x000fe400078ec0ff */
[----:B------:R-:W-:Y:S02]  /*12910*/  LOP3.LUT R4, R4, 0xffff, RZ, 0xc0, !PT ;  /* 0x0000ffff04047812 */ /* 0x000fe400078ec0ff */
[----:B------:R-:W-:Y:S02]  /*12920*/  SHF.R.U32.HI R104, RZ, 0x8, R104 ;  /* 0x00000008ff687819 */ /* 0x000fe40000011668 */
[----:B------:R-:W-:-:S02]  /*12930*/  SHF.R.U32.HI R37, RZ, 0x8, R37 ;  /* 0x00000008ff257819 */ /* 0x000fc40000011625 */
[----:B------:R-:W-:Y:S02]  /*12940*/  LOP3.LUT R16, R16, 0xffff, RZ, 0xc0, !PT ;  /* 0x0000ffff10107812 */ /* 0x000fe400078ec0ff */
[----:B------:R-:W-:Y:S02]  /*12950*/  PRMT R29, R29, 0x5410, R18 ;  /* 0x000054101d1d7816 */ /* 0x000fe40000000012 */
[----:B------:R-:W-:Y:S02]  /*12960*/  F2FP.SATFINITE.E4M3.F32.PACK_AB_MERGE_C R42, R43, R42, RZ ;  /* 0x0000002a2b2a723e */ /* 0x000fe400048070ff */
[----:B------:R-:W-:Y:S02]  /*12970*/  F2FP.SATFINITE.E4M3.F32.PACK_AB_MERGE_C R46, R47, R46, RZ ;  /* 0x0000002e2f2e723e */ /* 0x000fe400048070ff */
[----:B------:R-:W-:Y:S02]  /*12980*/  F2FP.SATFINITE.E4M3.F32.PACK_AB_MERGE_C R50, R51, R50, RZ ;  /* 0x000000323332723e */ /* 0x000fe400048070ff */
[----:B------:R-:W-:-:S02]  /*12990*/  LOP3.LUT R34, R34, 0xffff, RZ, 0xc0, !PT ;  /* 0x0000ffff22227812 */ /* 0x000fc400078ec0ff */
[----:B------:R-:W-:Y:S02]  /*129a0*/  LOP3.LUT R18, R48, 0xffff, RZ, 0xc0, !PT ;  /* 0x0000ffff30127812 */ /* 0x000fe400078ec0ff */
[----:B------:R-:W-:Y:S01]  /*129b0*/  PRMT R7, R4, 0x3340, R7 ;  /* 0x0000334004077816 */ /* 0x000fe20000000007 */
[----:B------:R-:W0:Y:S01]  /*129c0*/  S2R R48, SR_TID.X ;  /* 0x0000000000307919 */ /* 0x000e220000002100 */
[----:B------:R-:W-:Y:S02]  /*129d0*/  LOP3.LUT R37, R37, 0xffff, RZ, 0xc0, !PT ;  /* 0x0000ffff25257812 */ /* 0x000fe400078ec0ff */
[----:B------:R-:W-:Y:S02]  /*129e0*/  LOP3.LUT R104, R104, 0xffff, RZ, 0xc0, !PT ;  /* 0x0000ffff68687812 */ /* 0x000fe400078ec0ff */
[----:B------:R-:W-:Y:S02]  /*129f0*/  PRMT R4, R16, 0x3340, R1 ;  /* 0x0000334010047816 */ /* 0x000fe40000000001 */
[----:B------:R-:W-:-:S02]  /*12a00*/  F2FP.SATFINITE.E4M3.F32.PACK_AB_MERGE_C R56, R57, R56, RZ ;  /* 0x000000383938723e */ /* 0x000fc400048070ff */
[----:B------:R-:W-:Y:S02]  /*12a10*/  F2FP.SATFINITE.E4M3.F32.PACK_AB_MERGE_C R58, R59, R58, RZ ;  /* 0x0000003a3b3a723e */ /* 0x000fe400048070ff */
[----:B------:R-:W-:Y:S02]  /*12a20*/  F2FP.SATFINITE.E4M3.F32.PACK_AB_MERGE_C R60, R61, R60, RZ ;  /* 0x0000003c3d3c723e */ /* 0x000fe400048070ff */
[----:B------:R-:W-:Y:S02]  /*12a30*/  F2FP.SATFINITE.E4M3.F32.PACK_AB_MERGE_C R62, R63, R62, RZ ;  /* 0x0000003e3f3e723e */ /* 0x000fe400048070ff */
[----:B------:R-:W-:Y:S02]  /*12a40*/  F2FP.SATFINITE.E4M3.F32.PACK_AB_MERGE_C R64, R65, R64, RZ ;  /* 0x000000404140723e */ /* 0x000fe400048070ff */
[----:B------:R-:W-:Y:S02]  /*12a50*/  F2FP.SATFINITE.E4M3.F32.PACK_AB_MERGE_C R66, R67, R66, RZ ;  /* 0x000000424342723e */ /* 0x000fe400048070ff */
[----:B------:R-:W-:-:S02]  /*12a60*/  LOP3.LUT R42, R42, 0xffff, RZ, 0xc0, !PT ;  /* 0x0000ffff2a2a7812 */ /* 0x000fc400078ec0ff */
[----:B------:R-:W-:Y:S02]  /*12a70*/  LOP3.LUT R19, R46, 0xffff, RZ, 0xc0, !PT ;  /* 0x0000ffff2e137812 */ /* 0x000fe400078ec0ff */
[----:B------:R-:W-:Y:S02]  /*12a80*/  LOP3.LUT R50, R50, 0xffff, RZ, 0xc0, !PT ;  /* 0x0000ffff32327812 */ /* 0x000fe400078ec0ff */
[----:B------:R-:W-:Y:S02]  /*12a90*/  F2FP.SATFINITE.E4M3.F32.PACK_AB_MERGE_C R74, R75, R74, RZ ;  /* 0x0000004a4b4a723e */ /* 0x000fe400048070ff */
[----:B------:R-:W-:Y:S02]  /*12aa0*/  F2FP.SATFINITE.E4M3.F32.PACK_AB_MERGE_C R78, R79, R78, RZ ;  /* 0x0000004e4f4e723e */ /* 0x000fe400048070ff */
[----:B------:R-:W-:Y:S02]  /*12ab0*/  F2FP.SATFINITE.E4M3.F32.PACK_AB_MERGE_C R82, R83, R82, RZ ;  /* 0x000000525352723e */ /* 0x000fe400048070ff */
[----:B------:R-:W-:-:S02]  /*12ac0*/  PRMT R104, R104, 0x3340, R37 ;  /* 0x0000334068687816 */ /* 0x000fc40000000025 */
[----:B------:R-:W-:Y:S02]  /*12ad0*/  PRMT R15, R15, 0x5410, R6 ;  /* 0x000054100f0f7816 */ /* 0x000fe40000000006 */
[----:B------:R-:W-:Y:S02]  /*12ae0*/  PRMT R37, R7, 0x5410, R4 ;  /* 0x0000541007257816 */ /* 0x000fe40000000004 */
[----:B------:R-:W-:Y:S02]  /*12af0*/  LOP3.LUT R7, R38, 0xffff, RZ, 0xc0, !PT ;  /* 0x0000ffff26077812 */ /* 0x000fe400078ec0ff */
[----:B------:R-:W-:Y:S02]  /*12b00*/  PRMT R11, R50, 0x3340, R1 ;  /* 0x00003340320b7816 */ /* 0x000fe40000000001 */
[----:B------:R-:W-:Y:S02]  /*12b10*/  PRMT R10, R42, 0x3340, R19 ;  /* 0x000033402a0a7816 */ /* 0x000fe40000000013 */
[----:B------:R-:W-:-:S02]  /*12b20*/  LOP3.LUT R56, R56, 0xffff, RZ, 0xc0, !PT ;  /* 0x0000ffff38387812 */ /* 0x000fc400078ec0ff */
[----:B------:R-:W-:Y:S02]  /*12b30*/  LOP3.LUT R58, R58, 0xffff, RZ, 0xc0, !PT ;  /* 0x0000ffff3a3a7812 */ /* 0x000fe400078ec0ff */
[----:B------:R-:W-:Y:S02]  /*12b40*/  LOP3.LUT R21, R60, 0xffff, RZ, 0xc0, !PT ;  /* 0x0000ffff3c157812 */ /* 0x000fe400078ec0ff */
[----:B------:R-:W-:Y:S02]  /*12b50*/  LOP3.LUT R23, R62, 0xffff, RZ, 0xc0, !PT ;  /* 0x0000ffff3e177812 */ /* 0x000fe400078ec0ff */
[----:B------:R-:W-:Y:S02]  /*12b60*/  LOP3.LUT R64, R64, 0xffff, RZ, 0xc0, !PT ;  /* 0x0000ffff40407812 */ /* 0x000fe400078ec0ff */
[----:B------:R-:W-:Y:S02]  /*12b70*/  LOP3.LUT R66, R66, 0xffff, RZ, 0xc0, !PT ;  /* 0x0000ffff42427812 */ /* 0x000fe400078ec0ff */
[----:B------:R-:W-:-:S02]  /*12b80*/  LOP3.LUT R36, R36, 0xffff, RZ, 0xc0, !PT ;  /* 0x0000ffff24247812 */ /* 0x000fc400078ec0ff */
[----:B------:R-:W-:Y:S02]  /*12b90*/  F2FP.SATFINITE.E4M3.F32.PACK_AB_MERGE_C R112, R113, R112, RZ ;  /* 0x000000707170723e */ /* 0x000fe400048070ff */
[----:B------:R-:W-:Y:S02]  /*12ba0*/  LOP3.LUT R74, R74, 0xffff, RZ, 0xc0, !PT ;  /* 0x0000ffff4a4a7812 */ /* 0x000fe400078ec0ff */
[----:B------:R-:W-:Y:S02]  /*12bb0*/  LOP3.LUT R31, R78, 0xffff, RZ, 0xc0, !PT ;  /* 0x0000ffff4e1f7812 */ /* 0x000fe400078ec0ff */
[----:B------:R-:W-:Y:S02]  /*12bc0*/  LOP3.LUT R82, R82, 0xffff, RZ, 0xc0, !PT ;  /* 0x0000ffff52527812 */ /* 0x000fe400078ec0ff */
[----:B------:R-:W-:Y:S02]  /*12bd0*/  F2FP.SATFINITE.E4M3.F32.PACK_AB_MERGE_C R90, R91, R90, RZ ;  /* 0x0000005a5b5a723e */ /* 0x000fe400048070ff */
[----:B------:R-:W-:-:S02]  /*12be0*/  F2FP.SATFINITE.E4M3.F32.PACK_AB_MERGE_C R94, R95, R94, RZ ;  /* 0x0000005e5f5e723e */ /* 0x000fc400048070ff */
[----:B------:R-:W-:Y:S02]  /*12bf0*/  F2FP.SATFINITE.E4M3.F32.PACK_AB_MERGE_C R98, R99, R98, RZ ;  /* 0x000000626362723e */ /* 0x000fe400048070ff */
[----:B------:R-:W-:Y:S02]  /*12c00*/  PRMT R10, R10, 0x5410, R11 ;  /* 0x000054100a0a7816 */ /* 0x000fe4000000000b */
[----:B------:R-:W-:Y:S02]  /*12c10*/  PRMT R14, R56, 0x3340, R21 ;  /* 0x00003340380e7816 */ /* 0x000fe40000000015 */
[----:B------:R-:W-:Y:S02]  /*12c20*/  PRMT R13, R58, 0x3340, R23 ;  /* 0x000033403a0d7816 */ /* 0x000fe40000000017 */
[----:B------:R-:W-:Y:S02]  /*12c30*/  PRMT R4, R15, 0x4210, R36 ;  /* 0x000042100f047816 */ /* 0x000fe40000000024 */
[----:B------:R-:W-:-:S02]  /*12c40*/  PRMT R20, R82, 0x3340, R1 ;  /* 0x0000334052147816 */ /* 0x000fc40000000001 */
[----:B------:R-:W-:Y:S02]  /*12c50*/  PRMT R11, R74, 0x3340, R31 ;  /* 0x000033404a0b7816 */ /* 0x000fe4000000001f */
[----:B------:R-:W-:Y:S02]  /*12c60*/  LOP3.LUT R112, R112, 0xffff, RZ, 0xc0, !PT ;  /* 0x0000ffff70707812 */ /* 0x000fe400078ec0ff */
        /* <DEDUP_REMOVED lines=9> */
[----:B------:R-:W-:-:S02]  /*12d00*/  F2FP.SATFINITE.E4M3.F32.PACK_AB_MERGE_C R142, R143, R142, RZ ;  /* 0x0000008e8f8e723e */ /* 0x000fc400048070ff */
[----:B------:R-:W-:Y:S02]  /*12d10*/  F2FP.SATFINITE.E4M3.F32.PACK_AB_MERGE_C R144, R145, R144, RZ ;  /* 0x000000909190723e */ /* 0x000fe400048070ff */
[----:B------:R-:W-:Y:S02]  /*12d20*/  F2FP.SATFINITE.E4M3.F32.PACK_AB_MERGE_C R146, R147, R146, RZ ;  /* 0x000000929392723e */ /* 0x000fe400048070ff */
        /* <DEDUP_REMOVED lines=8> */
[----:B--2---:R-:W-:Y:S02]  /*12db0*/  LOP3.LUT R0, R174, 0x380, RZ, 0xc0, !PT ;  /* 0x00000380ae007812 */ /* 0x004fe400078ec0ff */
[----:B------:R-:W-:-:S02]  /*12dc0*/  F2FP.SATFINITE.E4M3.F32.PACK_AB_MERGE_C R116, R117, R116, RZ ;  /* 0x000000747574723e */ /* 0x000fc400048070ff */
[----:B------:R-:W-:Y:S01]  /*12dd0*/  F2FP.SATFINITE.E4M3.F32.PACK_AB_MERGE_C R118, R119, R118, RZ ;  /* 0x000000767776723e */ /* 0x000fe200048070ff */
[----:B------:R-:W-:Y:S01]  /*12de0*/  IMAD.IADD R0, R0, 0x1, R3 ;  /* 0x0000000100007824 */ /* 0x000fe200078e0203 */
[--C-:B------:R-:W-:Y:S02]  /*12df0*/  PRMT R3, R5, 0x3340, R30.reuse ;  /* 0x0000334005037816 */ /* 0x100fe4000000001e */
[----:B------:R-:W-:Y:S02]  /*12e00*/  SHF.R.U32.HI R5, RZ, 0x8, R5 ;  /* 0x00000008ff057819 */ /* 0x000fe40000011605 */
[----:B------:R-:W-:Y:S02]  /*12e10*/  SHF.R.U32.HI R30, RZ, 0x8, R30 ;  /* 0x00000008ff1e7819 */ /* 0x000fe4000001161e */
[----:B------:R-:W-:Y:S02]  /*12e20*/  LOP3.LUT R5, R5, 0xffff, RZ, 0xc0, !PT ;  /* 0x0000ffff05057812 */ /* 0x000fe400078ec0ff */
[----:B------:R-:W-:-:S02]  /*12e30*/  LOP3.LUT R30, R30, 0xffff, RZ, 0xc0, !PT ;  /* 0x0000ffff1e1e7812 */ /* 0x000fc400078ec0ff */
[----:B------:R-:W-:Y:S02]  /*12e40*/  F2FP.SATFINITE.E4M3.F32.PACK_AB_MERGE_C R134, R135, R134, RZ ;  /* 0x000000868786723e */ /* 0x000fe400048070ff */
[----:B------:R-:W-:Y:S02]  /*12e50*/  PRMT R16, R5, 0x3340, R30 ;  /* 0x0000334005107816 */ /* 0x000fe4000000001e */
[----:B------:R-:W-:Y:S02]  /*12e60*/  PRMT R5, R34, 0x3340, R1 ;  /* 0x0000334022057816 */ /* 0x000fe40000000001 */
[----:B------:R-:W-:Y:S02]  /*12e70*/  PRMT R6, R3, 0x5410, R8 ;  /* 0x0000541003067816 */ /* 0x000fe40000000008 */
[----:B------:R-:W-:Y:S02]  /*12e80*/  PRMT R16, R16, 0x5410, R5 ;  /* 0x0000541010107816 */ /* 0x000fe40000000005 */
[----:B------:R-:W-:-:S02]  /*12e90*/  PRMT R6, R6, 0x4210, R7 ;  /* 0x0000421006067816 */ /* 0x000fc40000000007 */
[--C-:B------:R-:W-:Y:S02]  /*12ea0*/  PRMT R3, R64, 0x3340, R1.reuse ;  /* 0x0000334040037816 */ /* 0x100fe40000000001 */
[----:B------:R-:W-:Y:S02]  /*12eb0*/  PRMT R8, R66, 0x3340, R1 ;  /* 0x0000334042087816 */ /* 0x000fe40000000001 */
[----:B------:R-:W-:Y:S02]  /*12ec0*/  PRMT R5, R37, 0x5210, R36 ;  /* 0x0000521025057816 */ /* 0x000fe40000000024 */
[----:B------:R-:W-:Y:S01]  /*12ed0*/  PRMT R7, R16, 0x5210, R7 ;  /* 0x0000521010077816 */ /* 0x000fe20000000007 */
[----:B------:R-:W-:Y:S01]  /*12ee0*/  BAR.SYNC.DEFER_BLOCKING 0x0 ;  /* 0x0000000000007b1d */ /* 0x000fe20000010000 */
[----:B------:R-:W-:Y:S02]  /*12ef0*/  PRMT R14, R14, 0x5410, R3 ;  /* 0x000054100e0e7816 */ /* 0x000fe40000000003 */
[----:B------:R-:W-:-:S02]  /*12f00*/  PRMT R13, R13, 0x5410, R8 ;  /* 0x000054100d0d7816 */ /* 0x000fc40000000008 */
[----:B------:R-:W-:-:S03]  /*12f10*/  PRMT R8, R11, 0x5410, R20 ;  /* 0x000054100b087816 */ /* 0x000fc60000000014 */
[----:B------:R-:W1:Y:S01]  /*12f20*/  LDC R37, c[0x0][0x248] ;  /* 0x00009200ff257b82 */ /* 0x000e620000000800 */
[--C-:B------:R-:W-:Y:S02]  /*12f30*/  PRMT R3, R112, 0x3340, R1.reuse ;  /* 0x0000334070037816 */ /* 0x100fe40000000001 */
[----:B------:R-:W-:Y:S02]  /*12f40*/  PRMT R20, R98, 0x3340, R1 ;  /* 0x0000334062147816 */ /* 0x000fe40000000001 */
[----:B------:R-:W-:Y:S02]  /*12f50*/  PRMT R11, R90, 0x3340, R35 ;  /* 0x000033405a0b7816 */ /* 0x000fe40000000023 */
[----:B------:R-:W-:Y:S02]  /*12f60*/  LOP3.LUT R122, R122, 0xffff, RZ, 0xc0, !PT ;  /* 0x0000ffff7a7a7812 */ /* 0x000fe400078ec0ff */
[----:B------:R-:W-:Y:S02]  /*12f70*/  LOP3.LUT R43, R126, 0xffff, RZ, 0xc0, !PT ;  /* 0x0000ffff7e2b7812 */ /* 0x000fe400078ec0ff */
[----:B------:R-:W-:-:S02]  /*12f80*/  LOP3.LUT R130, R130, 0xffff, RZ, 0xc0, !PT ;  /* 0x0000ffff82827812 */ /* 0x000fc400078ec0ff */
[----:B------:R-:W-:Y:S02]  /*12f90*/  LOP3.LUT R136, R136, 0xffff, RZ, 0xc0, !PT ;  /* 0x0000ffff88887812 */ /* 0x000fe400078ec0ff */
[----:B------:R-:W-:Y:S02]  /*12fa0*/  LOP3.LUT R138, R138, 0xffff, RZ, 0xc0, !PT ;  /* 0x0000ffff8a8a7812 */ /* 0x000fe400078ec0ff */
[----:B------:R-:W-:Y:S01]  /*12fb0*/  F2FP.SATFINITE.E4M3.F32.PACK_AB_MERGE_C R132, R133, R132, RZ ;  /* 0x000000848584723e */ /* 0x000fe200048070ff */
[----:B------:R2:W-:Y:S01]  /*12fc0*/  STSM.16.M88.4 [R0], R4 ;  /* 0x0000000400007844 */ /* 0x0005e20000000200 */
[----:B------:R-:W-:Y:S02]  /*12fd0*/  LOP3.LUT R45, R140, 0xffff, RZ, 0xc0, !PT ;  /* 0x0000ffff8c2d7812 */ /* 0x000fe400078ec0ff */
[----:B------:R-:W-:Y:S02]  /*12fe0*/  LOP3.LUT R47, R142, 0xffff, RZ, 0xc0, !PT ;  /* 0x0000ffff8e2f7812 */ /* 0x000fe400078ec0ff */
[----:B------:R-:W-:-:S02]  /*12ff0*/  LOP3.LUT R144, R144, 0xffff, RZ, 0xc0, !PT ;  /* 0x0000ffff90907812 */ /* 0x000fc400078ec0ff */
[----:B------:R-:W-:Y:S02]  /*13000*/  LOP3.LUT R146, R146, 0xffff, RZ, 0xc0, !PT ;  /* 0x0000ffff92927812 */ /* 0x000fe400078ec0ff */
[----:B------:R-:W-:Y:S02]  /*13010*/  PRMT R24, R24, 0x5410, R3 ;  /* 0x0000541018187816 */ /* 0x000fe40000000003 */
[----:B------:R-:W-:Y:S02]  /*13020*/  PRMT R11, R11, 0x5410, R20 ;  /* 0x000054100b0b7816 */ /* 0x000fe40000000014 */
[----:B------:R-:W-:Y:S02]  /*13030*/  PRMT R3, R130, 0x3340, R1 ;  /* 0x0000334082037816 */ /* 0x000fe40000000001 */
[----:B------:R-:W-:Y:S02]  /*13040*/  PRMT R28, R122, 0x3340, R43 ;  /* 0x000033407a1c7816 */ /* 0x000fe4000000002b */
[----:B------:R-:W-:-:S02]  /*13050*/  PRMT R49, R144, 0x3340, R1 ;  /* 0x0000334090317816 */ /* 0x000fc40000000001 */
[----:B------:R-:W-:Y:S02]  /*13060*/  PRMT R51, R146, 0x3340, R1 ;  /* 0x0000334092337816 */ /* 0x000fe40000000001 */
[----:B------:R-:W-:Y:S02]  /*13070*/  PRMT R32, R136, 0x3340, R45 ;  /* 0x0000334088207816 */ /* 0x000fe4000000002d */
[----:B------:R-:W-:Y:S02]  /*13080*/  PRMT R20, R138, 0x3340, R47 ;  /* 0x000033408a147816 */ /* 0x000fe4000000002f */
[----:B------:R-:W-:Y:S02]  /*13090*/  SHF.R.U32.HI R40, RZ, 0x8, R40 ;  /* 0x00000008ff287819 */ /* 0x000fe40000011628 */
[----:B------:R-:W-:Y:S02]  /*130a0*/  SHF.R.U32.HI R17, RZ, 0x8, R17 ;  /* 0x00000008ff117819 */ /* 0x000fe40000011611 */
[----:B------:R-:W-:-:S02]  /*130b0*/  SHF.R.U32.HI R42, RZ, 0x8, R42 ;  /* 0x00000008ff2a7819 */ /* 0x000fc4000001162a */
[----:B------:R-:W-:Y:S02]  /*130c0*/  SHF.R.U32.HI R19, RZ, 0x8, R19 ;  /* 0x00000008ff137819 */ /* 0x000fe40000011613 */
[----:B------:R-:W-:Y:S02]  /*130d0*/  SHF.R.U32.HI R50, RZ, 0x8, R50 ;  /* 0x00000008ff327819 */ /* 0x000fe40000011632 */
[----:B------:R-:W-:Y:S02]  /*130e0*/  PRMT R28, R28, 0x5410, R3 ;  /* 0x000054101c1c7816 */ /* 0x000fe40000000003 */
[----:B------:R-:W-:Y:S02]  /*130f0*/  PRMT R32, R32, 0x5410, R49 ;  /* 0x0000541020207816 */ /* 0x000fe40000000031 */
[----:B------:R-:W-:Y:S02]  /*13100*/  PRMT R3, R20, 0x5410, R51 ;  /* 0x0000541014037816 */ /* 0x000fe40000000033 */
[----:B------:R-:W-:-:S02]  /*13110*/  LOP3.LUT R17, R17, 0xffff, RZ, 0xc0, !PT ;  /* 0x0000ffff11117812 */ /* 0x000fc400078ec0ff */
[----:B------:R-:W-:Y:S02]  /*13120*/  LOP3.LUT R40, R40, 0xffff, RZ, 0xc0, !PT ;  /* 0x0000ffff28287812 */ /* 0x000fe400078ec0ff */
[----:B------:R-:W-:Y:S02]  /*13130*/  LOP3.LUT R20, R19, 0xffff, RZ, 0xc0, !PT ;  /* 0x0000ffff13147812 */ /* 0x000fe400078ec0ff */
[----:B------:R-:W-:Y:S02]  /*13140*/  LOP3.LUT R49, R42, 0xffff, RZ, 0xc0, !PT ;  /* 0x0000ffff2a317812 */ /* 0x000fe400078ec0ff */
[----:B------:R-:W-:Y:S02]  /*13150*/  LOP3.LUT R50, R50, 0xffff, RZ, 0xc0, !PT ;  /* 0x0000ffff32327812 */ /* 0x000fe400078ec0ff */
[----:B------:R-:W-:Y:S02]  /*13160*/  SHF.R.U32.HI R56, RZ, 0x8, R56 ;  /* 0x00000008ff387819 */ /* 0x000fe40000011638 */
[----:B------:R-:W-:-:S02]  /*13170*/  SHF.R.U32.HI R21, RZ, 0x8, R21 ;  /* 0x00000008ff157819 */ /* 0x000fc40000011615 */
[----:B------:R-:W-:Y:S02]  /*13180*/  SHF.R.U32.HI R64, RZ, 0x8, R64 ;  /* 0x00000008ff407819 */ /* 0x000fe40000011640 */
[----:B------:R-:W-:Y:S02]  /*13190*/  SHF.R.U32.HI R58, RZ, 0x8, R58 ;  /* 0x00000008ff3a7819 */ /* 0x000fe4000001163a */
[----:B------:R-:W-:Y:S02]  /*131a0*/  SHF.R.U32.HI R23, RZ, 0x8, R23 ;  /* 0x00000008ff177819 */ /* 0x000fe40000011617 */
[----:B------:R-:W-:Y:S02]  /*131b0*/  SHF.R.U32.HI R66, RZ, 0x8, R66 ;  /* 0x00000008ff427819 */ /* 0x000fe40000011642 */
[----:B------:R-:W-:Y:S02]  /*131c0*/  PRMT R19, R40, 0x3340, R17 ;  /* 0x0000334028137816 */ /* 0x000fe40000000011 */
[----:B------:R-:W-:-:S02]  /*131d0*/  PRMT R20, R49, 0x3340, R20 ;  /* 0x0000334031147816 */ /* 0x000fc40000000014 */
[----:B------:R-:W-:Y:S02]  /*131e0*/  PRMT R17, R50, 0x3340, R1 ;  /* 0x0000334032117816 */ /* 0x000fe40000000001 */
[----:B------:R-:W-:Y:S02]  /*131f0*/  LOP3.LUT R21, R21, 0xffff, RZ, 0xc0, !PT ;  /* 0x0000ffff15157812 */ /* 0x000fe400078ec0ff */
[----:B------:R-:W-:Y:S02]  /*13200*/  LOP3.LUT R56, R56, 0xffff, RZ, 0xc0, !PT ;  /* 0x0000ffff38387812 */ /* 0x000fe400078ec0ff */
[----:B------:R-:W-:Y:S02]  /*13210*/  LOP3.LUT R22, R64, 0xffff, RZ, 0xc0, !PT ;  /* 0x0000ffff40167812 */ /* 0x000fe400078ec0ff */
[----:B------:R-:W-:Y:S02]  /*13220*/  LOP3.LUT R23, R23, 0xffff, RZ, 0xc0, !PT ;  /* 0x0000ffff17177812 */ /* 0x000fe400078ec0ff */
[----:B------:R-:W-:-:S02]  /*13230*/  LOP3.LUT R58, R58, 0xffff, RZ, 0xc0, !PT ;  /* 0x0000ffff3a3a7812 */ /* 0x000fc400078ec0ff */
[----:B------:R-:W-:Y:S02]  /*13240*/  SHF.R.U32.HI R106, RZ, 0x8, R106 ;  /* 0x00000008ff6a7819 */ /* 0x000fe4000001166a */
[----:B------:R-:W-:Y:S02]  /*13250*/  SHF.R.U32.HI R39, RZ, 0x8, R39 ;  /* 0x00000008ff277819 */ /* 0x000fe40000011627 */
[----:B------:R-:W-:Y:S02]  /*13260*/  LOP3.LUT R30, R66, 0xffff, RZ, 0xc0, !PT ;  /* 0x0000ffff421e7812 */ /* 0x000fe400078ec0ff */
[----:B0-----:R-:W-:Y:S02]  /*13270*/  LOP3.LUT R36, R48, 0x7f, RZ, 0xc0, !PT ;  /* 0x0000007f30247812 */ /* 0x001fe400078ec0ff */
[----:B------:R-:W-:Y:S02]  /*13280*/  PRMT R18, R18, 0x3340, R1 ;  /* 0x0000334012127816 */ /* 0x000fe40000000001 */
[----:B------:R-:W-:-:S02]  /*13290*/  PRMT R21, R56, 0x3340, R21 ;  /* 0x0000334038157816 */ /* 0x000fc40000000015 */
[----:B------:R-:W-:Y:S02]  /*132a0*/  PRMT R22, R22, 0x3340, R1 ;  /* 0x0000334016167816 */ /* 0x000fe40000000001 */
[----:B------:R-:W-:Y:S02]  /*132b0*/  PRMT R23, R58, 0x3340, R23 ;  /* 0x000033403a177816 */ /* 0x000fe40000000017 */
[----:B------:R-:W-:Y:S02]  /*132c0*/  LOP3.LUT R46, R39, 0xffff, RZ, 0xc0, !PT ;  /* 0x0000ffff272e7812 */ /* 0x000fe400078ec0ff */
[----:B------:R-:W-:Y:S02]  /*132d0*/  LOP3.LUT R49, R106, 0xffff, RZ, 0xc0, !PT ;  /* 0x0000ffff6a317812 */ /* 0x000fe400078ec0ff */
[----:B------:R-:W-:Y:S02]  /*132e0*/  PRMT R20, R20, 0x5410, R17 ;  /* 0x0000541014147816 */ /* 0x000fe40000000011 */
[----:B------:R-:W-:-:S02]  /*132f0*/  PRMT R30, R30, 0x3340, R1 ;  /* 0x000033401e1e7816 */ /* 0x000fc40000000001 */
[----:B------:R-:W-:Y:S02]  /*13300*/  LOP3.LUT R17, R54, 0xffff, RZ, 0xc0, !PT ;  /* 0x0000ffff36117812 */ /* 0x000fe400078ec0ff */
[----:B------:R-:W-:Y:S02]  /*13310*/  LEA R36, R36, UR12, 0x4 ;  /* 0x0000000c24247c11 */ /* 0x000fe4000f8e20ff */
[----:B------:R-:W-:Y:S02]  /*13320*/  PRMT R49, R49, 0x3340, R46 ;  /* 0x0000334031317816 */ /* 0x000fe4000000002e */
[----:B------:R-:W-:Y:S02]  /*13330*/  PRMT R18, R19, 0x5410, R18 ;  /* 0x0000541013127816 */ /* 0x000fe40000000012 */
[----:B------:R-:W-:Y:S02]  /*13340*/  PRMT R46, R21, 0x5410, R22 ;  /* 0x00005410152e7816 */ /* 0x000fe40000000016 */
[----:B------:R-:W-:-:S02]  /*13350*/  PRMT R19, R23, 0x5410, R30 ;  /* 0x0000541017137816 */ /* 0x000fc4000000001e */
[--C-:B--2---:R-:W-:Y:S01]  /*13360*/  PRMT R7, R20, 0x5210, R17.reuse ;  /* 0x0000521014077816 */ /* 0x104fe20000000011 */
[----:B------:R-:W-:Y:S01]  /*13370*/  BAR.SYNC.DEFER_BLOCKING 0x0 ;  /* 0x0000000000007b1d */ /* 0x000fe20000010000 */
[----:B------:R-:W-:Y:S02]  /*13380*/  LOP3.LUT R15, R52, 0xffff, RZ, 0xc0, !PT ;  /* 0x0000ffff340f7812 */ /* 0x000fe400078ec0ff */
[----:B------:R-:W-:Y:S02]  /*13390*/  PRMT R6, R10, 0x4210, R17 ;  /* 0x000042100a067816 */ /* 0x000fe40000000011 */
[----:B------:R-:W-:Y:S02]  /*133a0*/  F2FP.SATFINITE.E4M3.F32.PACK_AB_MERGE_C R148, R149, R148, RZ ;  /* 0x000000949594723e */ /* 0x000fe400048070ff */
[----:B------:R-:W-:Y:S02]  /*133b0*/  F2FP.SATFINITE.E4M3.F32.PACK_AB_MERGE_C R150, R151, R150, RZ ;  /* 0x000000969796723e */ /* 0x000fe400048070ff */
[----:B----4-:R-:W-:Y:S01]  /*133c0*/  ISETP.GE.AND P0, PT, R172, UR4, PT ;  /* 0x00000004ac007c0c */ /* 0x010fe2000bf06270 */
[----:B------:R-:W-:Y:S01]  /*133d0*/  ULDC UR4, c[0x0][0x22c] ;  /* 0x00008b0000047ab9 */ /* 0x000fe20000000800 */
[----:B------:R-:W0:Y:S01]  /*133e0*/  LDS.128 R20, [R36] ;  /* 0x0000000024147984 */ /* 0x000e220000000c00 */
[----:B------:R-:W-:-:S02]  /*133f0*/  PRMT R4, R12, 0x4210, R15 ;  /* 0x000042100c047816 */ /* 0x000fc4000000000f */
[----:B------:R-:W-:Y:S01]  /*13400*/  PRMT R5, R18, 0x5210, R15 ;  /* 0x0000521012057816 */ /* 0x000fe2000000000f */
[----:B------:R-:W-:Y:S01]  /*13410*/  BAR.SYNC.DEFER_BLOCKING 0x0 ;  /* 0x0000000000007b1d */ /* 0x000fe20000010000 */
[----:B------:R-:W-:Y:S02]  /*13420*/  LOP3.LUT R70, R70, 0xffff, RZ, 0xc0, !PT ;  /* 0x0000ffff46467812 */ /* 0x000fe400078ec0ff */
[----:B------:R-:W-:Y:S02]  /*13430*/  SHF.R.U32.HI R74, RZ, 0x8, R74 ;  /* 0x00000008ff4a7819 */ /* 0x000fe4000001164a */
[----:B------:R-:W-:Y:S02]  /*13440*/  SHF.R.U32.HI R31, RZ, 0x8, R31 ;  /* 0x00000008ff1f7819 */ /* 0x000fe4000001161f */
[----:B------:R-:W-:Y:S02]  /*13450*/  SHF.R.U32.HI R82, RZ, 0x8, R82 ;  /* 0x00000008ff527819 */ /* 0x000fe40000011652 */
[----:B------:R-:W-:-:S02]  /*13460*/  SHF.R.U32.HI R72, RZ, 0x8, R72 ;  /* 0x00000008ff487819 */ /* 0x000fc40000011648 */
[----:B------:R-:W-:Y:S02]  /*13470*/  SHF.R.U32.HI R27, RZ, 0x8, R27 ;  /* 0x00000008ff1b7819 */ /* 0x000fe4000001161b */
[----:B------:R-:W-:Y:S02]  /*13480*/  SHF.R.U32.HI R80, RZ, 0x8, R80 ;  /* 0x00000008ff507819 */ /* 0x000fe40000011650 */
[----:B------:R-:W-:Y:S02]  /*13490*/  LOP3.LUT R84, R84, 0xffff, RZ, 0xc0, !PT ;  /* 0x0000ffff54547812 */ /* 0x000fe400078ec0ff */
[----:B------:R-:W-:Y:S02]  /*134a0*/  LOP3.LUT R102, R102, 0xffff, RZ, 0xc0, !PT ;  /* 0x0000ffff66667812 */ /* 0x000fe400078ec0ff */
[----:B------:R-:W-:Y:S02]  /*134b0*/  SHF.R.U32.HI R88, RZ, 0x8, R88 ;  /* 0x00000008ff587819 */ /* 0x000fe40000011658 */
[----:B------:R-:W-:-:S02]  /*134c0*/  SHF.R.U32.HI R33, RZ, 0x8, R33 ;  /* 0x00000008ff217819 */ /* 0x000fc40000011621 */
[----:B------:R-:W-:Y:S01]  /*134d0*/  SHF.R.U32.HI R96, RZ, 0x8, R96 ;  /* 0x00000008ff607819 */ /* 0x000fe20000011660 */
[----:B------:R2:W-:Y:S01]  /*134e0*/  STSM.16.M88.4 [R0], R4 ;  /* 0x0000000400007844 */ /* 0x0005e20000000200 */
[----:B------:R-:W-:Y:S02]  /*134f0*/  SHF.R.U32.HI R90, RZ, 0x8, R90 ;  /* 0x00000008ff5a7819 */ /* 0x000fe4000001165a */
[----:B------:R-:W-:Y:S02]  /*13500*/  SHF.R.U32.HI R35, RZ, 0x8, R35 ;  /* 0x00000008ff237819 */ /* 0x000fe40000011623 */
[----:B------:R-:W-:Y:S02]  /*13510*/  SHF.R.U32.HI R98, RZ, 0x8, R98 ;  /* 0x00000008ff627819 */ /* 0x000fe40000011662 */
[----:B------:R-:W-:Y:S02]  /*13520*/  LOP3.LUT R100, R100, 0xffff, RZ, 0xc0, !PT ;  /* 0x0000ffff64647812 */ /* 0x000fe400078ec0ff */
[----:B------:R-:W-:-:S02]  /*13530*/  SHF.R.U32.HI R112, RZ, 0x8, R112 ;  /* 0x00000008ff707819 */ /* 0x000fc40000011670 */
[----:B------:R-:W-:Y:S02]  /*13540*/  SHF.R.U32.HI R114, RZ, 0x8, R114 ;  /* 0x00000008ff727819 */ /* 0x000fe40000011672 */
[----:B------:R-:W-:Y:S02]  /*13550*/  SHF.R.U32.HI R122, RZ, 0x8, R122 ;  /* 0x00000008ff7a7819 */ /* 0x000fe4000001167a */
[----:B------:R-:W-:Y:S02]  /*13560*/  SHF.R.U32.HI R43, RZ, 0x8, R43 ;  /* 0x00000008ff2b7819 */ /* 0x000fe4000001162b */
[--C-:B--2---:R-:W-:Y:S01]  /*13570*/  PRMT R7, R19, 0x5210, R70.reuse ;  /* 0x0000521013077816 */ /* 0x104fe20000000046 */
[----:B------:R-:W-:Y:S01]  /*13580*/  BAR.SYNC.DEFER_BLOCKING 0x0 ;  /* 0x0000000000007b1d */ /* 0x000fe20000010000 */
[----:B------:R-:W-:Y:S02]  /*13590*/  LOP3.LUT R15, R68, 0xffff, RZ, 0xc0, !PT ;  /* 0x0000ffff440f7812 */ /* 0x000fe400078ec0ff */
[----:B------:R-:W-:-:S02]  /*135a0*/  PRMT R6, R13, 0x4210, R70 ;  /* 0x000042100d067816 */ /* 0x000fc40000000046 */
[----:B------:R-:W-:Y:S02]  /*135b0*/  SHF.R.U32.HI R130, RZ, 0x8, R130 ;  /* 0x00000008ff827819 */ /* 0x000fe40000011682 */
[----:B------:R-:W-:Y:S02]  /*135c0*/  LOP3.LUT R132, R132, 0xffff, RZ, 0xc0, !PT ;  /* 0x0000ffff84847812 */ /* 0x000fe400078ec0ff */
[----:B------:R-:W-:Y:S02]  /*135d0*/  SHF.R.U32.HI R120, RZ, 0x8, R120 ;  /* 0x00000008ff787819 */ /* 0x000fe40000011678 */
[----:B------:R-:W-:Y:S02]  /*135e0*/  SHF.R.U32.HI R41, RZ, 0x8, R41 ;  /* 0x00000008ff297819 */ /* 0x000fe40000011629 */
[----:B------:R-:W-:Y:S02]  /*135f0*/  SHF.R.U32.HI R128, RZ, 0x8, R128 ;  /* 0x00000008ff807819 */ /* 0x000fe40000011680 */
[----:B------:R-:W-:-:S02]  /*13600*/  SHF.R.U32.HI R136, RZ, 0x8, R136 ;  /* 0x00000008ff887819 */ /* 0x000fc40000011688 */
[----:B------:R-:W-:Y:S02]  /*13610*/  SHF.R.U32.HI R45, RZ, 0x8, R45 ;  /* 0x00000008ff2d7819 */ /* 0x000fe4000001162d */
[----:B------:R-:W-:Y:S02]  /*13620*/  SHF.R.U32.HI R144, RZ, 0x8, R144 ;  /* 0x00000008ff907819 */ /* 0x000fe40000011690 */
[----:B------:R-:W-:Y:S02]  /*13630*/  SHF.R.U32.HI R138, RZ, 0x8, R138 ;  /* 0x00000008ff8a7819 */ /* 0x000fe4000001168a */
[----:B------:R-:W-:Y:S01]  /*13640*/  SHF.R.U32.HI R47, RZ, 0x8, R47 ;  /* 0x00000008ff2f7819 */ /* 0x000fe2000001162f */
[----:B------:R-:W2:Y:S01]  /*13650*/  LDS.128 R16, [R36] ;  /* 0x0000000024107984 */ /* 0x000ea20000000c00 */
[--C-:B------:R-:W-:Y:S02]  /*13660*/  PRMT R4, R14, 0x4210, R15.reuse ;  /* 0x000042100e047816 */ /* 0x100fe4000000000f */
[----:B------:R-:W-:Y:S01]  /*13670*/  PRMT R5, R46, 0x5210, R15 ;  /* 0x000052102e057816 */ /* 0x000fe2000000000f */
[----:B------:R-:W-:Y:S01]  /*13680*/  BAR.SYNC.DEFER_BLOCKING 0x0 ;  /* 0x0000000000007b1d */ /* 0x000fe20000010000 */
[----:B------:R-:W-:-:S02]  /*13690*/  LOP3.LUT R31, R31, 0xffff, RZ, 0xc0, !PT ;  /* 0x0000ffff1f1f7812 */ /* 0x000fc400078ec0ff */
[----:B------:R-:W-:Y:S02]  /*136a0*/  LOP3.LUT R74, R74, 0xffff, RZ, 0xc0, !PT ;  /* 0x0000ffff4a4a7812 */ /* 0x000fe400078ec0ff */
[----:B------:R-:W-:Y:S02]  /*136b0*/  LOP3.LUT R40, R82, 0xffff, RZ, 0xc0, !PT ;  /* 0x0000ffff52287812 */ /* 0x000fe400078ec0ff */
[----:B------:R-:W-:Y:S02]  /*136c0*/  PRMT R31, R74, 0x3340, R31 ;  /* 0x000033404a1f7816 */ /* 0x000fe4000000001f */
[----:B------:R-:W-:Y:S02]  /*136d0*/  SHF.R.U32.HI R146, RZ, 0x8, R146 ;  /* 0x00000008ff927819 */ /* 0x000fe40000011692 */
[----:B------:R-:W-:Y:S02]  /*136e0*/  LOP3.LUT R150, R150, 0xffff, RZ, 0xc0, !PT ;  /* 0x0000ffff96967812 */ /* 0x000fe400078ec0ff */
[----:B---3--:R-:W-:Y:S01]  /*136f0*/  ISETP.LT.AND P2, PT, R173, UR4, !P0 ;  /* 0x00000004ad007c0c */ /* 0x008fe2000c741270 */
[----:B------:R-:W-:Y:S01]  /*13700*/  ULDC UR4, c[0x0][0x244] ;  /* 0x0000910000047ab9 */ /* 0x000fe20000000800 */
[----:B------:R3:W-:Y:S01]  /*13710*/  STSM.16.M88.4 [R0], R4 ;  /* 0x0000000400007844 */ /* 0x0007e20000000200 */
[----:B------:R-:W-:-:S02]  /*13720*/  PRMT R40, R40, 0x3340, R1 ;  /* 0x0000334028287816 */ /* 0x000fc40000000001 */
[----:B------:R-:W-:Y:S02]  /*13730*/  LOP3.LUT R13, R86, 0xffff, RZ, 0xc0, !PT ;  /* 0x0000ffff560d7812 */ /* 0x000fe400078ec0ff */
[----:B------:R-:W-:Y:S02]  /*13740*/  PRMT R40, R31, 0x5410, R40 ;  /* 0x000054101f287816 */ /* 0x000fe40000000028 */
[----:B------:R-:W-:Y:S02]  /*13750*/  LOP3.LUT R27, R27, 0xffff, RZ, 0xc0, !PT ;  /* 0x0000ffff1b1b7812 */ /* 0x000fe400078ec0ff */
[--C-:B---3--:R-:W-:Y:S02]  /*13760*/  PRMT R6, R8, 0x4210, R13.reuse ;  /* 0x0000421008067816 */ /* 0x108fe4000000000d */
[----:B------:R-:W-:Y:S01]  /*13770*/  PRMT R7, R40, 0x5210, R13 ;  /* 0x0000521028077816 */ /* 0x000fe2000000000d */
[----:B------:R-:W-:Y:S01]  /*13780*/  BAR.SYNC.DEFER_BLOCKING 0x0 ;  /* 0x0000000000007b1d */ /* 0x000fe20000010000 */
[----:B------:R-:W-:-:S02]  /*13790*/  LOP3.LUT R72, R72, 0xffff, RZ, 0xc0, !PT ;  /* 0x0000ffff48487812 */ /* 0x000fc400078ec0ff */
[----:B------:R-:W-:Y:S02]  /*137a0*/  LOP3.LUT R34, R80, 0xffff, RZ, 0xc0, !PT ;  /* 0x0000ffff50227812 */ /* 0x000fe400078ec0ff */
[----:B------:R-:W-:Y:S02]  /*137b0*/  PRMT R27, R72, 0x3340, R27 ;  /* 0x00003340481b7816 */ /* 0x000fe4000000001b */
[----:B------:R-:W-:Y:S01]  /*137c0*/  PRMT R34, R34, 0x3340, R1 ;  /* 0x0000334022227816 */ /* 0x000fe20000000001 */
[----:B------:R-:W3:Y:S03]  /*137d0*/  LDS.128 R12, [R36] ;  /* 0x00000000240c7984 */ /* 0x000ee60000000c00 */
[----:B------:R-:W-:Y:S02]  /*137e0*/  PRMT R27, R27, 0x5410, R34 ;  /* 0x000054101b1b7816 */ /* 0x000fe40000000022 */
[----:B------:R-:W-:-:S02]  /*137f0*/  PRMT R4, R9, 0x4210, R84 ;  /* 0x0000421009047816 */ /* 0x000fc40000000054 */
[----:B------:R-:W-:Y:S01]  /*13800*/  PRMT R5, R27, 0x5210, R84 ;  /* 0x000052101b057816 */ /* 0x000fe20000000054 */
[----:B------:R-:W-:Y:S06]  /*13810*/  BAR.SYNC.DEFER_BLOCKING 0x0 ;  /* 0x0000000000007b1d */ /* 0x000fec0000010000 */
[----:B------:R4:W-:Y:S01]  /*13820*/  STSM.16.M88.4 [R0], R4 ;  /* 0x0000000400007844 */ /* 0x0009e20000000200 */
[----:B------:R-:W-:Y:S02]  /*13830*/  LOP3.LUT R33, R33, 0xffff, RZ, 0xc0, !PT ;  /* 0x0000ffff21217812 */ /* 0x000fe400078ec0ff */
[----:B------:R-:W-:-:S02]  /*13840*/  LOP3.LUT R88, R88, 0xffff, RZ, 0xc0, !PT ;  /* 0x0000ffff58587812 */ /* 0x000fc400078ec0ff */
[----:B------:R-:W-:Y:S02]  /*13850*/  LOP3.LUT R42, R96, 0xffff, RZ, 0xc0, !PT ;  /* 0x0000ffff602a7812 */ /* 0x000fe400078ec0ff */
[----:B------:R-:W-:Y:S02]  /*13860*/  LOP3.LUT R35, R35, 0xffff, RZ, 0xc0, !PT ;  /* 0x0000ffff23237812 */ /* 0x000fe400078ec0ff */
[----:B----4-:R-:W-:Y:S01]  /*13870*/  PRMT R6, R11, 0x4210, R102 ;  /* 0x000042100b067816 */ /* 0x010fe20000000066 */
[----:B------:R-:W-:Y:S01]  /*13880*/  BAR.SYNC.DEFER_BLOCKING 0x0 ;  /* 0x0000000000007b1d */ /* 0x000fe20000010000 */
[----:B------:R-:W-:Y:S02]  /*13890*/  LOP3.LUT R90, R90, 0xffff, RZ, 0xc0, !PT ;  /* 0x0000ffff5a5a7812 */ /* 0x000fe400078ec0ff */
[----:B------:R-:W-:Y:S02]  /*138a0*/  LOP3.LUT R44, R98, 0xffff, RZ, 0xc0, !PT ;  /* 0x0000ffff622c7812 */ /* 0x000fe400078ec0ff */
[----:B------:R-:W-:-:S02]  /*138b0*/  PRMT R33, R88, 0x3340, R33 ;  /* 0x0000334058217816 */ /* 0x000fc40000000021 */
[----:B------:R-:W-:Y:S02]  /*138c0*/  PRMT R42, R42, 0x3340, R1 ;  /* 0x000033402a2a7816 */ /* 0x000fe40000000001 */
[----:B------:R-:W-:Y:S02]  /*138d0*/  PRMT R35, R90, 0x3340, R35 ;  /* 0x000033405a237816 */ /* 0x000fe40000000023 */
[----:B------:R-:W-:Y:S01]  /*138e0*/  PRMT R44, R44, 0x3340, R1 ;  /* 0x000033402c2c7816 */ /* 0x000fe20000000001 */
[----:B------:R-:W4:Y:S01]  /*138f0*/  LDS.128 R8, [R36] ;  /* 0x0000000024087984 */ /* 0x000f220000000c00 */
[----:B------:R-:W-:Y:S02]  /*13900*/  PRMT R33, R33, 0x5410, R42 ;  /* 0x0000541021217816 */ /* 0x000fe4000000002a */
[----:B------:R-:W-:Y:S02]  /*13910*/  PRMT R35, R35, 0x5410, R44 ;  /* 0x0000541023237816 */ /* 0x000fe4000000002c */
[----:B------:R-:W-:-:S02]  /*13920*/  PRMT R4, R25, 0x4210, R100 ;  /* 0x0000421019047816 */ /* 0x000fc40000000064 */
[----:B------:R-:W-:Y:S02]  /*13930*/  PRMT R5, R33, 0x5210, R100 ;  /* 0x0000521021057816 */ /* 0x000fe40000000064 */
[----:B------:R-:W-:Y:S01]  /*13940*/  PRMT R7, R35, 0x5210, R102 ;  /* 0x0000521023077816 */ /* 0x000fe20000000066 */
[----:B------:R-:W-:Y:S06]  /*13950*/  BAR.SYNC.DEFER_BLOCKING 0x0 ;  /* 0x0000000000007b1d */ /* 0x000fec0000010000 */
[----:B------:R-:W-:Y:S02]  /*13960*/  STSM.16.M88.4 [R0], R4 ;  /* 0x0000000400007844 */ /* 0x000fe40000000200 */
[----:B------:R-:W-:Y:S01]  /*13970*/  BAR.SYNC.DEFER_BLOCKING 0x0 ;  /* 0x0000000000007b1d */ /* 0x000fe20000010000 */
[----:B------:R-:W-:-:S02]  /*13980*/  LOP3.LUT R112, R112, 0xffff, RZ, 0xc0, !PT ;  /* 0x0000ffff70707812 */ /* 0x000fc400078ec0ff */
[----:B------:R-:W-:Y:S02]  /*13990*/  LOP3.LUT R114, R114, 0xffff, RZ, 0xc0, !PT ;  /* 0x0000ffff72727812 */ /* 0x000fe400078ec0ff */
[--C-:B------:R-:W-:Y:S02]  /*139a0*/  PRMT R39, R112, 0x3340, R1.reuse ;  /* 0x0000334070277816 */ /* 0x100fe40000000001 */
[----:B------:R-:W-:Y:S02]  /*139b0*/  PRMT R114, R114, 0x3340, R1 ;  /* 0x0000334072727816 */ /* 0x000fe40000000001 */
[----:B------:R-:W-:Y:S01]  /*139c0*/  LOP3.LUT R25, R116, 0xffff, RZ, 0xc0, !PT ;  /* 0x0000ffff74197812 */ /* 0x000fe200078ec0ff */
[----:B------:R-:W4:Y:S01]  /*139d0*/  LDS.128 R4, [R36] ;  /* 0x0000000024047984 */ /* 0x000f220000000c00 */
[----:B------:R-:W-:Y:S02]  /*139e0*/  LOP3.LUT R27, R118, 0xffff, RZ, 0xc0, !PT ;  /* 0x0000ffff761b7812 */ /* 0x000fe400078ec0ff */
[----:B------:R-:W-:-:S02]  /*139f0*/  PRMT R104, R104, 0x5410, R39 ;  /* 0x0000541068687816 */ /* 0x000fc40000000027 */
[----:B------:R-:W-:Y:S02]  /*13a00*/  PRMT R114, R49, 0x5410, R114 ;  /* 0x0000541031727816 */ /* 0x000fe40000000072 */
[----:B------:R-:W-:Y:S02]  /*13a10*/  PRMT R24, R24, 0x4210, R25 ;  /* 0x0000421018187816 */ /* 0x000fe40000000019 */
[----:B------:R-:W-:Y:S02]  /*13a20*/  PRMT R26, R26, 0x4210, R27 ;  /* 0x000042101a1a7816 */ /* 0x000fe4000000001b */
[----:B------:R-:W-:Y:S02]  /*13a30*/  PRMT R25, R104, 0x5210, R25 ;  /* 0x0000521068197816 */ /* 0x000fe40000000019 */
[----:B------:R-:W-:Y:S01]  /*13a40*/  PRMT R27, R114, 0x5210, R27 ;  /* 0x00005210721b7816 */ /* 0x000fe2000000001b */
[----:B------:R-:W-:Y:S01]  /*13a50*/  BAR.SYNC.DEFER_BLOCKING 0x0 ;  /* 0x0000000000007b1d */ /* 0x000fe20000010000 */
[----:B------:R-:W-:-:S02]  /*13a60*/  LOP3.LUT R43, R43, 0xffff, RZ, 0xc0, !PT ;  /* 0x0000ffff2b2b7812 */ /* 0x000fc400078ec0ff */
[----:B------:R-:W-:Y:S02]  /*13a70*/  LOP3.LUT R122, R122, 0xffff, RZ, 0xc0, !PT ;  /* 0x0000ffff7a7a7812 */ /* 0x000fe400078ec0ff */
[----:B------:R-:W-:Y:S02]  /*13a80*/  LOP3.LUT R130, R130, 0xffff, RZ, 0xc0, !PT ;  /* 0x0000ffff82827812 */ /* 0x000fe400078ec0ff */
[----:B------:R-:W-:Y:S01]  /*13a90*/  PRMT R43, R122, 0x3340, R43 ;  /* 0x000033407a2b7816 */ /* 0x000fe2000000002b */
[----:B------:R1:W-:Y:S01]  /*13aa0*/  STSM.16.M88.4 [R0], R24 ;  /* 0x0000001800007844 */ /* 0x0003e20000000200 */
[----:B------:R-:W-:Y:S02]  /*13ab0*/  PRMT R130, R130, 0x3340, R1 ;  /* 0x0000334082827816 */ /* 0x000fe40000000001 */
[----:B------:R-:W-:Y:S02]  /*13ac0*/  LOP3.LUT R31, R134, 0xffff, RZ, 0xc0, !PT ;  /* 0x0000ffff861f7812 */ /* 0x000fe400078ec0ff */
[----:B------:R-:W-:-:S02]  /*13ad0*/  PRMT R130, R43, 0x5410, R130 ;  /* 0x000054102b827816 */ /* 0x000fc40000000082 */
[----:B------:R-:W-:Y:S02]  /*13ae0*/  LOP3.LUT R41, R41, 0xffff, RZ, 0xc0, !PT ;  /* 0x0000ffff29297812 */ /* 0x000fe400078ec0ff */
[----:B-1----:R-:W-:Y:S02]  /*13af0*/  PRMT R24, R29, 0x4210, R132 ;  /* 0x000042101d187816 */ /* 0x002fe40000000084 */
[--C-:B------:R-:W-:Y:S02]  /*13b00*/  PRMT R26, R28, 0x4210, R31.reuse ;  /* 0x000042101c1a7816 */ /* 0x100fe4000000001f */
[----:B------:R-:W-:Y:S01]  /*13b10*/  PRMT R27, R130, 0x5210, R31 ;  /* 0x00005210821b7816 */ /* 0x000fe2000000001f */
[----:B------:R-:W-:Y:S01]  /*13b20*/  BAR.SYNC.DEFER_BLOCKING 0x0 ;  /* 0x0000000000007b1d */ /* 0x000fe20000010000 */
[----:B------:R-:W-:Y:S02]  /*13b30*/  LOP3.LUT R120, R120, 0xffff, RZ, 0xc0, !PT ;  /* 0x0000ffff78787812 */ /* 0x000fe400078ec0ff */
[----:B------:R-:W-:-:S02]  /*13b40*/  LOP3.LUT R128, R128, 0xffff, RZ, 0xc0, !PT ;  /* 0x0000ffff80807812 */ /* 0x000fc400078ec0ff */
[----:B------:R-:W-:Y:S02]  /*13b50*/  PRMT R41, R120, 0x3340, R41 ;  /* 0x0000334078297816 */ /* 0x000fe40000000029 */
[----:B------:R-:W-:Y:S01]  /*13b60*/  PRMT R128, R128, 0x3340, R1 ;  /* 0x0000334080807816 */ /* 0x000fe20000000001 */
[----:B------:R-:W1:Y:S03]  /*13b70*/  LDS.128 R28, [R36] ;  /* 0x00000000241c7984 */ /* 0x000e660000000c00 */
[----:B------:R-:W-:-:S04]  /*13b80*/  PRMT R41, R41, 0x5410, R128 ;  /* 0x0000541029297816 */ /* 0x000fc80000000080 */
[----:B------:R-:W-:Y:S01]  /*13b90*/  PRMT R25, R41, 0x5210, R132 ;  /* 0x0000521029197816 */ /* 0x000fe20000000084 */
[----:B------:R-:W-:Y:S01]  /*13ba0*/  BAR.SYNC.DEFER_BLOCKING 0x0 ;  /* 0x0000000000007b1d */ /* 0x000fe20000010000 */
[----:B------:R-:W-:Y:S02]  /*13bb0*/  LOP3.LUT R45, R45, 0xffff, RZ, 0xc0, !PT ;  /* 0x0000ffff2d2d7812 */ /* 0x000fe400078ec0ff */
[----:B------:R-:W-:Y:S02]  /*13bc0*/  LOP3.LUT R136, R136, 0xffff, RZ, 0xc0, !PT ;  /* 0x0000ffff88887812 */ /* 0x000fe400078ec0ff */
[----:B------:R-:W-:Y:S02]  /*13bd0*/  LOP3.LUT R144, R144, 0xffff, RZ, 0xc0, !PT ;  /* 0x0000ffff90907812 */ /* 0x000fe400078ec0ff */
[----:B------:R-:W-:Y:S01]  /*13be0*/  PRMT R45, R136, 0x3340, R45 ;  /* 0x00003340882d7816 */ /* 0x000fe2000000002d */
[----:B------:R0:W-:Y:S01]  /*13bf0*/  STSM.16.M88.4 [R0], R24 ;  /* 0x0000001800007844 */ /* 0x0001e20000000200 */
[----:B------:R-:W-:-:S02]  /*13c00*/  PRMT R144, R144, 0x3340, R1 ;  /* 0x0000334090907816 */ /* 0x000fc40000000001 */
[----:B------:R-:W-:Y:S02]  /*13c10*/  LOP3.LUT R33, R148, 0xffff, RZ, 0xc0, !PT ;  /* 0x0000ffff94217812 */ /* 0x000fe400078ec0ff */
[----:B------:R-:W-:Y:S02]  /*13c20*/  PRMT R144, R45, 0x5410, R144 ;  /* 0x000054102d907816 */ /* 0x000fe40000000090 */
[----:B------:R-:W-:Y:S02]  /*13c30*/  LOP3.LUT R47, R47, 0xffff, RZ, 0xc0, !PT ;  /* 0x0000ffff2f2f7812 */ /* 0x000fe400078ec0ff */
[--C-:B0-----:R-:W-:Y:S02]  /*13c40*/  PRMT R24, R32, 0x4210, R33.reuse ;  /* 0x0000421020187816 */ /* 0x101fe40000000021 */
[----:B------:R-:W-:Y:S01]  /*13c50*/  PRMT R25, R144, 0x5210, R33 ;  /* 0x0000521090197816 */ /* 0x000fe20000000021 */
[----:B------:R-:W-:Y:S01]  /*13c60*/  BAR.SYNC.DEFER_BLOCKING 0x0 ;  /* 0x0000000000007b1d */ /* 0x000fe20000010000 */
[----:B------:R-:W-:-:S02]  /*13c70*/  LOP3.LUT R138, R138, 0xffff, RZ, 0xc0, !PT ;  /* 0x0000ffff8a8a7812 */ /* 0x000fc400078ec0ff */
[----:B------:R-:W-:Y:S02]  /*13c80*/  LOP3.LUT R146, R146, 0xffff, RZ, 0xc0, !PT ;  /* 0x0000ffff92927812 */ /* 0x000fe400078ec0ff */
[----:B------:R-:W-:Y:S02]  /*13c90*/  PRMT R47, R138, 0x3340, R47 ;  /* 0x000033408a2f7816 */ /* 0x000fe4000000002f */
[----:B------:R-:W-:Y:S01]  /*13ca0*/  PRMT R146, R146, 0x3340, R1 ;  /* 0x0000334092927816 */ /* 0x000fe20000000001 */
[----:B------:R-:W0:Y:S03]  /*13cb0*/  LDS.128 R32, [R36] ;  /* 0x0000000024207984 */ /* 0x000e260000000c00 */
[----:B------:R-:W-:Y:S02]  /*13cc0*/  PRMT R47, R47, 0x5410, R146 ;  /* 0x000054102f2f7816 */ /* 0x000fe40000000092 */
[----:B------:R-:W-:-:S02]  /*13cd0*/  PRMT R26, R3, 0x4210, R150 ;  /* 0x00004210031a7816 */ /* 0x000fc40000000096 */
[----:B------:R-:W-:Y:S01]  /*13ce0*/  PRMT R27, R47, 0x5210, R150 ;  /* 0x000052102f1b7816 */ /* 0x000fe20000000096 */
[----:B------:R-:W-:Y:S01]  /*13cf0*/  BAR.SYNC.DEFER_BLOCKING 0x0 ;  /* 0x0000000000007b1d */ /* 0x000fe20000010000 */
[----:B------:R-:W-:Y:S02]  /*13d00*/  IMAD R39, R172, UR4, RZ ;  /* 0x00000004ac277c24 */ /* 0x000fe4000f8e02ff */
[----:B------:R-:W-:-:S03]  /*13d10*/  IMAD R40, R154, R37, RZ ;  /* 0x000000259a287224 */ /* 0x000fc600078e02ff */
[----:B------:R-:W-:Y:S02]  /*13d20*/  ULDC UR4, c[0x0][0x22c] ;  /* 0x00008b0000047ab9 */ /* 0x000fe40000000800 */
[----:B------:R-:W-:Y:S01]  /*13d30*/  ISETP.LT.AND P6, PT, R154, UR4, !P0 ;  /* 0x000000049a007c0c */ /* 0x000fe2000c7c1270 */
[CC--:B-----5:R-:W-:Y:S01]  /*13d40*/  IMAD R3, R2.reuse, R37.reuse, RZ ;  /* 0x0000002502037224 */ /* 0x0e0fe200078e02ff */
[----:B------:R-:W2:Y:S01]  /*13d50*/  LDL.LU R154, [R1+0x36c] ;  /* 0x00036c00019a7983 */ /* 0x000ea20000300800 */
[C---:B------:R-:W-:Y:S02]  /*13d60*/  IADD3 R38, P1, R39.reuse, UR6, RZ ;  /* 0x0000000627267c10 */ /* 0x040fe4000ff3e0ff */
[----:B------:R-:W-:Y:S01]  /*13d70*/  ISETP.LT.AND P3, PT, R2, UR5, !P0 ;  /* 0x0000000502007c0c */ /* 0x000fe2000c761270 */
[----:B------:R-:W-:Y:S01]  /*13d80*/  ULDC UR5, c[0x0][0x22c] ;  /* 0x00008b0000057ab9 */ /* 0x000fe20000000800 */
[----:B------:R3:W-:Y:S01]  /*13d90*/  STSM.16.M88.4 [R0], R24 ;  /* 0x0000001800007844 */ /* 0x0007e20000000200 */
[----:B------:R-:W-:Y:S01]  /*13da0*/  LEA.HI.X.SX32 R39, R39, UR7, 0x1, P1 ;  /* 0x0000000727277c11 */ /* 0x000fe200088f0eff */
[----:B------:R-:W-:Y:S01]  /*13db0*/  IMAD R41, R153, R37, RZ ;  /* 0x0000002599297224 */ /* 0x000fe200078e02ff */
[----:B------:R-:W-:Y:S01]  /*13dc0*/  IADD3 R2, P4, R3, R38, RZ ;  /* 0x0000002603027210 */ /* 0x000fe20007f9e0ff */
[----:B------:R-:W4:Y:S01]  /*13dd0*/  LDL.LU R156, [R1+0x368] ;  /* 0x00036800019c7983 */ /* 0x000f220000300800 */
[----:B------:R-:W-:Y:S01]  /*13de0*/  ISETP.LT.AND P1, PT, R153, UR5, !P0 ;  /* 0x0000000599007c0c */ /* 0x000fe2000c721270 */
[----:B------:R-:W-:Y:S01]  /*13df0*/  ULDC UR4, c[0x0][0x22c] ;  /* 0x00008b0000047ab9 */ /* 0x000fe20000000800 */
[----:B------:R-:W-:Y:S01]  /*13e00*/  LEA.HI.X.SX32 R3, R3, R39, 0x1, P4 ;  /* 0x0000002703037211 */ /* 0x000fe200020f0eff */
[----:B------:R-:W4:Y:S01]  /*13e10*/  LDL.LU R153, [R1+0x364] ;  /* 0x0003640001997983 */ /* 0x000f220000300800 */
[----:B------:R-:W-:Y:S01]  /*13e20*/  PRMT R47, R20, 0x7770, RZ ;  /* 0x00007770142f7816 */ /* 0x000fe200000000ff */
[----:B------:R-:W-:Y:S01]  /*13e30*/  ULDC UR5, c[0x0][0x22c] ;  /* 0x00008b0000057ab9 */ /* 0x000fe20000000800 */
[----:B------:R-:W-:Y:S01]  /*13e40*/  PRMT R45, R21, 0x7770, RZ ;  /* 0x00007770152d7816 */ /* 0x000fe200000000ff */
[----:B------:R-:W-:Y:S01]  /*13e50*/  BAR.SYNC.DEFER_BLOCKING 0x0 ;  /* 0x0000000000007b1d */ /* 0x000fe20000010000 */
[----:B---3--:R-:W-:Y:S01]  /*13e60*/  IMAD R0, R152, R37, RZ ;  /* 0x0000002598007224 */ /* 0x008fe200078e02ff */
[----:B------:R-:W-:-:S04]  /*13e70*/  PRMT R43, R22, 0x7770, RZ ;  /* 0x00007770162b7816 */ /* 0x000fc800000000ff */
[----:B------:R-:W-:Y:S01]  /*13e80*/  ULDC UR6, c[0x0][0x22c] ;  /* 0x00008b0000067ab9 */ /* 0x000fe20000000800 */
[----:B------:R3:W-:Y:S01]  /*13e90*/  @P3 STG.E.U8 desc[UR14][R2.64], R47 ;  /* 0x0000002f02003986 */ /* 0x0007e2000c10110e */
[----:B------:R-:W-:Y:S02]  /*13ea0*/  ISETP.LT.AND P3, PT, R152, UR4, !P0 ;  /* 0x0000000498007c0c */ /* 0x000fe4000c761270 */
[CC--:B------:R-:W-:Y:S01]  /*13eb0*/  IADD3 R24, P5, R40.reuse, R38.reuse, RZ ;  /* 0x0000002628187210 */ /* 0x0c0fe20007fbe0ff */
[----:B------:R-:W4:Y:S01]  /*13ec0*/  LDL.LU R152, [R1+0x360] ;  /* 0x0003600001987983 */ /* 0x000f220000300800 */
[----:B------:R-:W-:Y:S01]  /*13ed0*/  IMAD R26, R155, R37, RZ ;  /* 0x000000259b1a7224 */ /* 0x000fe200078e02ff */
[----:B------:R-:W-:Y:S01]  /*13ee0*/  ULDC UR4, c[0x0][0x22c] ;  /* 0x00008b0000047ab9 */ /* 0x000fe20000000800 */
[----:B------:R-:W-:Y:S02]  /*13ef0*/  LEA.HI.X.SX32 R25, R40, R39, 0x1, P5 ;  /* 0x0000002728197211 */ /* 0x000fe400028f0eff */
[----:B---3--:R-:W-:-:S04]  /*13f00*/  IADD3 R2, P4, R41, R38, RZ ;  /* 0x0000002629027210 */ /* 0x008fc80007f9e0ff */
[----:B------:R-:W-:Y:S01]  /*13f10*/  LEA.HI.X.SX32 R3, R41, R39, 0x1, P4 ;  /* 0x0000002729037211 */ /* 0x000fe200020f0eff */
[----:B------:R3:W-:Y:S01]  /*13f20*/  @P6 STG.E.U8 desc[UR14][R24.64], R45 ;  /* 0x0000002d18006986 */ /* 0x0007e2000c10110e */
[----:B------:R-:W-:Y:S01]  /*13f30*/  ISETP.LT.AND P4, PT, R155, UR5, !P0 ;  /* 0x000000059b007c0c */ /* 0x000fe2000c781270 */
[----:B------:R-:W-:Y:S02]  /*13f40*/  ULDC UR5, c[0x0][0x22c] ;  /* 0x00008b0000057ab9 */ /* 0x000fe40000000800 */
[----:B------:R1:W-:Y:S01]  /*13f50*/  @P1 STG.E.U8 desc[UR14][R2.64], R43 ;  /* 0x0000002b02001986 */ /* 0x0003e2000c10110e */
[----:B------:R-:W-:Y:S02]  /*13f60*/  PRMT R41, R23, 0x7770, RZ ;  /* 0x0000777017297816 */ /* 0x000fe400000000ff */
[----:B------:R-:W-:Y:S01]  /*13f70*/  PRMT R27, R20, 0x7771, RZ ;  /* 0x00007771141b7816 */ /* 0x000fe200000000ff */
[----:B------:R-:W4:Y:S01]  /*13f80*/  LDL.LU R155, [R1+0x35c] ;  /* 0x00035c00019b7983 */ /* 0x000f220000300800 */
[----:B---3--:R-:W-:-:S02]  /*13f90*/  IADD3 R24, P6, R26, R38, RZ ;  /* 0x000000261a187210 */ /* 0x008fc40007fde0ff */
[----:B-1----:R-:W-:Y:S02]  /*13fa0*/  IADD3 R2, P5, R0, R38, RZ ;  /* 0x0000002600027210 */ /* 0x002fe40007fbe0ff */
[-C--:B------:R-:W-:Y:S02]  /*13fb0*/  LEA.HI.X.SX32 R25, R26, R39.reuse, 0x1, P6 ;  /* 0x000000271a197211 */ /* 0x080fe400030f0eff */
[----:B------:R-:W-:-:S05]  /*13fc0*/  LEA.HI.X.SX32 R3, R0, R39, 0x1, P5 ;  /* 0x0000002700037211 */ /* 0x000fca00028f0eff */
[----:B------:R1:W-:Y:S04]  /*13fd0*/  @P3 STG.E.U8 desc[UR14][R2.64], R41 ;  /* 0x0000002902003986 */ /* 0x0003e8000c10110e */
[----:B------:R3:W-:Y:S01]  /*13fe0*/  @P4 STG.E.U8 desc[UR14][R24.64], R27 ;  /* 0x0000001b18004986 */ /* 0x0007e2000c10110e */
[----:B------:R-:W-:Y:S02]  /*13ff0*/  PRMT R43, R21, 0x7771, RZ ;  /* 0x00007771152b7816 */ /* 0x000fe400000000ff */
[C---:B--2---:R-:W-:Y:S01]  /*14000*/  ISETP.LT.AND P1, PT, R154.reuse, UR4, !P0 ;  /* 0x000000049a007c0c */ /* 0x044fe2000c721270 */
[----:B------:R-:W-:Y:S01]  /*14010*/  IMAD R0, R154, R37, RZ ;  /* 0x000000259a007224 */ /* 0x000fe200078e02ff */
[----:B------:R-:W-:Y:S01]  /*14020*/  ULDC UR4, c[0x0][0x22c] ;  /* 0x00008b0000047ab9 */ /* 0x000fe20000000800 */
[----:B------:R-:W2:Y:S03]  /*14030*/  LDL.LU R154, [R1+0x358] ;  /* 0x00035800019a7983 */ /* 0x000ea60000300800 */
[----:B-1----:R-:W-:-:S04]  /*14040*/  IADD3 R2, P4, R0, R38, RZ ;  /* 0x0000002600027210 */ /* 0x002fc80007f9e0ff */
[----:B------:R-:W-:Y:S01]  /*14050*/  LEA.HI.X.SX32 R3, R0, R39, 0x1, P4 ;  /* 0x0000002700037211 */ /* 0x000fe200020f0eff */
[CC--:B----4-:R-:W-:Y:S01]  /*14060*/  IMAD R0, R156.reuse, R37.reuse, RZ ;  /* 0x000000259c007224 */ /* 0x0d0fe200078e02ff */
[C---:B------:R-:W-:Y:S01]  /*14070*/  ISETP.LT.AND P4, PT, R153.reuse, UR5, !P0 ;  /* 0x0000000599007c0c */ /* 0x040fe2000c781270 */
[----:B------:R-:W-:Y:S02]  /*14080*/  IMAD R26, R153, R37, RZ ;  /* 0x00000025991a7224 */ /* 0x000fe400078e02ff */
[----:B------:R1:W-:Y:S01]  /*14090*/  @P1 STG.E.U8 desc[UR14][R2.64], R43 ;  /* 0x0000002b02001986 */ /* 0x0003e2000c10110e */
[----:B------:R-:W-:Y:S01]  /*140a0*/  ISETP.LT.AND P3, PT, R156, UR4, !P0 ;  /* 0x000000049c007c0c */ /* 0x000fe2000c761270 */
[----:B------:R-:W-:Y:S01]  /*140b0*/  ULDC UR4, c[0x0][0x22c] ;  /* 0x00008b0000047ab9 */ /* 0x000fe20000000800 */
[----:B------:R-:W-:Y:S01]  /*140c0*/  PRMT R41, R22, 0x7771, RZ ;  /* 0x0000777116297816 */ /* 0x000fe200000000ff */
[----:B------:R-:W4:Y:S01]  /*140d0*/  LDL.LU R153, [R1+0x354] ;  /* 0x0003540001997983 */ /* 0x000f220000300800 */
[----:B---3--:R-:W-:Y:S01]  /*140e0*/  PRMT R27, R23, 0x7771, RZ ;  /* 0x00007771171b7816 */ /* 0x008fe200000000ff */
[----:B------:R-:W-:-:S02]  /*140f0*/  ULDC UR5, c[0x0][0x22c] ;  /* 0x00008b0000057ab9 */ /* 0x000fc40000000800 */
[----:B------:R-:W3:Y:S01]  /*14100*/  LDL.LU R157, [R1+0x350] ;  /* 0x00035000019d7983 */ /* 0x000ee20000300800 */
[----:B-1----:R-:W-:-:S04]  /*14110*/  IADD3 R2, P5, R0, R38, RZ ;  /* 0x0000002600027210 */ /* 0x002fc80007fbe0ff */
[----:B------:R-:W-:Y:S02]  /*14120*/  LEA.HI.X.SX32 R3, R0, R39, 0x1, P5 ;  /* 0x0000002700037211 */ /* 0x000fe400028f0eff */
[C---:B------:R-:W-:Y:S01]  /*14130*/  ISETP.LT.AND P1, PT, R152.reuse, UR4, !P0 ;  /* 0x0000000498007c0c */ /* 0x040fe2000c721270 */
[----:B------:R-:W-:Y:S01]  /*14140*/  IMAD R0, R152, R37, RZ ;  /* 0x0000002598007224 */ /* 0x000fe200078e02ff */
[C---:B------:R-:W-:Y:S01]  /*14150*/  IADD3 R24, P6, R26.reuse, R38, RZ ;  /* 0x000000261a187210 */ /* 0x040fe20007fde0ff */
[----:B------:R-:W3:Y:S01]  /*14160*/  LDL.LU R152, [R1+0x34c] ;  /* 0x00034c0001987983 */ /* 0x000ee20000300800 */
[----:B------:R-:W-:Y:S02]  /*14170*/  ULDC UR4, c[0x0][0x22c] ;  /* 0x00008b0000047ab9 */ /* 0x000fe40000000800 */
[----:B------:R-:W-:Y:S01]  /*14180*/  LEA.HI.X.SX32 R25, R26, R39, 0x1, P6 ;  /* 0x000000271a197211 */ /* 0x000fe200030f0eff */
[----:B------:R1:W-:Y:S04]  /*14190*/  @P3 STG.E.U8 desc[UR14][R2.64], R41 ;  /* 0x0000002902003986 */ /* 0x0003e8000c10110e */
[----:B------:R-:W-:Y:S01]  /*141a0*/  @P4 STG.E.U8 desc[UR14][R24.64], R27 ;  /* 0x0000001b18004986 */ /* 0x000fe2000c10110e */
[----:B------:R-:W-:-:S02]  /*141b0*/  PRMT R43, R20, 0x7772, RZ ;  /* 0x00007772142b7816 */ /* 0x000fc400000000ff */
[C---:B-1----:R-:W-:Y:S02]  /*141c0*/  IADD3 R2, P4, R0.reuse, R38, RZ ;  /* 0x0000002600027210 */ /* 0x042fe40007f9e0ff */
[C---:B------:R-:W-:Y:S01]  /*141d0*/  ISETP.LT.AND P3, PT, R155.reuse, UR4, !P0 ;  /* 0x000000049b007c0c */ /* 0x040fe2000c761270 */
[----:B------:R-:W-:Y:S01]  /*141e0*/  ULDC UR4, c[0x0][0x22c] ;  /* 0x00008b0000047ab9 */ /* 0x000fe20000000800 */
[----:B------:R-:W-:Y:S01]  /*141f0*/  LEA.HI.X.SX32 R3, R0, R39, 0x1, P4 ;  /* 0x0000002700037211 */ /* 0x000fe200020f0eff */
[----:B------:R-:W-:Y:S02]  /*14200*/  IMAD R0, R155, R37, RZ ;  /* 0x000000259b007224 */ /* 0x000fe400078e02ff */
[----:B------:R-:W3:Y:S04]  /*14210*/  LDL.LU R155, [R1+0x510] ;  /* 0x00051000019b7983 */ /* 0x000ee80000300800 */
[----:B------:R1:W-:Y:S01]  /*14220*/  @P1 STG.E.U8 desc[UR14][R2.64], R43 ;  /* 0x0000002b02001986 */ /* 0x0003e2000c10110e */
[----:B------:R-:W-:-:S02]  /*14230*/  PRMT R41, R21, 0x7772, RZ ;  /* 0x0000777215297816 */ /* 0x000fc400000000ff */
[----:B-1----:R-:W-:-:S04]  /*14240*/  IADD3 R2, P5, R0, R38, RZ ;  /* 0x0000002600027210 */ /* 0x002fc80007fbe0ff */
[----:B------:R-:W-:-:S05]  /*14250*/  LEA.HI.X.SX32 R3, R0, R39, 0x1, P5 ;  /* 0x0000002700037211 */ /* 0x000fca00028f0eff */
[----:B------:R1:W-:Y:S01]  /*14260*/  @P3 STG.E.U8 desc[UR14][R2.64], R41 ;  /* 0x0000002902003986 */ /* 0x0003e2000c10110e */
[C---:B--2---:R-:W-:Y:S01]  /*14270*/  ISETP.LT.AND P4, PT, R154.reuse, UR5, !P0 ;  /* 0x000000059a007c0c */ /* 0x044fe2000c781270 */
[-C--:B------:R-:W-:Y:S01]  /*14280*/  IMAD R26, R154, R37.reuse, RZ ;  /* 0x000000259a1a7224 */ /* 0x080fe200078e02ff */
[----:B------:R-:W-:Y:S01]  /*14290*/  ULDC UR5, c[0x0][0x22c] ;  /* 0x00008b0000057ab9 */ /* 0x000fe20000000800 */
[----:B------:R-:W2:Y:S04]  /*142a0*/  LDL.LU R154, [R1+0x348] ;  /* 0x00034800019a7983 */ /* 0x000ea80000300800 */
[----:B------:R-:W2:Y:S01]  /*142b0*/  LDL.LU R156, [R1+0x344] ;  /* 0x00034400019c7983 */ /* 0x000ea20000300800 */
[C---:B----4-:R-:W-:Y:S01]  /*142c0*/  ISETP.LT.AND P1, PT, R153.reuse, UR4, !P0 ;  /* 0x0000000499007c0c */ /* 0x050fe2000c721270 */
[----:B------:R-:W-:Y:S01]  /*142d0*/  IMAD R0, R153, R37, RZ ;  /* 0x0000002599007224 */ /* 0x000fe200078e02ff */
[-C--:B------:R-:W-:Y:S01]  /*142e0*/  IADD3 R24, P6, R26, R38.reuse, RZ ;  /* 0x000000261a187210 */ /* 0x080fe20007fde0ff */
[----:B------:R-:W4:Y:S01]  /*142f0*/  LDL.LU R153, [R1+0x340] ;  /* 0x0003400001997983 */ /* 0x000f220000300800 */
[----:B------:R-:W-:Y:S01]  /*14300*/  PRMT R27, R22, 0x7772, RZ ;  /* 0x00007772161b7816 */ /* 0x000fe200000000ff */
[----:B------:R-:W-:Y:S01]  /*14310*/  ULDC UR4, c[0x0][0x22c] ;  /* 0x00008b0000047ab9 */ /* 0x000fe20000000800 */
[----:B-1----:R-:W-:-:S04]  /*14320*/  IADD3 R2, P3, R0, R38, RZ ;  /* 0x0000002600027210 */ /* 0x002fc80007f7e0ff */
[----:B------:R-:W-:Y:S02]  /*14330*/  LEA.HI.X.SX32 R3, R0, R39, 0x1, P3 ;  /* 0x0000002700037211 */ /* 0x000fe400018f0eff */
[C---:B---3--:R-:W-:Y:S01]  /*14340*/  ISETP.LT.AND P3, PT, R152.reuse, UR5, !P0 ;  /* 0x0000000598007c0c */ /* 0x048fe2000c761270 */
[----:B------:R-:W-:Y:S01]  /*14350*/  IMAD R0, R152, R37, RZ ;  /* 0x0000002598007224 */ /* 0x000fe200078e02ff */
[----:B------:R-:W-:Y:S01]  /*14360*/  LEA.HI.X.SX32 R25, R26, R39, 0x1, P6 ;  /* 0x000000271a197211 */ /* 0x000fe200030f0eff */
[----:B------:R-:W3:Y:S01]  /*14370*/  LDL.LU R152, [R1+0x33c] ;  /* 0x00033c0001987983 */ /* 0x000ee20000300800 */
[----:B------:R-:W-:Y:S01]  /*14380*/  IMAD R26, R157, R37, RZ ;  /* 0x000000259d1a7224 */ /* 0x000fe200078e02ff */
[----:B------:R-:W-:Y:S01]  /*14390*/  PRMT R43, R23, 0x7772, RZ ;  /* 0x00007772172b7816 */ /* 0x000fe200000000ff */
[----:B------:R-:W-:Y:S01]  /*143a0*/  ULDC UR5, c[0x0][0x22c] ;  /* 0x00008b0000057ab9 */ /* 0x000fe20000000800 */
[----:B------:R1:W-:Y:S01]  /*143b0*/  @P4 STG.E.U8 desc[UR14][R24.64], R27 ;  /* 0x0000001b18004986 */ /* 0x0003e2000c10110e */
[----:B------:R-:W-:Y:S01]  /*143c0*/  ISETP.LT.AND P4, PT, R157, UR4, !P0 ;  /* 0x000000049d007c0c */ /* 0x000fe2000c781270 */
[----:B------:R-:W-:-:S02]  /*143d0*/  ULDC UR4, c[0x0][0x22c] ;  /* 0x00008b0000047ab9 */ /* 0x000fc40000000800 */
[----:B------:R0:W-:Y:S01]  /*143e0*/  @P1 STG.E.U8 desc[UR14][R2.64], R43 ;  /* 0x0000002b02001986 */ /* 0x0001e2000c10110e */
[-C--:B-1----:R-:W-:Y:S02]  /*143f0*/  IADD3 R24, P5, R26, R38.reuse, RZ ;  /* 0x000000261a187210 */ /* 0x082fe40007fbe0ff */
[----:B------:R-:W-:Y:S02]  /*14400*/  PRMT R27, R20, 0x7773, RZ ;  /* 0x00007773141b7816 */ /* 0x000fe400000000ff */
[-C--:B------:R-:W-:Y:S02]  /*14410*/  LEA.HI.X.SX32 R25, R26, R39.reuse, 0x1, P5 ;  /* 0x000000271a197211 */ /* 0x080fe400028f0eff */
[C---:B0-----:R-:W-:Y:S02]  /*14420*/  IADD3 R2, P1, R0.reuse, R38, RZ ;  /* 0x0000002600027210 */ /* 0x041fe40007f3e0ff */
[----:B------:R-:W-:Y:S01]  /*14430*/  ISETP.LT.AND P5, PT, R155, UR4, !P0 ;  /* 0x000000049b007c0c */ /* 0x000fe2000c7a1270 */
[----:B------:R-:W-:Y:S01]  /*14440*/  ULDC UR4, c[0x0][0x22c] ;  /* 0x00008b0000047ab9 */ /* 0x000fe20000000800 */
[----:B------:R-:W-:Y:S01]  /*14450*/  LEA.HI.X.SX32 R3, R0, R39, 0x1, P1 ;  /* 0x0000002700037211 */ /* 0x000fe200008f0eff */
[----:B------:R0:W-:Y:S04]  /*14460*/  @P4 STG.E.U8 desc[UR14][R24.64], R27 ;  /* 0x0000001b18004986 */ /* 0x0001e8000c10110e */
[----:B------:R-:W3:Y:S01]  /*14470*/  LDL.LU R155, [R1+0x338] ;  /* 0x00033800019b7983 */ /* 0x000ee20000300800 */
[----:B------:R-:W-:-:S02]  /*14480*/  PRMT R41, R21, 0x7773, RZ ;  /* 0x0000777315297816 */ /* 0x000fc400000000ff */
[----:B0-----:R-:W-:-:S03]  /*14490*/  PRMT R27, R22, 0x7773, RZ ;  /* 0x00007773161b7816 */ /* 0x001fc600000000ff */
[----:B------:R0:W-:Y:S01]  /*144a0*/  @P3 STG.E.U8 desc[UR14][R2.64], R41 ;  /* 0x0000002902003986 */ /* 0x0001e2000c10110e */
[----:B------:R-:W-:Y:S02]  /*144b0*/  PRMT R25, R23, 0x7773, RZ ;  /* 0x0000777317197816 */ /* 0x000fe400000000ff */
[C---:B--2---:R-:W-:Y:S01]  /*144c0*/  ISETP.LT.AND P4, PT, R154.reuse, UR4, !P0 ;  /* 0x000000049a007c0c */ /* 0x044fe2000c781270 */
[-C--:B------:R-:W-:Y:S01]  /*144d0*/  IMAD R0, R154, R37.reuse, RZ ;  /* 0x000000259a007224 */ /* 0x080fe200078e02ff */
[----:B------:R-:W-:Y:S01]  /*144e0*/  ULDC UR4, c[0x0][0x22c] ;  /* 0x00008b0000047ab9 */ /* 0x000fe20000000800 */
[----:B------:R-:W2:Y:S03]  /*144f0*/  LDL.LU R154, [R1+0x334] ;  /* 0x00033400019a7983 */ /* 0x000ea60000300800 */
[----:B------:R-:W-:Y:S01]  /*14500*/  IADD3 R20, P6, R0, R38, RZ ;  /* 0x0000002600147210 */ /* 0x000fe20007fde0ff */
[----:B------:R-:W-:-:S03]  /*14510*/  IMAD R26, R156, R37, RZ ;  /* 0x000000259c1a7224 */ /* 0x000fc600078e02ff */
[----:B------:R-:W-:Y:S02]  /*14520*/  LEA.HI.X.SX32 R21, R0, R39, 0x1, P6 ;  /* 0x0000002700157211 */ /* 0x000fe400030f0eff */
[----:B0-----:R-:W-:-:S03]  /*14530*/  IADD3 R2, P6, R26, R38, RZ ;  /* 0x000000261a027210 */ /* 0x001fc60007fde0ff */
[----:B------:R0:W-:Y:S01]  /*14540*/  @P4 STG.E.U8 desc[UR14][R20.64], R27 ;  /* 0x0000001b14004986 */ /* 0x0001e2000c10110e */
[----:B------:R-:W-:Y:S01]  /*14550*/  ISETP.LT.AND P3, PT, R156, UR4, !P0 ;  /* 0x000000049c007c0c */ /* 0x000fe2000c761270 */
[----:B------:R-:W-:Y:S01]  /*14560*/  ULDC UR4, c[0x0][0x22c] ;  /* 0x00008b0000047ab9 */ /* 0x000fe20000000800 */
[C---:B----4-:R-:W-:Y:S01]  /*14570*/  ISETP.LT.AND P1, PT, R153.reuse, UR5, !P0 ;  /* 0x0000000599007c0c */ /* 0x050fe2000c721270 */
[----:B------:R-:W-:Y:S01]  /*14580*/  IMAD R0, R153, R37, RZ ;  /* 0x0000002599007224 */ /* 0x000fe200078e02ff */
[-C--:B------:R-:W-:Y:S01]  /*14590*/  LEA.HI.X.SX32 R3, R26, R39.reuse, 0x1, P6 ;  /* 0x000000271a037211 */ /* 0x080fe200030f0eff */
[----:B------:R-:W4:Y:S01]  /*145a0*/  LDL.LU R153, [R1+0x330] ;  /* 0x0003300001997983 */ /* 0x000f220000300800 */
[----:B------:R-:W-:Y:S01]  /*145b0*/  PRMT R41, R16, 0x7770, RZ ;  /* 0x0000777010297816 */ /* 0x000fe200000000ff */
[----:B------:R-:W-:Y:S01]  /*145c0*/  ULDC UR5, c[0x0][0x22c] ;  /* 0x00008b0000057ab9 */ /* 0x000fe20000000800 */
[C---:B------:R-:W-:Y:S01]  /*145d0*/  IADD3 R22, P4, R0.reuse, R38, RZ ;  /* 0x0000002600167210 */ /* 0x040fe20007f9e0ff */
[----:B------:R-:W4:Y:S03]  /*145e0*/  LDL.LU R156, [R1+0x32c] ;  /* 0x00032c00019c7983 */ /* 0x000f260000300800 */
[----:B------:R-:W-:-:S02]  /*145f0*/  LEA.HI.X.SX32 R23, R0, R39, 0x1, P4 ;  /* 0x0000002700177211 */ /* 0x000fc400020f0eff */
[C---:B---3--:R-:W-:Y:S01]  /*14600*/  ISETP.LT.AND P6, PT, R152.reuse, UR4, !P0 ;  /* 0x0000000498007c0c */ /* 0x048fe2000c7c1270 */
[----:B------:R-:W-:Y:S01]  /*14610*/  IMAD R0, R152, R37, RZ ;  /* 0x0000002598007224 */ /* 0x000fe200078e02ff */
[----:B------:R1:W-:Y:S01]  /*14620*/  @P3 STG.E.U8 desc[UR14][R2.64], R25 ;  /* 0x0000001902003986 */ /* 0x0003e2000c10110e */
[----:B------:R-:W-:-:S03]  /*14630*/  ULDC UR4, c[0x0][0x22c] ;  /* 0x00008b0000047ab9 */ /* 0x000fc60000000800 */
[----:B------:R-:W3:Y:S04]  /*14640*/  LDL.LU R152, [R1+0x328] ;  /* 0x0003280001987983 */ /* 0x000ee80000300800 */
[----:B------:R1:W-:Y:S01]  /*14650*/  @P1 STG.E.U8 desc[UR14][R22.64], R41 ;  /* 0x0000002916001986 */ /* 0x0003e2000c10110e */
[C---:B0-----:R-:W-:Y:S02]  /*14660*/  IADD3 R20, P1, R0.reuse, R38, RZ ;  /* 0x0000002600147210 */ /* 0x041fe40007f3e0ff */
[----:B------:R-:W-:Y:S02]  /*14670*/  PRMT R27, R17, 0x7770, RZ ;  /* 0x00007770111b7816 */ /* 0x000fe400000000ff */
[----:B------:R-:W-:-:S05]  /*14680*/  LEA.HI.X.SX32 R21, R0, R39, 0x1, P1 ;  /* 0x0000002700157211 */ /* 0x000fca00008f0eff */
[----:B------:R0:W-:Y:S01]  /*14690*/  @P6 STG.E.U8 desc[UR14][R20.64], R27 ;  /* 0x0000001b14006986 */ /* 0x0001e2000c10110e */
[----:B-1----:R-:W-:Y:S01]  /*146a0*/  PRMT R25, R19, 0x7770, RZ ;  /* 0x0000777013197816 */ /* 0x002fe200000000ff */
[C---:B------:R-:W-:Y:S01]  /*146b0*/  IMAD R24, R155.reuse, R37, RZ ;  /* 0x000000259b187224 */ /* 0x040fe200078e02ff */
[----:B------:R-:W-:Y:S01]  /*146c0*/  ISETP.LT.AND P3, PT, R155, UR4, !P0 ;  /* 0x000000049b007c0c */ /* 0x000fe2000c761270 */
[----:B------:R-:W-:-:S03]  /*146d0*/  ULDC UR4, c[0x0][0x22c] ;  /* 0x00008b0000047ab9 */ /* 0x000fc60000000800 */
[----:B------:R-:W-:Y:S02]  /*146e0*/  IADD3 R2, P4, R24, R38, RZ ;  /* 0x0000002618027210 */ /* 0x000fe40007f9e0ff */
[----:B------:R-:W-:Y:S02]  /*146f0*/  PRMT R41, R18, 0x7770, RZ ;  /* 0x0000777012297816 */ /* 0x000fe400000000ff */
[----:B------:R-:W-:-:S05]  /*14700*/  LEA.HI.X.SX32 R3, R24, R39, 0x1, P4 ;  /* 0x0000002718037211 */ /* 0x000fca00020f0eff */
[----:B------:R-:W-:Y:S01]  /*14710*/  @P3 STG.E.U8 desc[UR14][R2.64], R41 ;  /* 0x0000002902003986 */ /* 0x000fe2000c10110e */
[C---:B--2---:R-:W-:Y:S01]  /*14720*/  ISETP.LT.AND P1, PT, R154.reuse, UR5, !P0 ;  /* 0x000000059a007c0c */ /* 0x044fe2000c721270 */
[----:B------:R-:W-:Y:S01]  /*14730*/  IMAD R0, R154, R37, RZ ;  /* 0x000000259a007224 */ /* 0x000fe200078e02ff */
[----:B------:R-:W-:Y:S01]  /*14740*/  ULDC UR5, c[0x0][0x22c] ;  /* 0x00008b0000057ab9 */ /* 0x000fe20000000800 */
[----:B------:R-:W2:Y:S03]  /*14750*/  LDL.LU R154, [R1+0x324] ;  /* 0x00032400019a7983 */ /* 0x000ea60000300800 */
[C---:B------:R-:W-:Y:S01]  /*14760*/  IADD3 R22, P6, R0.reuse, R38, RZ ;  /* 0x0000002600167210 */ /* 0x040fe20007fde0ff */
[----:B------:R-:W2:Y:S03]  /*14770*/  LDL.LU R155, [R1+0x320] ;  /* 0x00032000019b7983 */ /* 0x000ea60000300800 */
[----:B------:R-:W-:-:S05]  /*14780*/  LEA.HI.X.SX32 R23, R0, R39, 0x1, P6 ;  /* 0x0000002700177211 */ /* 0x000fca00030f0eff */
[----:B------:R1:W-:Y:S01]  /*14790*/  @P1 STG.E.U8 desc[UR14][R22.64], R25 ;  /* 0x0000001916001986 */ /* 0x0003e2000c10110e */
[C---:B----4-:R-:W-:Y:S01]  /*147a0*/  ISETP.LT.AND P4, PT, R153.reuse, UR4, !P0 ;  /* 0x0000000499007c0c */ /* 0x050fe2000c781270 */
[----:B------:R-:W-:Y:S01]  /*147b0*/  IMAD R0, R153, R37, RZ ;  /* 0x0000002599007224 */ /* 0x000fe200078e02ff */
[----:B------:R-:W-:Y:S01]  /*147c0*/  ULDC UR4, c[0x0][0x22c] ;  /* 0x00008b0000047ab9 */ /* 0x000fe20000000800 */
[----:B------:R-:W4:Y:S03]  /*147d0*/  LDL.LU R153, [R1+0x31c] ;  /* 0x00031c0001997983 */ /* 0x000f260000300800 */
[----:B0-----:R-:W-:-:S04]  /*147e0*/  IADD3 R20, P1, R0, R38, RZ ;  /* 0x0000002600147210 */ /* 0x001fc80007f3e0ff */
[----:B------:R-:W-:Y:S02]  /*147f0*/  LEA.HI.X.SX32 R21, R0, R39, 0x1, P1 ;  /* 0x0000002700157211 */ /* 0x000fe400008f0eff */
[C---:B---3--:R-:W-:Y:S01]  /*14800*/  ISETP.LT.AND P1, PT, R152.reuse, UR5, !P0 ;  /* 0x0000000598007c0c */ /* 0x048fe2000c721270 */
[-C--:B------:R-:W-:Y:S01]  /*14810*/  IMAD R0, R152, R37.reuse, RZ ;  /* 0x0000002598007224 */ /* 0x080fe200078e02ff */
[----:B------:R-:W-:Y:S01]  /*14820*/  PRMT R27, R16, 0x7771, RZ ;  /* 0x00007771101b7816 */ /* 0x000fe200000000ff */
[----:B------:R-:W3:Y:S01]  /*14830*/  LDL.LU R152, [R1+0x318] ;  /* 0x0003180001987983 */ /* 0x000ee20000300800 */
[C---:B------:R-:W-:Y:S01]  /*14840*/  IMAD R24, R156.reuse, R37, RZ ;  /* 0x000000259c187224 */ /* 0x040fe200078e02ff */
[----:B------:R-:W-:Y:S01]  /*14850*/  ISETP.LT.AND P3, PT, R156, UR4, !P0 ;  /* 0x000000049c007c0c */ /* 0x000fe2000c761270 */
[----:B------:R-:W-:Y:S01]  /*14860*/  ULDC UR4, c[0x0][0x22c] ;  /* 0x00008b0000047ab9 */ /* 0x000fe20000000800 */
[----:B------:R0:W-:Y:S01]  /*14870*/  @P4 STG.E.U8 desc[UR14][R20.64], R27 ;  /* 0x0000001b14004986 */ /* 0x0001e2000c10110e */
[-C--:B-1----:R-:W-:Y:S01]  /*14880*/  IADD3 R22, P4, R0, R38.reuse, RZ ;  /* 0x0000002600167210 */ /* 0x082fe20007f9e0ff */
[----:B------:R-:W-:Y:S01]  /*14890*/  ULDC UR5, c[0x0][0x22c] ;  /* 0x00008b0000057ab9 */ /* 0x000fe20000000800 */
[----:B------:R-:W-:Y:S01]  /*148a0*/  IADD3 R2, P6, R24, R38, RZ ;  /* 0x0000002618027210 */ /* 0x000fe20007fde0ff */
[----:B------:R-:W3:Y:S01]  /*148b0*/  LDL.LU R156, [R1+0x314] ;  /* 0x00031400019c7983 */ /* 0x000ee20000300800 */
[----:B------:R-:W-:-:S02]  /*148c0*/  PRMT R41, R17, 0x7771, RZ ;  /* 0x0000777111297816 */ /* 0x000fc400000000ff */
[-C--:B------:R-:W-:Y:S02]  /*148d0*/  LEA.HI.X.SX32 R3, R24, R39.reuse, 0x1, P6 ;  /* 0x0000002718037211 */ /* 0x080fe400030f0eff */
[----:B------:R-:W-:Y:S02]  /*148e0*/  LEA.HI.X.SX32 R23, R0, R39, 0x1, P4 ;  /* 0x0000002700177211 */ /* 0x000fe400020f0eff */
[----:B------:R-:W-:Y:S01]  /*148f0*/  PRMT R25, R18, 0x7771, RZ ;  /* 0x0000777112197816 */ /* 0x000fe200000000ff */
[----:B------:R1:W-:Y:S04]  /*14900*/  @P3 STG.E.U8 desc[UR14][R2.64], R41 ;  /* 0x0000002902003986 */ /* 0x0003e8000c10110e */
[----:B------:R4:W-:Y:S01]  /*14910*/  @P1 STG.E.U8 desc[UR14][R22.64], R25 ;  /* 0x0000001916001986 */ /* 0x0009e2000c10110e */
[----:B0-----:R-:W-:-:S02]  /*14920*/  PRMT R27, R19, 0x7771, RZ ;  /* 0x00007771131b7816 */ /* 0x001fc400000000ff */
[C---:B--2---:R-:W-:Y:S01]  /*14930*/  ISETP.LT.AND P6, PT, R154.reuse, UR4, !P0 ;  /* 0x000000049a007c0c */ /* 0x044fe2000c7c1270 */
[-C--:B------:R-:W-:Y:S01]  /*14940*/  IMAD R0, R154, R37.reuse, RZ ;  /* 0x000000259a007224 */ /* 0x080fe200078e02ff */
[----:B------:R-:W-:Y:S01]  /*14950*/  ULDC UR4, c[0x0][0x22c] ;  /* 0x00008b0000047ab9 */ /* 0x000fe20000000800 */
[----:B------:R-:W2:Y:S03]  /*14960*/  LDL.LU R154, [R1+0x310] ;  /* 0x00031000019a7983 */ /* 0x000ea60000300800 */
[----:B------:R-:W-:Y:S01]  /*14970*/  IADD3 R20, P1, R0, R38, RZ ;  /* 0x0000002600147210 */ /* 0x000fe20007f3e0ff */
[----:B------:R-:W-:-:S03]  /*14980*/  IMAD R24, R155, R37, RZ ;  /* 0x000000259b187224 */ /* 0x000fc600078e02ff */
[----:B------:R-:W-:Y:S02]  /*14990*/  LEA.HI.X.SX32 R21, R0, R39, 0x1, P1 ;  /* 0x0000002700157211 */ /* 0x000fe400008f0eff */
[----:B-1----:R-:W-:-:S03]  /*149a0*/  IADD3 R2, P4, R24, R38, RZ ;  /* 0x0000002618027210 */ /* 0x002fc60007f9e0ff */
        /* <DEDUP_REMOVED lines=14> */
[----:B------:R-:W-:Y:S01]  /*14a90*/  PRMT R25, R17, 0x7772, RZ ;  /* 0x0000777211197816 */ /* 0x000fe200000000ff */
[----:B------:R-:W3:Y:S01]  /*14aa0*/  LDL.LU R152, [R1+0x304] ;  /* 0x0003040001987983 */ /* 0x000ee20000300800 */
[----:B------:R-:W-:-:S03]  /*14ab0*/  ULDC UR4, c[0x0][0x22c] ;  /* 0x00008b0000047ab9 */ /* 0x000fc60000000800 */
[----:B------:R1:W-:Y:S01]  /*14ac0*/  @P3 STG.E.U8 desc[UR14][R2.64], R41 ;  /* 0x0000002902003986 */ /* 0x0003e2000c10110e */
[C---:B------:R-:W-:Y:S01]  /*14ad0*/  ISETP.LT.AND P3, PT, R156.reuse, UR4, !P0 ;  /* 0x000000049c007c0c */ /* 0x040fe2000c761270 */
[----:B------:R-:W-:Y:S01]  /*14ae0*/  IMAD R24, R156, R37, RZ ;  /* 0x000000259c187224 */ /* 0x000fe200078e02ff */
[----:B0-----:R-:W-:Y:S01]  /*14af0*/  PRMT R27, R18, 0x7772, RZ ;  /* 0x00007772121b7816 */ /* 0x001fe200000000ff */
[----:B------:R0:W-:Y:S01]  /*14b00*/  @P1 STG.E.U8 desc[UR14][R22.64], R25 ;  /* 0x0000001916001986 */ /* 0x0001e2000c10110e */
[CC--:B------:R-:W-:Y:S01]  /*14b10*/  IADD3 R20, P1, R0.reuse, R38.reuse, RZ ;  /* 0x0000002600147210 */ /* 0x0c0fe20007f3e0ff */
[----:B------:R-:W-:Y:S02]  /*14b20*/  ULDC UR4, c[0x0][0x22c] ;  /* 0x00008b0000047ab9 */ /* 0x000fe40000000800 */
[----:B------:R-:W3:Y:S01]  /*14b30*/  LDL.LU R156, [R1+0x300] ;  /* 0x00030000019c7983 */ /* 0x000ee20000300800 */
[----:B------:R-:W-:Y:S02]  /*14b40*/  LEA.HI.X.SX32 R21, R0, R39, 0x1, P1 ;  /* 0x0000002700157211 */ /* 0x000fe400008f0eff */
[----:B-1----:R-:W-:-:S03]  /*14b50*/  IADD3 R2, P6, R24, R38, RZ ;  /* 0x0000002618027210 */ /* 0x002fc60007fde0ff */
[----:B------:R1:W-:Y:S01]  /*14b60*/  @P4 STG.E.U8 desc[UR14][R20.64], R27 ;  /* 0x0000001b14004986 */ /* 0x0003e2000c10110e */
[----:B------:R-:W-:Y:S02]  /*14b70*/  PRMT R41, R19, 0x7772, RZ ;  /* 0x0000777213297816 */ /* 0x000fe400000000ff */
[----:B------:R-:W-:Y:S02]  /*14b80*/  LEA.HI.X.SX32 R3, R24, R39, 0x1, P6 ;  /* 0x0000002718037211 */ /* 0x000fe400030f0eff */
[----:B0-----:R-:W-:-:S03]  /*14b90*/  PRMT R25, R16, 0x7773, RZ ;  /* 0x0000777310197816 */ /* 0x001fc600000000ff */
[----:B------:R0:W-:Y:S01]  /*14ba0*/  @P3 STG.E.U8 desc[UR14][R2.64], R41 ;  /* 0x0000002902003986 */ /* 0x0001e2000c10110e */
[C---:B--2---:R-:W-:Y:S01]  /*14bb0*/  IMAD R0, R154.reuse, R37, RZ ;  /* 0x000000259a007224 */ /* 0x044fe200078e02ff */
[----:B------:R-:W-:Y:S01]  /*14bc0*/  ISETP.LT.AND P1, PT, R154, UR5, !P0 ;  /* 0x000000059a007c0c */ /* 0x000fe2000c721270 */
[----:B------:R-:W-:Y:S01]  /*14bd0*/  ULDC UR5, c[0x0][0x22c] ;  /* 0x00008b0000057ab9 */ /* 0x000fe20000000800 */
[----:B------:R-:W2:Y:S02]  /*14be0*/  LDL.LU R154, [R1+0x50c] ;  /* 0x00050c00019a7983 */ /* 0x000ea40000300800 */
[----:B------:R-:W-:-:S04]  /*14bf0*/  IADD3 R22, P4, R0, R38, RZ ;  /* 0x0000002600167210 */ /* 0x000fc80007f9e0ff */
[----:B------:R-:W-:-:S05]  /*14c00*/  LEA.HI.X.SX32 R23, R0, R39, 0x1, P4 ;  /* 0x0000002700177211 */ /* 0x000fca00020f0eff */
[----:B------:R0:W-:Y:S01]  /*14c10*/  @P1 STG.E.U8 desc[UR14][R22.64], R25 ;  /* 0x0000001916001986 */ /* 0x0001e2000c10110e */
[CC--:B----4-:R-:W-:Y:S01]  /*14c20*/  IMAD R0, R153.reuse, R37.reuse, RZ ;  /* 0x0000002599007224 */ /* 0x0d0fe200078e02ff */
[----:B------:R-:W-:Y:S01]  /*14c30*/  ISETP.LT.AND P6, PT, R153, UR4, !P0 ;  /* 0x0000000499007c0c */ /* 0x000fe2000c7c1270 */
[----:B------:R-:W-:Y:S01]  /*14c40*/  ULDC UR4, c[0x0][0x22c] ;  /* 0x00008b0000047ab9 */ /* 0x000fe20000000800 */
[----:B------:R-:W4:Y:S02]  /*14c50*/  LDL.LU R153, [R1+0x508] ;  /* 0x0005080001997983 */ /* 0x000f240000300800 */
[C---:B-1----:R-:W-:Y:S01]  /*14c60*/  IADD3 R20, P1, R0.reuse, R38, RZ ;  /* 0x0000002600147210 */ /* 0x042fe20007f3e0ff */
[C---:B------:R-:W-:Y:S01]  /*14c70*/  IMAD R24, R155.reuse, R37, RZ ;  /* 0x000000259b187224 */ /* 0x040fe200078e02ff */
[----:B------:R-:W-:Y:S01]  /*14c80*/  ISETP.LT.AND P3, PT, R155, UR4, !P0 ;  /* 0x000000049b007c0c */ /* 0x000fe2000c761270 */
[----:B------:R-:W-:Y:S01]  /*14c90*/  ULDC UR4, c[0x0][0x22c] ;  /* 0x00008b0000047ab9 */ /* 0x000fe20000000800 */
[----:B------:R-:W4:Y:S01]  /*14ca0*/  LDL.LU R155, [R1+0x504] ;  /* 0x00050400019b7983 */ /* 0x000f220000300800 */
[----:B------:R-:W-:-:S02]  /*14cb0*/  LEA.HI.X.SX32 R21, R0, R39, 0x1, P1 ;  /* 0x0000002700157211 */ /* 0x000fc400008f0eff */
[C---:B---3--:R-:W-:Y:S01]  /*14cc0*/  ISETP.LT.AND P1, PT, R152.reuse, UR5, !P0 ;  /* 0x0000000598007c0c */ /* 0x048fe2000c721270 */
[-C--:B------:R-:W-:Y:S01]  /*14cd0*/  IMAD R0, R152, R37.reuse, RZ ;  /* 0x0000002598007224 */ /* 0x080fe200078e02ff */
[----:B------:R-:W-:Y:S01]  /*14ce0*/  PRMT R27, R17, 0x7773, RZ ;  /* 0x00007773111b7816 */ /* 0x000fe200000000ff */
[----:B------:R-:W3:Y:S01]  /*14cf0*/  LDL.LU R152, [R1+0x500] ;  /* 0x0005000001987983 */ /* 0x000ee20000300800 */
[-C--:B0-----:R-:W-:Y:S01]  /*14d00*/  IADD3 R2, P4, R24, R38.reuse, RZ ;  /* 0x0000002618027210 */ /* 0x081fe20007f9e0ff */
[----:B------:R-:W-:Y:S02]  /*14d10*/  ULDC UR5, c[0x0][0x22c] ;  /* 0x00008b0000057ab9 */ /* 0x000fe40000000800 */
[----:B------:R0:W-:Y:S01]  /*14d20*/  @P6 STG.E.U8 desc[UR14][R20.64], R27 ;  /* 0x0000001b14006986 */ /* 0x0001e2000c10110e */
[----:B------:R-:W-:Y:S01]  /*14d30*/  IADD3 R16, P6, R0, R38, RZ ;  /* 0x0000002600107210 */ /* 0x000fe20007fde0ff */
[----:B------:R-:W-:Y:S01]  /*14d40*/  IMAD R22, R156, R37, RZ ;  /* 0x000000259c167224 */ /* 0x000fe200078e02ff */
[----:B------:R-:W-:-:S02]  /*14d50*/  PRMT R25, R18, 0x7773, RZ ;  /* 0x0000777312197816 */ /* 0x000fc400000000ff */
[-C--:B------:R-:W-:Y:S02]  /*14d60*/  LEA.HI.X.SX32 R17, R0, R39.reuse, 0x1, P6 ;  /* 0x0000002700117211 */ /* 0x080fe400030f0eff */
[-C--:B------:R-:W-:Y:S02]  /*14d70*/  IADD3 R18, P6, R22, R38.reuse, RZ ;  /* 0x0000002616127210 */ /* 0x080fe40007fde0ff */
[-C--:B------:R-:W-:Y:S02]  /*14d80*/  LEA.HI.X.SX32 R3, R24, R39.reuse, 0x1, P4 ;  /* 0x0000002718037211 */ /* 0x080fe400020f0eff */
[----:B------:R-:W-:Y:S02]  /*14d90*/  PRMT R23, R19, 0x7773, RZ ;  /* 0x0000777313177816 */ /* 0x000fe400000000ff */
[----:B------:R-:W-:Y:S01]  /*14da0*/  ISETP.LT.AND P4, PT, R156, UR4, !P0 ;  /* 0x000000049c007c0c */ /* 0x000fe2000c781270 */
[----:B------:R1:W-:Y:S01]  /*14db0*/  @P3 STG.E.U8 desc[UR14][R2.64], R25 ;  /* 0x0000001902003986 */ /* 0x0003e2000c10110e */
[----:B------:R-:W-:Y:S01]  /*14dc0*/  LEA.HI.X.SX32 R19, R22, R39, 0x1, P6 ;  /* 0x0000002716137211 */ /* 0x000fe200030f0eff */
[----:B------:R-:W-:Y:S01]  /*14dd0*/  IMAD R22, R37, 0x2, R22 ;  /* 0x0000000225167824 */ /* 0x000fe200078e0216 */
[----:B------:R-:W-:Y:S01]  /*14de0*/  ULDC UR4, c[0x0][0x22c] ;  /* 0x00008b0000047ab9 */ /* 0x000fe20000000800 */
[----:B0-----:R-:W-:Y:S01]  /*14df0*/  PRMT R21, R12, 0x7770, RZ ;  /* 0x000077700c157816 */ /* 0x001fe200000000ff */
[----:B------:R0:W-:Y:S02]  /*14e00*/  @P1 STG.E.U8 desc[UR14][R16.64], R23 ;  /* 0x0000001710001986 */ /* 0x0001e4000c10110e */
[----:B-1----:R-:W-:-:S05]  /*14e10*/  IADD3 R2, P6, R22, R38, RZ ;  /* 0x0000002616027210 */ /* 0x002fca0007fde0ff */
[----:B------:R1:W-:Y:S01]  /*14e20*/  @P4 STG.E.U8 desc[UR14][R18.64], R21 ;  /* 0x0000001512004986 */ /* 0x0003e2000c10110e */
[----:B------:R-:W-:Y:S02]  /*14e30*/  LEA.HI.X.SX32 R3, R22, R39, 0x1, P6 ;  /* 0x0000002716037211 */ /* 0x000fe400030f0eff */
[----:B0-----:R-:W-:-:S05]  /*14e40*/  PRMT R23, R13, 0x7770, RZ ;  /* 0x000077700d177816 */ /* 0x001fca00000000ff */
[----:B------:R0:W-:Y:S01]  /*14e50*/  @P2 STG.E.U8 desc[UR14][R2.64], R23 ;  /* 0x0000001702002986 */ /* 0x0001e2000c10110e */
[----:B--2---:R-:W-:Y:S01]  /*14e60*/  ISETP.LT.AND P3, PT, R154, UR4, !P0 ;  /* 0x000000049a007c0c */ /* 0x004fe2000c761270 */
[----:B------:R-:W-:Y:S02]  /*14e70*/  ULDC UR4, c[0x0][0x22c] ;  /* 0x00008b0000047ab9 */ /* 0x000fe40000000800 */
[----:B------:R-:W2:Y:S01]  /*14e80*/  LDL.LU R154, [R1+0x4fc] ;  /* 0x0004fc00019a7983 */ /* 0x000ea20000300800 */
[----:B----4-:R-:W-:Y:S01]  /*14e90*/  ISETP.LT.AND P1, PT, R153, UR4, !P0 ;  /* 0x0000000499007c0c */ /* 0x010fe2000c721270 */
[----:B------:R-:W-:Y:S02]  /*14ea0*/  ULDC UR4, c[0x0][0x22c] ;  /* 0x00008b0000047ab9 */ /* 0x000fe40000000800 */
[----:B------:R-:W4:Y:S01]  /*14eb0*/  LDL.LU R153, [R1+0x4f8] ;  /* 0x0004f80001997983 */ /* 0x000f220000300800 */
[----:B------:R-:W-:Y:S01]  /*14ec0*/  ISETP.LT.AND P4, PT, R155, UR4, !P0 ;  /* 0x000000049b007c0c */ /* 0x000fe2000c781270 */
[----:B------:R-:W-:-:S02]  /*14ed0*/  ULDC UR4, c[0x0][0x22c] ;  /* 0x00008b0000047ab9 */ /* 0x000fc40000000800 */
[----:B------:R-:W4:Y:S01]  /*14ee0*/  LDL.LU R155, [R1+0x2fc] ;  /* 0x0002fc00019b7983 */ /* 0x000f220000300800 */
[----:B---3--:R-:W-:Y:S01]  /*14ef0*/  ISETP.LT.AND P2, PT, R152, UR4, !P0 ;  /* 0x0000000498007c0c */ /* 0x008fe2000c741270 */
[C---:B------:R-:W-:Y:S02]  /*14f00*/  IMAD R0, R37.reuse, 0x2, R22 ;  /* 0x0000000225007824 */ /* 0x040fe400078e0216 */
[----:B------:R-:W3:Y:S01]  /*14f10*/  LDL.LU R152, [R1+0x4f4] ;  /* 0x0004f40001987983 */ /* 0x000ee20000300800 */
[----:B------:R-:W-:Y:S01]  /*14f20*/  PRMT R27, R14, 0x7770, RZ ;  /* 0x000077700e1b7816 */ /* 0x000fe200000000ff */
[----:B------:R-:W-:Y:S01]  /*14f30*/  ULDC UR4, c[0x0][0x22c] ;  /* 0x00008b0000047ab9 */ /* 0x000fe20000000800 */
[C---:B------:R-:W-:Y:S01]  /*14f40*/  IMAD R20, R37.reuse, 0x2, R0 ;  /* 0x0000000225147824 */ /* 0x040fe200078e0200 */
[CC--:B------:R-:W-:Y:S01]  /*14f50*/  IADD3 R16, P6, R0.reuse, R38.reuse, RZ ;  /* 0x0000002600107210 */ /* 0x0c0fe20007fde0ff */
[----:B------:R-:W3:Y:S03]  /*14f60*/  LDL.LU R156, [R1+0x4f0] ;  /* 0x0004f000019c7983 */ /* 0x000ee60000300800 */
[----:B------:R-:W-:Y:S01]  /*14f70*/  LEA.HI.X.SX32 R17, R0, R39, 0x1, P6 ;  /* 0x0000002700117211 */ /* 0x000fe200030f0eff */
[----:B------:R-:W-:Y:S01]  /*14f80*/  IMAD R0, R37, 0x2, R20 ;  /* 0x0000000225007824 */ /* 0x000fe200078e0214 */
[----:B-1----:R-:W-:-:S04]  /*14f90*/  IADD3 R18, P6, R20, R38, RZ ;  /* 0x0000002614127210 */ /* 0x002fc80007fde0ff */
[-C--:B------:R-:W-:Y:S02]  /*14fa0*/  LEA.HI.X.SX32 R19, R20, R39.reuse, 0x1, P6 ;  /* 0x0000002714137211 */ /* 0x080fe400030f0eff */
[CC--:B------:R-:W-:Y:S02]  /*14fb0*/  IADD3 R20, P6, R0.reuse, R38.reuse, RZ ;  /* 0x0000002600147210 */ /* 0x0c0fe40007fde0ff */
[----:B------:R-:W-:Y:S02]  /*14fc0*/  PRMT R25, R15, 0x7770, RZ ;  /* 0x000077700f197816 */ /* 0x000fe400000000ff */
[----:B------:R-:W-:Y:S01]  /*14fd0*/  LEA.HI.X.SX32 R21, R0, R39, 0x1, P6 ;  /* 0x0000002700157211 */ /* 0x000fe200030f0eff */
[----:B------:R-:W-:Y:S01]  /*14fe0*/  IMAD R0, R37, 0x2, R0 ;  /* 0x0000000225007824 */ /* 0x000fe200078e0200 */
[----:B0-----:R-:W-:Y:S01]  /*14ff0*/  PRMT R23, R12, 0x7771, RZ ;  /* 0x000077710c177816 */ /* 0x001fe200000000ff */
[----:B------:R0:W-:Y:S04]  /*15000*/  @P5 STG.E.U8 desc[UR14][R16.64], R27 ;  /* 0x0000001b10005986 */ /* 0x0001e8000c10110e */
[----:B------:R1:W-:Y:S04]  /*15010*/  @P3 STG.E.U8 desc[UR14][R18.64], R25 ;  /* 0x0000001912003986 */ /* 0x0003e8000c10110e */
[----:B------:R1:W-:Y:S01]  /*15020*/  @P1 STG.E.U8 desc[UR14][R20.64], R23 ;  /* 0x0000001714001986 */ /* 0x0003e2000c10110e */
[----:B------:R-:W-:-:S02]  /*15030*/  IADD3 R2, P1, R0, R38, RZ ;  /* 0x0000002600027210 */ /* 0x000fc40007f3e0ff */
[----:B0-----:R-:W-:Y:S02]  /*15040*/  PRMT R27, R13, 0x7771, RZ ;  /* 0x000077710d1b7816 */ /* 0x001fe400000000ff */
[----:B------:R-:W-:-:S05]  /*15050*/  LEA.HI.X.SX32 R3, R0, R39, 0x1, P1 ;  /* 0x0000002700037211 */ /* 0x000fca00008f0eff */
[----:B------:R0:W-:Y:S01]  /*15060*/  @P4 STG.E.U8 desc[UR14][R2.64], R27 ;  /* 0x0000001b02004986 */ /* 0x0001e2000c10110e */
[----:B--2---:R-:W-:Y:S01]  /*15070*/  ISETP.LT.AND P5, PT, R154, UR4, !P0 ;  /* 0x000000049a007c0c */ /* 0x004fe2000c7a1270 */
[----:B------:R-:W-:Y:S02]  /*15080*/  ULDC UR4, c[0x0][0x22c] ;  /* 0x00008b0000047ab9 */ /* 0x000fe40000000800 */
[----:B------:R-:W2:Y:S01]  /*15090*/  LDL.LU R154, [R1+0x4ec] ;  /* 0x0004ec00019a7983 */ /* 0x000ea20000300800 */
[----:B----4-:R-:W-:Y:S01]  /*150a0*/  ISETP.LT.AND P3, PT, R153, UR4, !P0 ;  /* 0x0000000499007c0c */ /* 0x010fe2000c761270 */
[----:B------:R-:W-:Y:S02]  /*150b0*/  IMAD R22, R37, 0x2, R0 ;  /* 0x0000000225167824 */ /* 0x000fe400078e0200 */
[----:B------:R-:W4:Y:S01]  /*150c0*/  LDL.LU R153, [R1+0x4e8] ;  /* 0x0004e80001997983 */ /* 0x000f220000300800 */
[----:B------:R-:W-:Y:S01]  /*150d0*/  ULDC UR4, c[0x0][0x22c] ;  /* 0x00008b0000047ab9 */ /* 0x000fe20000000800 */
[----:B---3--:R-:W-:Y:S01]  /*150e0*/  ISETP.LT.AND P4, PT, R152, UR5, !P0 ;  /* 0x0000000598007c0c */ /* 0x008fe2000c781270 */
[C---:B------:R-:W-:Y:S01]  /*150f0*/  IMAD R0, R155.reuse, R37, RZ ;  /* 0x000000259b007224 */ /* 0x040fe200078e02ff */
[----:B------:R-:W3:Y:S01]  /*15100*/  LDL.LU R152, [R1+0x4e4] ;  /* 0x0004e40001987983 */ /* 0x000ee20000300800 */
[CC--:B------:R-:W-:Y:S01]  /*15110*/  IADD3 R16, P6, R22.reuse, R38.reuse, RZ ;  /* 0x0000002616107210 */ /* 0x0c0fe20007fde0ff */
[----:B------:R-:W-:Y:S01]  /*15120*/  ULDC UR5, c[0x0][0x22c] ;  /* 0x00008b0000057ab9 */ /* 0x000fe20000000800 */
[----:B------:R-:W-:Y:S01]  /*15130*/  ISETP.LT.AND P1, PT, R155, UR4, !P0 ;  /* 0x000000049b007c0c */ /* 0x000fe2000c721270 */
[----:B------:R-:W-:Y:S01]  /*15140*/  ULDC UR4, c[0x0][0x22c] ;  /* 0x00008b0000047ab9 */ /* 0x000fe20000000800 */
[----:B------:R-:W-:Y:S01]  /*15150*/  LEA.HI.X.SX32 R17, R22, R39, 0x1, P6 ;  /* 0x0000002716117211 */ /* 0x000fe200030f0eff */
[----:B------:R-:W-:Y:S01]  /*15160*/  IMAD R22, R37, 0x4, R22 ;  /* 0x0000000425167824 */ /* 0x000fe200078e0216 */
[----:B-1----:R-:W-:Y:S01]  /*15170*/  IADD3 R18, P6, R0, R38, RZ ;  /* 0x0000002600127210 */ /* 0x002fe20007fde0ff */
[----:B------:R-:W3:Y:S01]  /*15180*/  LDL.LU R155, [R1+0x4e0] ;  /* 0x0004e000019b7983 */ /* 0x000ee20000300800 */
[----:B------:R-:W-:-:S02]  /*15190*/  PRMT R25, R14, 0x7771, RZ ;  /* 0x000077710e197816 */ /* 0x000fc400000000ff */
[-C--:B------:R-:W-:Y:S01]  /*151a0*/  LEA.HI.X.SX32 R19, R0, R39.reuse, 0x1, P6 ;  /* 0x0000002700137211 */ /* 0x080fe200030f0eff */
[----:B------:R-:W-:Y:S01]  /*151b0*/  IMAD R0, R37, 0x2, R22 ;  /* 0x0000000225007824 */ /* 0x000fe200078e0216 */
[CC--:B------:R-:W-:Y:S02]  /*151c0*/  IADD3 R20, P6, R22.reuse, R38.reuse, RZ ;  /* 0x0000002616147210 */ /* 0x0c0fe40007fde0ff */
[----:B------:R-:W-:Y:S01]  /*151d0*/  PRMT R23, R15, 0x7771, RZ ;  /* 0x000077710f177816 */ /* 0x000fe200000000ff */
[----:B------:R1:W-:Y:S01]  /*151e0*/  @P2 STG.E.U8 desc[UR14][R16.64], R25 ;  /* 0x0000001910002986 */ /* 0x0003e2000c10110e */
[-C--:B------:R-:W-:Y:S02]  /*151f0*/  LEA.HI.X.SX32 R21, R22, R39.reuse, 0x1, P6 ;  /* 0x0000002716157211 */ /* 0x080fe400030f0eff */
[----:B0-----:R-:W-:Y:S02]  /*15200*/  IADD3 R2, P6, R0, R38, RZ ;  /* 0x0000002600027210 */ /* 0x001fe40007fde0ff */
[----:B------:R-:W-:Y:S01]  /*15210*/  ISETP.LT.AND P2, PT, R156, UR4, !P0 ;  /* 0x000000049c007c0c */ /* 0x000fe2000c741270 */
[----:B------:R-:W-:Y:S01]  /*15220*/  ULDC UR4, c[0x0][0x22c] ;  /* 0x00008b0000047ab9 */ /* 0x000fe20000000800 */
[----:B------:R-:W-:Y:S01]  /*15230*/  PRMT R27, R12, 0x7772, RZ ;  /* 0x000077720c1b7816 */ /* 0x000fe200000000ff */
[----:B------:R0:W-:Y:S01]  /*15240*/  @P1 STG.E.U8 desc[UR14][R18.64], R23 ;  /* 0x0000001712001986 */ /* 0x0001e2000c10110e */
[----:B------:R-:W-:-:S02]  /*15250*/  LEA.HI.X.SX32 R3, R0, R39, 0x1, P6 ;  /* 0x0000002700037211 */ /* 0x000fc400030f0eff */
[----:B-1----:R-:W-:Y:S01]  /*15260*/  PRMT R25, R13, 0x7772, RZ ;  /* 0x000077720d197816 */ /* 0x002fe200000000ff */
[----:B------:R1:W-:Y:S04]  /*15270*/  @P5 STG.E.U8 desc[UR14][R20.64], R27 ;  /* 0x0000001b14005986 */ /* 0x0003e8000c10110e */
[----:B------:R3:W-:Y:S01]  /*15280*/  @P3 STG.E.U8 desc[UR14][R2.64], R25 ;  /* 0x0000001902003986 */ /* 0x0007e2000c10110e */
[----:B--2---:R-:W-:Y:S01]  /*15290*/  ISETP.LT.AND P1, PT, R154, UR4, !P0 ;  /* 0x000000049a007c0c */ /* 0x004fe2000c721270 */
[----:B------:R-:W-:Y:S02]  /*152a0*/  ULDC UR4, c[0x0][0x22c] ;  /* 0x00008b0000047ab9 */ /* 0x000fe40000000800 */
[----:B------:R-:W2:Y:S01]  /*152b0*/  LDL.LU R154, [R1+0x4dc] ;  /* 0x0004dc00019a7983 */ /* 0x000ea20000300800 */
[----:B------:R-:W-:Y:S01]  /*152c0*/  IMAD R22, R37, 0x2, R0 ;  /* 0x0000000225167824 */ /* 0x000fe200078e0200 */
[----:B0-----:R-:W-:Y:S01]  /*152d0*/  PRMT R23, R14, 0x7772, RZ ;  /* 0x000077720e177816 */ /* 0x001fe200000000ff */
[----:B-1----:R-:W0:Y:S01]  /*152e0*/  LDC R27, c[0x0][0x248] ;  /* 0x00009200ff1b7b82 */ /* 0x002e220000000800 */
[----:B----4-:R-:W-:Y:S01]  /*152f0*/  ISETP.LT.AND P6, PT, R153, UR4, !P0 ;  /* 0x0000000499007c0c */ /* 0x010fe2000c7c1270 */
[----:B------:R-:W-:Y:S01]  /*15300*/  ULDC UR4, c[0x0][0x22c] ;  /* 0x00008b0000047ab9 */ /* 0x000fe20000000800 */
[----:B------:R-:W4:Y:S01]  /*15310*/  LDL.LU R153, [R1+0x2f8] ;  /* 0x0002f80001997983 */ /* 0x000f220000300800 */
[----:B---3--:R-:W-:Y:S01]  /*15320*/  ISETP.LT.AND P3, PT, R152, UR4, !P0 ;  /* 0x0000000498007c0c */ /* 0x008fe2000c761270 */
[----:B------:R-:W-:-:S02]  /*15330*/  ULDC UR4, c[0x0][0x22c] ;  /* 0x00008b0000047ab9 */ /* 0x000fc40000000800 */
[----:B------:R-:W3:Y:S01]  /*15340*/  LDL.LU R152, [R1+0x4d8] ;  /* 0x0004d80001987983 */ /* 0x000ee20000300800 */
[C---:B------:R-:W-:Y:S02]  /*15350*/  IADD3 R16, P5, R22.reuse, R38, RZ ;  /* 0x0000002616107210 */ /* 0x040fe40007fbe0ff */
[----:B------:R-:W-:Y:S01]  /*15360*/  PRMT R25, R15, 0x7772, RZ ;  /* 0x000077720f197816 */ /* 0x000fe200000000ff */
[----:B------:R-:W3:Y:S01]  /*15370*/  LDL.LU R156, [R1+0x4d4] ;  /* 0x0004d400019c7983 */ /* 0x000ee20000300800 */
[----:B------:R-:W-:Y:S01]  /*15380*/  LEA.HI.X.SX32 R17, R22, R39, 0x1, P5 ;  /* 0x0000002716117211 */ /* 0x000fe200028f0eff */
[----:B------:R-:W-:-:S04]  /*15390*/  IMAD R22, R37, 0x2, R22 ;  /* 0x0000000225167824 */ /* 0x000fc800078e0216 */
[----:B------:R-:W-:Y:S01]  /*153a0*/  IMAD R0, R37, 0x2, R22 ;  /* 0x0000000225007824 */ /* 0x000fe200078e0216 */
[----:B------:R-:W-:-:S04]  /*153b0*/  IADD3 R18, P5, R22, R38, RZ ;  /* 0x0000002616127210 */ /* 0x000fc80007fbe0ff */
[-C--:B------:R-:W-:Y:S01]  /*153c0*/  LEA.HI.X.SX32 R19, R22, R39.reuse, 0x1, P5 ;  /* 0x0000002716137211 */ /* 0x080fe200028f0eff */
[C---:B------:R-:W-:Y:S01]  /*153d0*/  IMAD R20, R37.reuse, 0x2, R0 ;  /* 0x0000000225147824 */ /* 0x040fe200078e0200 */
[-C--:B------:R-:W-:Y:S01]  /*153e0*/  IADD3 R2, P5, R0, R38.reuse, RZ ;  /* 0x0000002600027210 */ /* 0x080fe20007fbe0ff */
[----:B------:R1:W-:Y:S01]  /*153f0*/  @P4 STG.E.U8 desc[UR14][R16.64], R23 ;  /* 0x0000001710004986 */ /* 0x0003e2000c10110e */
[----:B------:R-:W-:Y:S02]  /*15400*/  PRMT R21, R12, 0x7773, RZ ;  /* 0x000077730c157816 */ /* 0x000fe400000000ff */
[----:B------:R-:W-:Y:S01]  /*15410*/  LEA.HI.X.SX32 R3, R0, R39, 0x1, P5 ;  /* 0x0000002700037211 */ /* 0x000fe200028f0eff */
[----:B------:R-:W-:Y:S01]  /*15420*/  IMAD R0, R37, 0x2, R20 ;  /* 0x0000000225007824 */ /* 0x000fe200078e0214 */
[----:B------:R-:W-:Y:S01]  /*15430*/  ISETP.LT.AND P4, PT, R155, UR4, !P0 ;  /* 0x000000049b007c0c */ /* 0x000fe2000c781270 */
[----:B------:R-:W-:Y:S01]  /*15440*/  ULDC UR4, c[0x0][0x22c] ;  /* 0x00008b0000047ab9 */ /* 0x000fe20000000800 */
[----:B------:R-:W3:Y:S04]  /*15450*/  LDL.LU R155, [R1+0x4d0] ;  /* 0x0004d000019b7983 */ /* 0x000ee80000300800 */
[----:B------:R0:W-:Y:S01]  /*15460*/  @P2 STG.E.U8 desc[UR14][R18.64], R25 ;  /* 0x0000001912002986 */ /* 0x0001e2000c10110e */
[----:B-1----:R-:W-:-:S03]  /*15470*/  IADD3 R16, P5, R20, R38, RZ ;  /* 0x0000002614107210 */ /* 0x002fc60007fbe0ff */
[----:B------:R1:W-:Y:S01]  /*15480*/  @P1 STG.E.U8 desc[UR14][R2.64], R21 ;  /* 0x0000001502001986 */ /* 0x0003e2000c10110e */
[----:B------:R-:W-:Y:S02]  /*15490*/  IADD3 R12, P1, R0, R38, RZ ;  /* 0x00000026000c7210 */ /* 0x000fe40007f3e0ff */
[-C--:B------:R-:W-:Y:S02]  /*154a0*/  LEA.HI.X.SX32 R17, R20, R39.reuse, 0x1, P5 ;  /* 0x0000002714117211 */ /* 0x080fe400028f0eff */
[----:B------:R-:W-:Y:S02]  /*154b0*/  PRMT R23, R13, 0x7773, RZ ;  /* 0x000077730d177816 */ /* 0x000fe400000000ff */
[----:B------:R-:W-:Y:S01]  /*154c0*/  LEA.HI.X.SX32 R13, R0, R39, 0x1, P1 ;  /* 0x00000027000d7211 */ /* 0x000fe200008f0eff */
[----:B0-----:R-:W0:Y:S02]  /*154d0*/  LDC R25, c[0x0][0x248] ;  /* 0x00009200ff197b82 */ /* 0x001e240000000800 */
[----:B------:R1:W-:Y:S01]  /*154e0*/  @P6 STG.E.U8 desc[UR14][R16.64], R23 ;  /* 0x0000001710006986 */ /* 0x0003e2000c10110e */
[----:B--2---:R-:W-:Y:S01]  /*154f0*/  ISETP.LT.AND P2, PT, R154, UR4, !P0 ;  /* 0x000000049a007c0c */ /* 0x004fe2000c741270 */
[----:B------:R-:W-:-:S02]  /*15500*/  ULDC UR4, c[0x0][0x22c] ;  /* 0x00008b0000047ab9 */ /* 0x000fc40000000800 */
[----:B------:R-:W2:Y:S01]  /*15510*/  LDL.LU R154, [R1+0x4cc] ;  /* 0x0004cc00019a7983 */ /* 0x000ea20000300800 */
[C---:B----4-:R-:W-:Y:S01]  /*15520*/  ISETP.LT.AND P5, PT, R153.reuse, UR4, !P0 ;  /* 0x0000000499007c0c */ /* 0x050fe2000c7a1270 */
[----:B------:R-:W-:Y:S01]  /*15530*/  IMAD R20, R153, R37, RZ ;  /* 0x0000002599147224 */ /* 0x000fe200078e02ff */
[----:B------:R-:W-:Y:S01]  /*15540*/  ULDC UR4, c[0x0][0x22c] ;  /* 0x00008b0000047ab9 */ /* 0x000fe20000000800 */
[----:B------:R-:W4:Y:S03]  /*15550*/  LDL.LU R153, [R1+0x4c8] ;  /* 0x0004c80001997983 */ /* 0x000f260000300800 */
[----:B------:R-:W-:-:S04]  /*15560*/  IADD3 R18, P6, R20, R38, RZ ;  /* 0x0000002614127210 */ /* 0x000fc80007fde0ff */
[----:B------:R-:W-:Y:S02]  /*15570*/  LEA.HI.X.SX32 R19, R20, R39, 0x1, P6 ;  /* 0x0000002714137211 */ /* 0x000fe400030f0eff */
[----:B---3--:R-:W-:Y:S01]  /*15580*/  ISETP.LT.AND P1, PT, R152, UR4, !P0 ;  /* 0x0000000498007c0c */ /* 0x008fe2000c721270 */
[----:B------:R-:W-:Y:S01]  /*15590*/  IMAD R0, R37, 0x4, R0 ;  /* 0x0000000425007824 */ /* 0x000fe200078e0200 */
[----:B------:R-:W3:Y:S01]  /*155a0*/  LDL.LU R152, [R1+0x4c4] ;  /* 0x0004c40001987983 */ /* 0x000ee20000300800 */
[----:B-1----:R-:W-:Y:S01]  /*155b0*/  PRMT R21, R14, 0x7773, RZ ;  /* 0x000077730e157816 */ /* 0x002fe200000000ff */
[----:B------:R-:W-:Y:S02]  /*155c0*/  ULDC UR4, c[0x0][0x22c] ;  /* 0x00008b0000047ab9 */ /* 0x000fe40000000800 */
[----:B------:R-:W3:Y:S04]  /*155d0*/  LDL.LU R22, [R1+0x4c0] ;  /* 0x0004c00001167983 */ /* 0x000ee80000300800 */
[----:B------:R-:W3:Y:S01]  /*155e0*/  LDL.LU R20, [R1+0x2f4] ;  /* 0x0002f40001147983 */ /* 0x000ee20000300800 */
[----:B------:R-:W-:-:S04]  /*155f0*/  IADD3 R2, P6, R0, R38, RZ ;  /* 0x0000002600027210 */ /* 0x000fc80007fde0ff */
[----:B------:R-:W-:Y:S01]  /*15600*/  LEA.HI.X.SX32 R3, R0, R39, 0x1, P6 ;  /* 0x0000002700037211 */ /* 0x000fe200030f0eff */
[----:B------:R-:W-:Y:S01]  /*15610*/  IMAD R0, R37, 0x2, R0 ;  /* 0x0000000225007824 */ /* 0x000fe200078e0200 */
[----:B------:R1:W-:Y:S01]  /*15620*/  @P3 STG.E.U8 desc[UR14][R12.64], R21 ;  /* 0x000000150c003986 */ /* 0x0003e2000c10110e */
[----:B------:R-:W-:Y:S02]  /*15630*/  PRMT R15, R15, 0x7773, RZ ;  /* 0x000077730f0f7816 */ /* 0x000fe400000000ff */
[----:B------:R-:W-:Y:S01]  /*15640*/  IMAD R16, R37, 0x2, R0 ;  /* 0x0000000225107824 */ /* 0x000fe200078e0200 */
[----:B------:R-:W-:Y:S01]  /*15650*/  ISETP.LT.AND P3, PT, R156, UR4, !P0 ;  /* 0x000000049c007c0c */ /* 0x000fe2000c761270 */
[----:B------:R-:W-:Y:S01]  /*15660*/  ULDC UR4, c[0x0][0x22c] ;  /* 0x00008b0000047ab9 */ /* 0x000fe20000000800 */
[----:B------:R-:W-:Y:S01]  /*15670*/  PRMT R17, R8, 0x7770, RZ ;  /* 0x0000777008117816 */ /* 0x000fe200000000ff */
[----:B------:R0:W-:Y:S01]  /*15680*/  @P5 STG.E.U8 desc[UR14][R18.64], R15 ;  /* 0x0000000f12005986 */ /* 0x0001e2000c10110e */
[----:B-1----:R-:W-:-:S02]  /*15690*/  IADD3 R12, P6, R0, R38, RZ ;  /* 0x00000026000c7210 */ /* 0x002fc40007fde0ff */
[----:B------:R-:W-:Y:S01]  /*156a0*/  ISETP.LT.AND P5, PT, R155, UR4, !P0 ;  /* 0x000000049b007c0c */ /* 0x000fe2000c7a1270 */
[----:B------:R-:W-:Y:S01]  /*156b0*/  ULDC UR4, c[0x0][0x22c] ;  /* 0x00008b0000047ab9 */ /* 0x000fe20000000800 */
[-C--:B------:R-:W-:Y:S01]  /*156c0*/  LEA.HI.X.SX32 R13, R0, R39.reuse, 0x1, P6 ;  /* 0x00000027000d7211 */ /* 0x080fe200030f0eff */
[----:B------:R-:W-:Y:S01]  /*156d0*/  IMAD R0, R37, 0x2, R16 ;  /* 0x0000000225007824 */ /* 0x000fe200078e0210 */
[C---:B------:R-:W-:Y:S02]  /*156e0*/  IADD3 R14, P6, R16.reuse, R38, RZ ;  /* 0x00000026100e7210 */ /* 0x040fe40007fde0ff */
[----:B------:R-:W-:Y:S01]  /*156f0*/  PRMT R23, R9, 0x7770, RZ ;  /* 0x0000777009177816 */ /* 0x000fe200000000ff */
[----:B------:R1:W-:Y:S01]  /*15700*/  @P4 STG.E.U8 desc[UR14][R2.64], R17 ;  /* 0x0000001102004986 */ /* 0x0003e2000c10110e */
[----:B0-----:R-:W-:Y:S02]  /*15710*/  LEA.HI.X.SX32 R15, R16, R39, 0x1, P6 ;  /* 0x00000027100f7211 */ /* 0x001fe400030f0eff */
[----:B------:R-:W-:Y:S01]  /*15720*/  PRMT R21, R10, 0x7770, RZ ;  /* 0x000077700a157816 */ /* 0x000fe200000000ff */
[----:B------:R0:W-:Y:S01]  /*15730*/  @P2 STG.E.U8 desc[UR14][R12.64], R23 ;  /* 0x000000170c002986 */ /* 0x0001e2000c10110e */
[----:B------:R-:W-:Y:S01]  /*15740*/  IMAD R18, R37, 0x2, R0 ;  /* 0x0000000225127824 */ /* 0x000fe200078e0200 */
[----:B------:R-:W-:-:S02]  /*15750*/  PRMT R19, R11, 0x7770, RZ ;  /* 0x000077700b137816 */ /* 0x000fc400000000ff */
[----:B------:R-:W-:Y:S01]  /*15760*/  @P1 STG.E.U8 desc[UR14][R14.64], R21 ;  /* 0x000000150e001986 */ /* 0x000fe2000c10110e */
[----:B-1----:R-:W-:-:S04]  /*15770*/  IADD3 R2, P6, R0, R38, RZ ;  /* 0x0000002600027210 */ /* 0x002fc80007fde0ff */
[-C--:B------:R-:W-:Y:S02]  /*15780*/  LEA.HI.X.SX32 R3, R0, R39.reuse, 0x1, P6 ;  /* 0x0000002700037211 */ /* 0x080fe400030f0eff */
[----:B------:R-:W-:Y:S02]  /*15790*/  IADD3 R16, P6, R18, R38, RZ ;  /* 0x0000002612107210 */ /* 0x000fe40007fde0ff */
[----:B0-----:R-:W-:Y:S01]  /*157a0*/  PRMT R23, R8, 0x7771, RZ ;  /* 0x0000777108177816 */ /* 0x001fe200000000ff */
[----:B------:R0:W-:Y:S01]  /*157b0*/  @P3 STG.E.U8 desc[UR14][R2.64], R19 ;  /* 0x0000001302003986 */ /* 0x0001e2000c10110e */
[----:B------:R-:W-:-:S05]  /*157c0*/  LEA.HI.X.SX32 R17, R18, R39, 0x1, P6 ;  /* 0x0000002712117211 */ /* 0x000fca00030f0eff */
[----:B------:R1:W-:Y:S01]  /*157d0*/  @P5 STG.E.U8 desc[UR14][R16.64], R23 ;  /* 0x0000001710005986 */ /* 0x0003e2000c10110e */
[----:B--2---:R-:W-:Y:S01]  /*157e0*/  ISETP.LT.AND P4, PT, R154, UR4, !P0 ;  /* 0x000000049a007c0c */ /* 0x004fe2000c781270 */
[----:B------:R-:W-:Y:S02]  /*157f0*/  ULDC UR4, c[0x0][0x22c] ;  /* 0x00008b0000047ab9 */ /* 0x000fe40000000800 */
[----:B----4-:R-:W-:Y:S01]  /*15800*/  ISETP.LT.AND P2, PT, R153, UR4, !P0 ;  /* 0x0000000499007c0c */ /* 0x010fe2000c741270 */
[----:B------:R-:W-:Y:S01]  /*15810*/  ULDC UR4, c[0x0][0x22c] ;  /* 0x00008b0000047ab9 */ /* 0x000fe20000000800 */
[----:B------:R-:W2:Y:S01]  /*15820*/  LDL.LU R153, [R1+0x4bc] ;  /* 0x0004bc0001997983 */ /* 0x000ea20000300800 */
[----:B---3--:R-:W-:Y:S01]  /*15830*/  ISETP.LT.AND P1, PT, R152, UR4, !P0 ;  /* 0x0000000498007c0c */ /* 0x008fe2000c721270 */
[----:B------:R-:W-:Y:S02]  /*15840*/  ULDC UR4, c[0x0][0x22c] ;  /* 0x00008b0000047ab9 */ /* 0x000fe40000000800 */
[----:B------:R-:W3:Y:S01]  /*15850*/  LDL.LU R152, [R1+0x4b8] ;  /* 0x0004b80001987983 */ /* 0x000ee20000300800 */
[----:B------:R-:W-:Y:S01]  /*15860*/  ISETP.LT.AND P3, PT, R22, UR4, !P0 ;  /* 0x0000000416007c0c */ /* 0x000fe2000c761270 */
[----:B------:R-:W-:-:S02]  /*15870*/  ULDC UR4, c[0x0][0x22c] ;  /* 0x00008b0000047ab9 */ /* 0x000fc40000000800 */
[----:B------:R-:W4:Y:S04]  /*15880*/  LDL.LU R154, [R1+0x4b4] ;  /* 0x0004b400019a7983 */ /* 0x000f280000300800 */
[----:B------:R-:W4:Y:S01]  /*15890*/  LDL.LU R22, [R1+0x4b0] ;  /* 0x0004b00001167983 */ /* 0x000f220000300800 */
[C---:B------:R-:W-:Y:S01]  /*158a0*/  ISETP.LT.AND P5, PT, R20.reuse, UR4, !P0 ;  /* 0x0000000414007c0c */ /* 0x040fe2000c7a1270 */
[----:B0-----:R-:W-:Y:S02]  /*158b0*/  IMAD R3, R20, R37, RZ ;  /* 0x0000002514037224 */ /* 0x001fe400078e02ff */
[----:B------:R-:W-:Y:S01]  /*158c0*/  IMAD R18, R37, 0x2, R18 ;  /* 0x0000000225127824 */ /* 0x000fe200078e0212 */
[----:B------:R-:W4:Y:S01]  /*158d0*/  LDL.LU R20, [R1+0x474] ;  /* 0x0004740001147983 */ /* 0x000f220000300800 */
[----:B------:R-:W-:Y:S01]  /*158e0*/  PRMT R21, R9, 0x7771, RZ ;  /* 0x0000777109157816 */ /* 0x000fe200000000ff */
[----:B------:R-:W-:Y:S01]  /*158f0*/  ULDC UR4, c[0x0][0x22c] ;  /* 0x00008b0000047ab9 */ /* 0x000fe20000000800 */
[----:B------:R-:W-:Y:S01]  /*15900*/  IMAD R0, R37, 0x2, R18 ;  /* 0x0000000225007824 */ /* 0x000fe200078e0212 */
[----:B------:R-:W-:-:S04]  /*15910*/  IADD3 R12, P6, R18, R38, RZ ;  /* 0x00000026120c7210 */ /* 0x000fc80007fde0ff */
[----:B------:R-:W-:Y:S02]  /*15920*/  LEA.HI.X.SX32 R13, R18, R39, 0x1, P6 ;  /* 0x00000027120d7211 */ /* 0x000fe400030f0eff */
[----:B------:R-:W-:-:S04]  /*15930*/  IADD3 R14, P6, R0, R38, RZ ;  /* 0x00000026000e7210 */ /* 0x000fc80007fde0ff */
[-C--:B------:R-:W-:Y:S01]  /*15940*/  LEA.HI.X.SX32 R15, R0, R39.reuse, 0x1, P6 ;  /* 0x00000027000f7211 */ /* 0x080fe200030f0eff */
[----:B------:R-:W-:Y:S01]  /*15950*/  IMAD R0, R37, 0x4, R0 ;  /* 0x0000000425007824 */ /* 0x000fe200078e0200 */
[-C--:B------:R-:W-:Y:S02]  /*15960*/  IADD3 R2, P6, R3, R38.reuse, RZ ;  /* 0x0000002603027210 */ /* 0x080fe40007fde0ff */
[----:B------:R-:W-:Y:S01]  /*15970*/  PRMT R19, R10, 0x7771, RZ ;  /* 0x000077710a137816 */ /* 0x000fe200000000ff */
[----:B------:R-:W-:Y:S01]  /*15980*/  IMAD R18, R37, 0x2, R0 ;  /* 0x0000000225127824 */ /* 0x000fe200078e0200 */
[----:B------:R-:W-:Y:S02]  /*15990*/  LEA.HI.X.SX32 R3, R3, R39, 0x1, P6 ;  /* 0x0000002703037211 */ /* 0x000fe400030f0eff */
[----:B-1----:R-:W-:Y:S01]  /*159a0*/  IADD3 R16, P6, R0, R38, RZ ;  /* 0x0000002600107210 */ /* 0x002fe20007fde0ff */
[----:B------:R0:W-:Y:S01]  /*159b0*/  @P4 STG.E.U8 desc[UR14][R12.64], R21 ;  /* 0x000000150c004986 */ /* 0x0001e2000c10110e */
[----:B------:R-:W-:-:S02]  /*159c0*/  PRMT R23, R11, 0x7771, RZ ;  /* 0x000077710b177816 */ /* 0x000fc400000000ff */
[-C--:B------:R-:W-:Y:S01]  /*159d0*/  LEA.HI.X.SX32 R17, R0, R39.reuse, 0x1, P6 ;  /* 0x0000002700117211 */ /* 0x080fe200030f0eff */
[----:B------:R1:W-:Y:S04]  /*159e0*/  @P2 STG.E.U8 desc[UR14][R14.64], R19 ;  /* 0x000000130e002986 */ /* 0x0003e8000c10110e */
[----:B------:R-:W-:Y:S01]  /*159f0*/  @P5 STG.E.U8 desc[UR14][R2.64], R23 ;  /* 0x0000001702005986 */ /* 0x000fe2000c10110e */
[----:B0-----:R-:W-:Y:S02]  /*15a00*/  PRMT R21, R8, 0x7772, RZ ;  /* 0x0000777208157816 */ /* 0x001fe400000000ff */
[C---:B------:R-:W-:Y:S02]  /*15a10*/  IADD3 R12, P6, R18.reuse, R38, RZ ;  /* 0x00000026120c7210 */ /* 0x040fe40007fde0ff */
[----:B-1----:R-:W-:Y:S01]  /*15a20*/  PRMT R19, R9, 0x7772, RZ ;  /* 0x0000777209137816 */ /* 0x002fe200000000ff */
[----:B------:R0:W-:Y:S01]  /*15a30*/  @P1 STG.E.U8 desc[UR14][R16.64], R21 ;  /* 0x0000001510001986 */ /* 0x0001e2000c10110e */
[----:B------:R-:W-:-:S05]  /*15a40*/  LEA.HI.X.SX32 R13, R18, R39, 0x1, P6 ;  /* 0x00000027120d7211 */ /* 0x000fca00030f0eff */
[----:B------:R1:W-:Y:S01]  /*15a50*/  @P3 STG.E.U8 desc[UR14][R12.64], R19 ;  /* 0x000000130c003986 */ /* 0x0003e2000c10110e */
[----:B--2---:R-:W-:Y:S01]  /*15a60*/  ISETP.LT.AND P4, PT, R153, UR5, !P0 ;  /* 0x0000000599007c0c */ /* 0x004fe2000c781270 */
[----:B------:R-:W-:Y:S02]  /*15a70*/  IMAD R0, R37, 0x2, R18 ;  /* 0x0000000225007824 */ /* 0x000fe400078e0212 */
[----:B------:R-:W2:Y:S01]  /*15a80*/  LDL.LU R153, [R1+0x470] ;  /* 0x0004700001997983 */ /* 0x000ea20000300800 */
[----:B---3--:R-:W-:Y:S01]  /*15a90*/  ISETP.LT.AND P2, PT, R152, UR4, !P0 ;  /* 0x0000000498007c0c */ /* 0x008fe2000c741270 */
[----:B------:R-:W-:Y:S02]  /*15aa0*/  ULDC UR4, c[0x0][0x22c] ;  /* 0x00008b0000047ab9 */ /* 0x000fe40000000800 */
[----:B------:R-:W3:Y:S01]  /*15ab0*/  LDL.LU R152, [R1+0x46c] ;  /* 0x00046c0001987983 */ /* 0x000ee20000300800 */
[----:B0-----:R-:W-:Y:S01]  /*15ac0*/  PRMT R21, R10, 0x7772, RZ ;  /* 0x000077720a157816 */ /* 0x001fe200000000ff */
[----:B------:R-:W-:Y:S01]  /*15ad0*/  ULDC UR5, c[0x0][0x22c] ;  /* 0x00008b0000057ab9 */ /* 0x000fe20000000800 */
[----:B----4-:R-:W-:Y:S01]  /*15ae0*/  ISETP.LT.AND P5, PT, R154, UR4, !P0 ;  /* 0x000000049a007c0c */ /* 0x010fe2000c7a1270 */
[----:B------:R-:W-:-:S02]  /*15af0*/  ULDC UR4, c[0x0][0x22c] ;  /* 0x00008b0000047ab9 */ /* 0x000fc40000000800 */
[----:B------:R-:W-:Y:S01]  /*15b00*/  ISETP.LT.AND P1, PT, R22, UR4, !P0 ;  /* 0x0000000416007c0c */ /* 0x000fe2000c721270 */
[----:B------:R-:W-:Y:S01]  /*15b10*/  ULDC UR4, c[0x0][0x22c] ;  /* 0x00008b0000047ab9 */ /* 0x000fe20000000800 */
[----:B------:R-:W4:Y:S01]  /*15b20*/  LDL.LU R22, [R1+0x2f0] ;  /* 0x0002f00001167983 */ /* 0x000f220000300800 */
[----:B------:R-:W-:Y:S01]  /*15b30*/  ISETP.LT.AND P3, PT, R20, UR4, !P0 ;  /* 0x0000000414007c0c */ /* 0x000fe2000c761270 */
[----:B------:R-:W-:Y:S02]  /*15b40*/  IMAD R18, R37, 0x2, R0 ;  /* 0x0000000225127824 */ /* 0x000fe400078e0200 */
[----:B------:R-:W4:Y:S01]  /*15b50*/  LDL.LU R20, [R1+0x468] ;  /* 0x0004680001147983 */ /* 0x000f220000300800 */
[----:B------:R-:W-:Y:S01]  /*15b60*/  IADD3 R14, P6, R0, R38, RZ ;  /* 0x00000026000e7210 */ /* 0x000fe20007fde0ff */
[----:B------:R-:W-:-:S03]  /*15b70*/  ULDC UR4, c[0x0][0x22c] ;  /* 0x00008b0000047ab9 */ /* 0x000fc60000000800 */
[----:B------:R-:W-:Y:S01]  /*15b80*/  LEA.HI.X.SX32 R15, R0, R39, 0x1, P6 ;  /* 0x00000027000f7211 */ /* 0x000fe200030f0eff */
[----:B------:R-:W-:Y:S01]  /*15b90*/  IMAD R0, R37, 0x2, R18 ;  /* 0x0000000225007824 */ /* 0x000fe200078e0212 */
[----:B------:R-:W-:-:S04]  /*15ba0*/  IADD3 R2, P6, R18, R38, RZ ;  /* 0x0000002612027210 */ /* 0x000fc80007fde0ff */
[-C--:B------:R-:W-:Y:S02]  /*15bb0*/  LEA.HI.X.SX32 R3, R18, R39.reuse, 0x1, P6 ;  /* 0x0000002712037211 */ /* 0x080fe400030f0eff */
[CC--:B-1----:R-:W-:Y:S02]  /*15bc0*/  IADD3 R12, P6, R0.reuse, R38.reuse, RZ ;  /* 0x00000026000c7210 */ /* 0x0c2fe40007fde0ff */
[----:B------:R-:W-:Y:S02]  /*15bd0*/  PRMT R19, R11, 0x7772, RZ ;  /* 0x000077720b137816 */ /* 0x000fe400000000ff */
[----:B------:R-:W-:Y:S01]  /*15be0*/  LEA.HI.X.SX32 R13, R0, R39, 0x1, P6 ;  /* 0x00000027000d7211 */ /* 0x000fe200030f0eff */
[C---:B------:R-:W-:Y:S01]  /*15bf0*/  IMAD R0, R37.reuse, 0x2, R0 ;  /* 0x0000000225007824 */ /* 0x040fe200078e0200 */
[----:B------:R0:W-:Y:S01]  /*15c00*/  @P4 STG.E.U8 desc[UR14][R14.64], R21 ;  /* 0x000000150e004986 */ /* 0x0001e2000c10110e */
[----:B------:R-:W-:Y:S02]  /*15c10*/  PRMT R17, R8, 0x7773, RZ ;  /* 0x0000777308117816 */ /* 0x000fe400000000ff */
[----:B------:R-:W-:Y:S01]  /*15c20*/  IMAD R16, R37, 0x2, R0 ;  /* 0x0000000225107824 */ /* 0x000fe200078e0200 */
[----:B------:R1:W-:Y:S01]  /*15c30*/  @P2 STG.E.U8 desc[UR14][R2.64], R19 ;  /* 0x0000001302002986 */ /* 0x0003e2000c10110e */
[----:B0-----:R-:W-:-:S02]  /*15c40*/  IADD3 R14, P6, R0, R38, RZ ;  /* 0x00000026000e7210 */ /* 0x001fc40007fde0ff */
[----:B------:R-:W-:Y:S02]  /*15c50*/  PRMT R21, R9, 0x7773, RZ ;  /* 0x0000777309157816 */ /* 0x000fe400000000ff */
[----:B------:R-:W-:Y:S01]  /*15c60*/  LEA.HI.X.SX32 R15, R0, R39, 0x1, P6 ;  /* 0x00000027000f7211 */ /* 0x000fe200030f0eff */
[----:B------:R0:W-:Y:S01]  /*15c70*/  @P5 STG.E.U8 desc[UR14][R12.64], R17 ;  /* 0x000000110c005986 */ /* 0x0001e2000c10110e */
[----:B------:R-:W-:-:S03]  /*15c80*/  IADD3 R8, P6, R16, R38, RZ ;  /* 0x0000002610087210 */ /* 0x000fc60007fde0ff */
[----:B------:R4:W-:Y:S01]  /*15c90*/  @P1 STG.E.U8 desc[UR14][R14.64], R21 ;  /* 0x000000150e001986 */ /* 0x0009e2000c10110e */
[----:B------:R-:W-:Y:S01]  /*15ca0*/  LEA.HI.X.SX32 R9, R16, R39, 0x1, P6 ;  /* 0x0000002710097211 */ /* 0x000fe200030f0eff */
[----:B------:R-:W-:Y:S01]  /*15cb0*/  IMAD R16, R37, 0x4, R16 ;  /* 0x0000000425107824 */ /* 0x000fe200078e0210 */
[----:B-1----:R-:W-:Y:S02]  /*15cc0*/  PRMT R19, R10, 0x7773, RZ ;  /* 0x000077730a137816 */ /* 0x002fe400000000ff */
[----:B0-----:R-:W-:Y:S02]  /*15cd0*/  PRMT R17, R11, 0x7773, RZ ;  /* 0x000077730b117816 */ /* 0x001fe400000000ff */
[----:B--2---:R-:W-:Y:S01]  /*15ce0*/  ISETP.LT.AND P4, PT, R153, UR4, !P0 ;  /* 0x0000000499007c0c */ /* 0x004fe2000c781270 */
[----:B------:R-:W-:Y:S01]  /*15cf0*/  ULDC UR4, c[0x0][0x22c] ;  /* 0x00008b0000047ab9 */ /* 0x000fe20000000800 */
[----:B------:R-:W2:Y:S01]  /*15d00*/  LDL.LU R153, [R1+0x464] ;  /* 0x0004640001997983 */ /* 0x000ea20000300800 */
[----:B---3--:R-:W-:Y:S01]  /*15d10*/  ISETP.LT.AND P2, PT, R152, UR4, !P0 ;  /* 0x0000000498007c0c */ /* 0x008fe2000c741270 */
[----:B------:R-:W-:-:S02]  /*15d20*/  ULDC UR4, c[0x0][0x22c] ;  /* 0x00008b0000047ab9 */ /* 0x000fc40000000800 */
[----:B------:R-:W3:Y:S04]  /*15d30*/  LDL.LU R152, [R1+0x460] ;  /* 0x0004600001987983 */ /* 0x000ee80000300800 */
[----:B------:R-:W3:Y:S01]  /*15d40*/  LDL.LU R23, [R1+0x45c] ;  /* 0x00045c0001177983 */ /* 0x000ee20000300800 */
[C---:B----4-:R-:W-:Y:S01]  /*15d50*/  IMAD R0, R22.reuse, R37, RZ ;  /* 0x0000002516007224 */ /* 0x050fe200078e02ff */
[----:B------:R-:W-:Y:S02]  /*15d60*/  ISETP.LT.AND P5, PT, R22, UR4, !P0 ;  /* 0x0000000416007c0c */ /* 0x000fe4000c7a1270 */
[----:B------:R-:W-:Y:S01]  /*15d70*/  ISETP.LT.AND P1, PT, R20, UR5, !P0 ;  /* 0x0000000514007c0c */ /* 0x000fe2000c721270 */
[----:B------:R-:W4:Y:S01]  /*15d80*/  LDL.LU R22, [R1+0x458] ;  /* 0x0004580001167983 */ /* 0x000f220000300800 */
[-C--:B------:R-:W-:Y:S01]  /*15d90*/  IADD3 R2, P6, R0, R38.reuse, RZ ;  /* 0x0000002600027210 */ /* 0x080fe20007fde0ff */
[----:B------:R-:W-:Y:S01]  /*15da0*/  ULDC UR4, c[0x0][0x22c] ;  /* 0x00008b0000047ab9 */ /* 0x000fe20000000800 */
[----:B------:R-:W-:Y:S01]  /*15db0*/  PRMT R21, R4, 0x7770, RZ ;  /* 0x0000777004157816 */ /* 0x000fe200000000ff */
[----:B------:R-:W4:Y:S01]  /*15dc0*/  LDL.LU R20, [R1+0x454] ;  /* 0x0004540001147983 */ /* 0x000f220000300800 */
[----:B------:R-:W-:Y:S01]  /*15dd0*/  LEA.HI.X.SX32 R3, R0, R39, 0x1, P6 ;  /* 0x0000002700037211 */ /* 0x000fe200030f0eff */
[----:B------:R-:W-:Y:S01]  /*15de0*/  ULDC UR5, c[0x0][0x22c] ;  /* 0x00008b0000057ab9 */ /* 0x000fe20000000800 */
[----:B------:R-:W-:Y:S01]  /*15df0*/  IADD3 R10, P6, R16, R38, RZ ;  /* 0x00000026100a7210 */ /* 0x000fe20007fde0ff */
[----:B------:R-:W4:Y:S01]  /*15e00*/  LDL.LU R18, [R1+0x450] ;  /* 0x0004500001127983 */ /* 0x000f220000300800 */
[----:B------:R-:W-:-:S02]  /*15e10*/  IMAD R0, R37, 0x2, R16 ;  /* 0x0000000225007824 */ /* 0x000fc400078e0210 */
[----:B------:R-:W-:Y:S02]  /*15e20*/  LEA.HI.X.SX32 R11, R16, R39, 0x1, P6 ;  /* 0x00000027100b7211 */ /* 0x000fe400030f0eff */
[----:B------:R-:W4:Y:S01]  /*15e30*/  LDL.LU R16, [R1+0x2ec] ;  /* 0x0002ec0001107983 */ /* 0x000f220000300800 */
[----:B------:R-:W-:-:S03]  /*15e40*/  IMAD R14, R37, 0x2, R0 ;  /* 0x00000002250e7824 */ /* 0x000fc600078e0200 */
[----:B------:R0:W-:Y:S01]  /*15e50*/  @P3 STG.E.U8 desc[UR14][R8.64], R19 ;  /* 0x0000001308003986 */ /* 0x0001e2000c10110e */
[----:B------:R-:W-:-:S03]  /*15e60*/  PRMT R15, R5, 0x7770, RZ ;  /* 0x00007770050f7816 */ /* 0x000fc600000000ff */
[----:B------:R1:W-:Y:S01]  /*15e70*/  @P5 STG.E.U8 desc[UR14][R2.64], R17 ;  /* 0x0000001102005986 */ /* 0x0003e2000c10110e */
[----:B0-----:R-:W-:-:S04]  /*15e80*/  IADD3 R8, P6, R0, R38, RZ ;  /* 0x0000002600087210 */ /* 0x001fc80007fde0ff */
[-C--:B------:R-:W-:Y:S01]  /*15e90*/  LEA.HI.X.SX32 R9, R0, R39.reuse, 0x1, P6 ;  /* 0x0000002700097211 */ /* 0x080fe200030f0eff */
[C---:B------:R-:W-:Y:S01]  /*15ea0*/  IMAD R0, R37.reuse, 0x2, R14 ;  /* 0x0000000225007824 */ /* 0x040fe200078e020e */
[CC--:B------:R-:W-:Y:S01]  /*15eb0*/  IADD3 R12, P6, R14.reuse, R38.reuse, RZ ;  /* 0x000000260e0c7210 */ /* 0x0c0fe20007fde0ff */
[----:B------:R0:W-:Y:S03]  /*15ec0*/  @P4 STG.E.U8 desc[UR14][R10.64], R21 ;  /* 0x000000150a004986 */ /* 0x0001e6000c10110e */
[----:B------:R-:W-:Y:S02]  /*15ed0*/  LEA.HI.X.SX32 R13, R14, R39, 0x1, P6 ;  /* 0x000000270e0d7211 */ /* 0x000fe400030f0eff */
[----:B-1----:R-:W-:Y:S01]  /*15ee0*/  IADD3 R2, P6, R0, R38, RZ ;  /* 0x0000002600027210 */ /* 0x002fe20007fde0ff */
[----:B------:R1:W-:Y:S01]  /*15ef0*/  @P2 STG.E.U8 desc[UR14][R8.64], R15 ;  /* 0x0000000f08002986 */ /* 0x0003e2000c10110e */
[----:B0-----:R-:W-:Y:S01]  /*15f00*/  PRMT R11, R6, 0x7770, RZ ;  /* 0x00007770060b7816 */ /* 0x001fe200000000ff */
[----:B------:R-:W-:-:S02]  /*15f10*/  IMAD R10, R37, 0x2, R0 ;  /* 0x00000002250a7824 */ /* 0x000fc400078e0200 */
[----:B------:R-:W4:Y:S01]  /*15f20*/  LDL.LU R21, [R1+0x44c] ;  /* 0x00044c0001157983 */ /* 0x000f220000300800 */
[-C--:B------:R-:W-:Y:S01]  /*15f30*/  LEA.HI.X.SX32 R3, R0, R39.reuse, 0x1, P6 ;  /* 0x0000002700037211 */ /* 0x080fe200030f0eff */
[----:B------:R-:W-:Y:S02]  /*15f40*/  IMAD R0, R37, 0x2, R10 ;  /* 0x0000000225007824 */ /* 0x000fe400078e020a */
[----:B------:R0:W-:Y:S01]  /*15f50*/  @P1 STG.E.U8 desc[UR14][R12.64], R11 ;  /* 0x0000000b0c001986 */ /* 0x0001e2000c10110e */
[----:B-1----:R-:W-:Y:S02]  /*15f60*/  IADD3 R8, P6, R10, R38, RZ ;  /* 0x000000260a087210 */ /* 0x002fe40007fde0ff */
[----:B------:R-:W-:Y:S02]  /*15f70*/  PRMT R15, R7, 0x7770, RZ ;  /* 0x00007770070f7816 */ /* 0x000fe400000000ff */
[----:B------:R-:W-:Y:S02]  /*15f80*/  PRMT R19, R4, 0x7771, RZ ;  /* 0x0000777104137816 */ /* 0x000fe400000000ff */
[----:B------:R-:W-:-:S02]  /*15f90*/  LEA.HI.X.SX32 R9, R10, R39, 0x1, P6 ;  /* 0x000000270a097211 */ /* 0x000fc400030f0eff */
[----:B------:R-:W-:Y:S01]  /*15fa0*/  IADD3 R10, P6, R0, R38, RZ ;  /* 0x00000026000a7210 */ /* 0x000fe20007fde0ff */
[----:B------:R-:W-:-:S03]  /*15fb0*/  IMAD R14, R37, 0x2, R0 ;  /* 0x00000002250e7824 */ /* 0x000fc600078e0200 */
[----:B0-----:R-:W-:Y:S02]  /*15fc0*/  LEA.HI.X.SX32 R11, R0, R39, 0x1, P6 ;  /* 0x00000027000b7211 */ /* 0x001fe400030f0eff */
[----:B--2---:R-:W-:Y:S01]  /*15fd0*/  ISETP.LT.AND P3, PT, R153, UR4, !P0 ;  /* 0x0000000499007c0c */ /* 0x004fe2000c761270 */
[----:B------:R-:W-:-:S12]  /*15fe0*/  ULDC UR4, c[0x0][0x22c] ;  /* 0x00008b0000047ab9 */ /* 0x000fd80000000800 */
[----:B------:R0:W-:Y:S01]  /*15ff0*/  @P3 STG.E.U8 desc[UR14][R2.64], R15 ;  /* 0x0000000f02003986 */ /* 0x0001e2000c10110e */
[----:B---3--:R-:W-:Y:S01]  /*16000*/  ISETP.LT.AND P5, PT, R152, UR4, !P0 ;  /* 0x0000000498007c0c */ /* 0x008fe2000c7a1270 */
[----:B------:R-:W-:Y:S02]  /*16010*/  ULDC UR4, c[0x0][0x22c] ;  /* 0x00008b0000047ab9 */ /* 0x000fe40000000800 */
[----:B------:R-:W-:Y:S01]  /*16020*/  ISETP.LT.AND P4, PT, R23, UR4, !P0 ;  /* 0x0000000417007c0c */ /* 0x000fe2000c781270 */
[----:B------:R-:W-:Y:S01]  /*16030*/  ULDC UR4, c[0x0][0x22c] ;  /* 0x00008b0000047ab9 */ /* 0x000fe20000000800 */
[----:B----4-:R-:W-:Y:S01]  /*16040*/  IMAD R0, R16, R37, RZ ;  /* 0x0000002510007224 */ /* 0x010fe200078e02ff */
[----:B------:R-:W-:Y:S01]  /*16050*/  ISETP.LT.AND P2, PT, R22, UR4, !P0 ;  /* 0x0000000416007c0c */ /* 0x000fe2000c741270 */
[----:B------:R-:W-:-:S06]  /*16060*/  ULDC UR4, c[0x0][0x22c] ;  /* 0x00008b0000047ab9 */ /* 0x000fcc0000000800 */
[----:B------:R1:W-:Y:S01]  /*16070*/  @P5 STG.E.U8 desc[UR14][R8.64], R19 ;  /* 0x0000001308005986 */ /* 0x0003e2000c10110e */
[----:B------:R-:W-:Y:S01]  /*16080*/  ISETP.LT.AND P1, PT, R20, UR4, !P0 ;  /* 0x0000000414007c0c */ /* 0x000fe2000c721270 */
[----:B------:R-:W-:Y:S01]  /*16090*/  ULDC UR4, c[0x0][0x22c] ;  /* 0x00008b0000047ab9 */ /* 0x000fe20000000800 */
[-C--:B------:R-:W-:Y:S01]  /*160a0*/  IADD3 R12, P6, R14, R38.reuse, RZ ;  /* 0x000000260e0c7210 */ /* 0x080fe20007fde0ff */
[----:B------:R-:W2:Y:S01]  /*160b0*/  LDL.LU R20, [R1+0x448] ;  /* 0x0004480001147983 */ /* 0x000ea20000300800 */
[----:B------:R-:W-:Y:S01]  /*160c0*/  ISETP.LT.AND P3, PT, R18, UR4, !P0 ;  /* 0x0000000412007c0c */ /* 0x000fe2000c761270 */
[----:B------:R-:W-:Y:S01]  /*160d0*/  ULDC UR4, c[0x0][0x22c] ;  /* 0x00008b0000047ab9 */ /* 0x000fe20000000800 */
[----:B------:R-:W-:Y:S01]  /*160e0*/  PRMT R17, R5, 0x7771, RZ ;  /* 0x0000777105117816 */ /* 0x000fe200000000ff */
[----:B------:R-:W3:Y:S01]  /*160f0*/  LDL.LU R22, [R1+0x444] ;  /* 0x0004440001167983 */ /* 0x000ee20000300800 */
[----:B------:R-:W-:Y:S01]  /*16100*/  ISETP.LT.AND P5, PT, R16, UR4, !P0 ;  /* 0x0000000410007c0c */ /* 0x000fe2000c7a1270 */
[----:B------:R-:W-:Y:S01]  /*16110*/  ULDC UR4, c[0x0][0x22c] ;  /* 0x00008b0000047ab9 */ /* 0x000fe20000000800 */
[----:B0-----:R-:W-:Y:S01]  /*16120*/  PRMT R15, R6, 0x7771, RZ ;  /* 0x00007771060f7816 */ /* 0x001fe200000000ff */
[----:B------:R-:W4:Y:S01]  /*16130*/  LDL.LU R18, [R1+0x440] ;  /* 0x0004400001127983 */ /* 0x000f220000300800 */
[----:B------:R-:W0:Y:S03]  /*16140*/  LDC R23, c[0x0][0x248] ;  /* 0x00009200ff177b82 */ /* 0x000e260000000800 */
[----:B------:R-:W4:Y:S01]  /*16150*/  LDL.LU R16, [R1+0x43c] ;  /* 0x00043c0001107983 */ /* 0x000f220000300800 */
[-C--:B------:R-:W-:Y:S01]  /*16160*/  LEA.HI.X.SX32 R13, R14, R39.reuse, 0x1, P6 ;  /* 0x000000270e0d7211 */ /* 0x080fe200030f0eff */
[C---:B------:R-:W-:Y:S01]  /*16170*/  IMAD R14, R37.reuse, 0x4, R14 ;  /* 0x00000004250e7824 */ /* 0x040fe200078e020e */
[CC--:B------:R-:W-:Y:S01]  /*16180*/  IADD3 R2, P6, R0.reuse, R38.reuse, RZ ;  /* 0x0000002600027210 */ /* 0x0c0fe20007fde0ff */
[----:B------:R1:W-:Y:S03]  /*16190*/  @P4 STG.E.U8 desc[UR14][R10.64], R17 ;  /* 0x000000110a004986 */ /* 0x0003e6000c10110e */
[----:B------:R-:W-:Y:S01]  /*161a0*/  LEA.HI.X.SX32 R3, R0, R39, 0x1, P6 ;  /* 0x0000002700037211 */ /* 0x000fe200030f0eff */
[----:B------:R-:W-:Y:S01]  /*161b0*/  IMAD R0, R37, 0x2, R14 ;  /* 0x0000000225007824 */ /* 0x000fe200078e020e */
[----:B-1----:R-:W-:-:S02]  /*161c0*/  IADD3 R8, P6, R14, R38, RZ ;  /* 0x000000260e087210 */ /* 0x002fc40007fde0ff */
[----:B------:R-:W-:Y:S01]  /*161d0*/  PRMT R19, R7, 0x7771, RZ ;  /* 0x0000777107137816 */ /* 0x000fe200000000ff */
[----:B------:R1:W-:Y:S01]  /*161e0*/  @P2 STG.E.U8 desc[UR14][R12.64], R15 ;  /* 0x0000000f0c002986 */ /* 0x0003e2000c10110e */
[-C--:B------:R-:W-:Y:S02]  /*161f0*/  LEA.HI.X.SX32 R9, R14, R39.reuse, 0x1, P6 ;  /* 0x000000270e097211 */ /* 0x080fe400030f0eff */
[----:B------:R-:W-:Y:S02]  /*16200*/  IADD3 R10, P6, R0, R38, RZ ;  /* 0x00000026000a7210 */ /* 0x000fe40007fde0ff */
[----:B------:R-:W-:Y:S02]  /*16210*/  ISETP.LT.AND P4, PT, R21, UR5, !P0 ;  /* 0x0000000515007c0c */ /* 0x000fe4000c781270 */
[----:B------:R-:W-:Y:S01]  /*16220*/  PRMT R17, R4, 0x7772, RZ ;  /* 0x0000777204117816 */ /* 0x000fe200000000ff */
[----:B------:R-:W4:Y:S01]  /*16230*/  LDL.LU R21, [R1+0x438] ;  /* 0x0004380001157983 */ /* 0x000f220000300800 */
[----:B------:R-:W-:-:S02]  /*16240*/  LEA.HI.X.SX32 R11, R0, R39, 0x1, P6 ;  /* 0x00000027000b7211 */ /* 0x000fc400030f0eff */
[----:B-1----:R-:W-:Y:S01]  /*16250*/  PRMT R15, R5, 0x7772, RZ ;  /* 0x00007772050f7816 */ /* 0x002fe200000000ff */
[----:B------:R-:W-:Y:S01]  /*16260*/  @P5 STG.E.U8 desc[UR14][R2.64], R19 ;  /* 0x0000001302005986 */ /* 0x000fe2000c10110e */
[----:B--2---:R-:W-:Y:S01]  /*16270*/  ISETP.LT.AND P2, PT, R20, UR4, !P0 ;  /* 0x0000000414007c0c */ /* 0x004fe2000c741270 */
[----:B------:R-:W-:Y:S02]  /*16280*/  ULDC UR4, c[0x0][0x22c] ;  /* 0x00008b0000047ab9 */ /* 0x000fe40000000800 */
[----:B------:R-:W2:Y:S01]  /*16290*/  LDL.LU R20, [R1+0x434] ;  /* 0x0004340001147983 */ /* 0x000ea20000300800 */
[C---:B------:R-:W-:Y:S01]  /*162a0*/  IMAD R14, R37.reuse, 0x2, R0 ;  /* 0x00000002250e7824 */ /* 0x040fe200078e0200 */
[----:B---3--:R-:W-:Y:S01]  /*162b0*/  ISETP.LT.AND P5, PT, R22, UR4, !P0 ;  /* 0x0000000416007c0c */ /* 0x008fe2000c7a1270 */
[----:B------:R-:W-:Y:S01]  /*162c0*/  ULDC UR4, c[0x0][0x22c] ;  /* 0x00008b0000047ab9 */ /* 0x000fe20000000800 */
[----:B------:R1:W-:Y:S01]  /*162d0*/  @P1 STG.E.U8 desc[UR14][R8.64], R17 ;  /* 0x0000001108001986 */ /* 0x0003e2000c10110e */
[----:B------:R-:W-:Y:S01]  /*162e0*/  ULDC UR5, c[0x0][0x22c] ;  /* 0x00008b0000057ab9 */ /* 0x000fe20000000800 */
[----:B----4-:R-:W-:Y:S01]  /*162f0*/  ISETP.LT.AND P1, PT, R18, UR4, !P0 ;  /* 0x0000000412007c0c */ /* 0x010fe2000c721270 */
[----:B------:R-:W-:Y:S01]  /*16300*/  ULDC UR4, c[0x0][0x22c] ;  /* 0x00008b0000047ab9 */ /* 0x000fe20000000800 */
[----:B------:R-:W3:Y:S04]  /*16310*/  LDL.LU R18, [R1+0x2e8] ;  /* 0x0002e80001127983 */ /* 0x000ee80000300800 */
[----:B------:R4:W-:Y:S01]  /*16320*/  @P3 STG.E.U8 desc[UR14][R10.64], R15 ;  /* 0x0000000f0a003986 */ /* 0x0009e2000c10110e */
[----:B------:R-:W-:Y:S01]  /*16330*/  ISETP.LT.AND P3, PT, R16, UR4, !P0 ;  /* 0x0000000410007c0c */ /* 0x000fe2000c761270 */
[C---:B------:R-:W-:Y:S01]  /*16340*/  IMAD R0, R37.reuse, 0x2, R14 ;  /* 0x0000000225007824 */ /* 0x040fe200078e020e */
[-C--:B------:R-:W-:Y:S01]  /*16350*/  IADD3 R12, P6, R14, R38.reuse, RZ ;  /* 0x000000260e0c7210 */ /* 0x080fe20007fde0ff */
[----:B------:R-:W3:Y:S01]  /*16360*/  LDL.LU R16, [R1+0x430] ;  /* 0x0004300001107983 */ /* 0x000ee20000300800 */
[----:B-1----:R-:W-:Y:S01]  /*16370*/  PRMT R17, R6, 0x7772, RZ ;  /* 0x0000777206117816 */ /* 0x002fe200000000ff */
[----:B------:R-:W-:Y:S01]  /*16380*/  ULDC UR4, c[0x0][0x22c] ;  /* 0x00008b0000047ab9 */ /* 0x000fe20000000800 */
[----:B------:R-:W-:Y:S01]  /*16390*/  LEA.HI.X.SX32 R13, R14, R39, 0x1, P6 ;  /* 0x000000270e0d7211 */ /* 0x000fe200030f0eff */
[----:B------:R-:W-:Y:S01]  /*163a0*/  IMAD R14, R37, 0x2, R0 ;  /* 0x00000002250e7824 */ /* 0x000fe200078e0200 */
[----:B------:R-:W-:-:S04]  /*163b0*/  IADD3 R2, P6, R0, R38, RZ ;  /* 0x0000002600027210 */ /* 0x000fc80007fde0ff */
[-C--:B------:R-:W-:Y:S02]  /*163c0*/  LEA.HI.X.SX32 R3, R0, R39.reuse, 0x1, P6 ;  /* 0x0000002700037211 */ /* 0x080fe400030f0eff */
[CC--:B------:R-:W-:Y:S01]  /*163d0*/  IADD3 R8, P6, R14.reuse, R38.reuse, RZ ;  /* 0x000000260e087210 */ /* 0x0c0fe20007fde0ff */
[----:B------:R1:W-:Y:S01]  /*163e0*/  @P4 STG.E.U8 desc[UR14][R12.64], R17 ;  /* 0x000000110c004986 */ /* 0x0003e2000c10110e */
[----:B----4-:R-:W-:Y:S02]  /*163f0*/  PRMT R15, R7, 0x7772, RZ ;  /* 0x00007772070f7816 */ /* 0x010fe400000000ff */
[----:B------:R-:W-:Y:S01]  /*16400*/  LEA.HI.X.SX32 R9, R14, R39, 0x1, P6 ;  /* 0x000000270e097211 */ /* 0x000fe200030f0eff */
[----:B------:R-:W-:Y:S01]  /*16410*/  IMAD R14, R37, 0x2, R14 ;  /* 0x00000002250e7824 */ /* 0x000fe200078e020e */
[----:B------:R-:W-:Y:S01]  /*16420*/  ISETP.LT.AND P4, PT, R21, UR4, !P0 ;  /* 0x0000000415007c0c */ /* 0x000fe2000c781270 */
[----:B------:R-:W-:Y:S01]  /*16430*/  ULDC UR4, c[0x0][0x22c] ;  /* 0x00008b0000047ab9 */ /* 0x000fe20000000800 */
[----:B-1----:R-:W4:Y:S02]  /*16440*/  LDL.LU R13, [R1+0x42c] ;  /* 0x00042c00010d7983 */ /* 0x002f240000300800 */
[----:B------:R-:W-:-:S02]  /*16450*/  IADD3 R10, P6, R14, R38, RZ ;  /* 0x000000260e0a7210 */ /* 0x000fc40007fde0ff */
[----:B------:R-:W-:Y:S01]  /*16460*/  PRMT R19, R4, 0x7773, RZ ;  /* 0x0000777304137816 */ /* 0x000fe200000000ff */
[----:B------:R1:W-:Y:S01]  /*16470*/  @P2 STG.E.U8 desc[UR14][R2.64], R15 ;  /* 0x0000000f02002986 */ /* 0x0003e2000c10110e */
[----:B------:R-:W-:Y:S02]  /*16480*/  LEA.HI.X.SX32 R11, R14, R39, 0x1, P6 ;  /* 0x000000270e0b7211 */ /* 0x000fe400030f0eff */
[----:B------:R-:W-:Y:S01]  /*16490*/  PRMT R17, R5, 0x7773, RZ ;  /* 0x0000777305117816 */ /* 0x000fe200000000ff */
[----:B------:R0:W-:Y:S01]  /*164a0*/  @P5 STG.E.U8 desc[UR14][R8.64], R19 ;  /* 0x0000001308005986 */ /* 0x0001e2000c10110e */
[----:B------:R-:W-:Y:S01]  /*164b0*/  IMAD R0, R37, 0x2, R14 ;  /* 0x0000000225007824 */ /* 0x000fe200078e020e */
[----:B------:R-:W4:Y:S02]  /*164c0*/  LDC R21, c[0x0][0x248] ;  /* 0x00009200ff157b82 */ /* 0x000f240000000800 */
[----:B------:R0:W-:Y:S01]  /*164d0*/  @P1 STG.E.U8 desc[UR14][R10.64], R17 ;  /* 0x000000110a001986 */ /* 0x0001e2000c10110e */
[----:B--2---:R-:W-:Y:S01]  /*164e0*/  ISETP.LT.AND P2, PT, R20, UR4, !P0 ;  /* 0x0000000414007c0c */ /* 0x004fe2000c741270 */
[----:B------:R-:W-:-:S02]  /*164f0*/  ULDC UR4, c[0x0][0x22c] ;  /* 0x00008b0000047ab9 */ /* 0x000fc40000000800 */
[----:B------:R-:W2:Y:S04]  /*16500*/  LDL.LU R20, [R1+0x428] ;  /* 0x0004280001147983 */ /* 0x000ea80000300800 */
[----:B------:R-:W2:Y:S01]  /*16510*/  LDL.LU R12, [R1+0x424] ;  /* 0x00042400010c7983 */ /* 0x000ea20000300800 */
[C---:B---3--:R-:W-:Y:S01]  /*16520*/  ISETP.LT.AND P5, PT, R18.reuse, UR4, !P0 ;  /* 0x0000000412007c0c */ /* 0x048fe2000c7a1270 */
[----:B-1----:R-:W-:Y:S01]  /*16530*/  IMAD R3, R18, R37, RZ ;  /* 0x0000002512037224 */ /* 0x002fe200078e02ff */
[----:B------:R-:W-:Y:S01]  /*16540*/  IADD3 R4, P6, R0, R38, RZ ;  /* 0x0000002600047210 */ /* 0x000fe20007fde0ff */
[----:B------:R-:W3:Y:S01]  /*16550*/  LDL.LU R18, [R1+0x420] ;  /* 0x0004200001127983 */ /* 0x000ee20000300800 */
[----:B------:R-:W-:Y:S01]  /*16560*/  PRMT R15, R6, 0x7773, RZ ;  /* 0x00007773060f7816 */ /* 0x000fe200000000ff */
[----:B------:R-:W-:Y:S01]  /*16570*/  ULDC UR4, c[0x0][0x22c] ;  /* 0x00008b0000047ab9 */ /* 0x000fe20000000800 */
[----:B------:R-:W-:Y:S01]  /*16580*/  ISETP.LT.AND P1, PT, R16, UR5, !P0 ;  /* 0x0000000510007c0c */ /* 0x000fe2000c721270 */
[----:B------:R-:W-:Y:S01]  /*16590*/  ULDC UR5, c[0x0][0x22c] ;  /* 0x00008b0000057ab9 */ /* 0x000fe20000000800 */
[----:B------:R-:W3:Y:S01]  /*165a0*/  LDL.LU R16, [R1+0x41c] ;  /* 0x00041c0001107983 */ /* 0x000ee20000300800 */
[----:B------:R-:W-:-:S03]  /*165b0*/  LEA.HI.X.SX32 R5, R0, R39, 0x1, P6 ;  /* 0x0000002700057211 */ /* 0x000fc600030f0eff */
[----:B------:R-:W3:Y:S01]  /*165c0*/  LDL.LU R14, [R1+0x418] ;  /* 0x00041800010e7983 */ /* 0x000ee20000300800 */
[----:B------:R-:W-:Y:S01]  /*165d0*/  IADD3 R2, P6, R3, R38, RZ ;  /* 0x0000002603027210 */ /* 0x000fe20007fde0ff */
[----:B------:R-:W-:-:S03]  /*165e0*/  IMAD R0, R37, 0x4, R0 ;  /* 0x0000000425007824 */ /* 0x000fc600078e0200 */
[-C--:B------:R-:W-:Y:S01]  /*165f0*/  LEA.HI.X.SX32 R3, R3, R39.reuse, 0x1, P6 ;  /* 0x0000002703037211 */ /* 0x080fe200030f0eff */
[----:B0-----:R-:W-:Y:S01]  /*16600*/  IMAD R8, R37, 0x2, R0 ;  /* 0x0000000225087824 */ /* 0x001fe200078e0200 */
[-C--:B------:R-:W-:Y:S01]  /*16610*/  IADD3 R6, P6, R0, R38.reuse, RZ ;  /* 0x0000002600067210 */ /* 0x080fe20007fde0ff */
[----:B------:R0:W-:Y:S01]  /*16620*/  @P3 STG.E.U8 desc[UR14][R4.64], R15 ;  /* 0x0000000f04003986 */ /* 0x0001e2000c10110e */
[----:B------:R-:W-:Y:S02]  /*16630*/  PRMT R17, R28, 0x7770, RZ ;  /* 0x000077701c117816 */ /* 0x000fe400000000ff */
[----:B----4-:R-:W-:Y:S01]  /*16640*/  ISETP.LT.AND P3, PT, R13, UR4, !P0 ;  /* 0x000000040d007c0c */ /* 0x010fe2000c761270 */
[----:B------:R-:W-:Y:S01]  /*16650*/  ULDC UR4, c[0x0][0x22c] ;  /* 0x00008b0000047ab9 */ /* 0x000fe20000000800 */
[----:B------:R-:W-:Y:S02]  /*16660*/  PRMT R13, R7, 0x7773, RZ ;  /* 0x00007773070d7816 */ /* 0x000fe400000000ff */
[----:B------:R-:W-:Y:S01]  /*16670*/  LEA.HI.X.SX32 R7, R0, R39, 0x1, P6 ;  /* 0x0000002700077211 */ /* 0x000fe200030f0eff */
[----:B------:R-:W-:Y:S01]  /*16680*/  IMAD R0, R37, 0x2, R8 ;  /* 0x0000000225007824 */ /* 0x000fe200078e0208 */
[----:B0-----:R-:W-:Y:S01]  /*16690*/  IADD3 R4, P6, R8, R38, RZ ;  /* 0x0000002608047210 */ /* 0x001fe20007fde0ff */
[----:B------:R-:W-:Y:S01]  /*166a0*/  @P5 STG.E.U8 desc[UR14][R2.64], R13 ;  /* 0x0000000d02005986 */ /* 0x000fe2000c10110e */
[----:B------:R-:W-:-:S02]  /*166b0*/  PRMT R11, R29, 0x7770, RZ ;  /* 0x000077701d0b7816 */ /* 0x000fc400000000ff */
[-C--:B------:R-:W-:Y:S02]  /*166c0*/  LEA.HI.X.SX32 R5, R8, R39.reuse, 0x1, P6 ;  /* 0x0000002708057211 */ /* 0x080fe400030f0eff */
[C---:B------:R-:W-:Y:S01]  /*166d0*/  IADD3 R8, P6, R0.reuse, R38, RZ ;  /* 0x0000002600087210 */ /* 0x040fe20007fde0ff */
[----:B------:R0:W-:Y:S03]  /*166e0*/  @P4 STG.E.U8 desc[UR14][R6.64], R17 ;  /* 0x0000001106004986 */ /* 0x0001e6000c10110e */
[----:B------:R-:W-:Y:S01]  /*166f0*/  LEA.HI.X.SX32 R9, R0, R39, 0x1, P6 ;  /* 0x0000002700097211 */ /* 0x000fe200030f0eff */
[----:B------:R1:W-:Y:S01]  /*16700*/  @P2 STG.E.U8 desc[UR14][R4.64], R11 ;  /* 0x0000000b04002986 */ /* 0x0003e2000c10110e */
[----:B0-----:R-:W-:-:S05]  /*16710*/  PRMT R7, R30, 0x7770, RZ ;  /* 0x000077701e077816 */ /* 0x001fca00000000ff */
[----:B------:R0:W-:Y:S01]  /*16720*/  @P1 STG.E.U8 desc[UR14][R8.64], R7 ;  /* 0x0000000708001986 */ /* 0x0001e2000c10110e */
[----:B--2---:R-:W-:Y:S01]  /*16730*/  ISETP.LT.AND P5, PT, R20, UR4, !P0 ;  /* 0x0000000414007c0c */ /* 0x004fe2000c7a1270 */
[----:B------:R-:W-:Y:S02]  /*16740*/  ULDC UR4, c[0x0][0x22c] ;  /* 0x00008b0000047ab9 */ /* 0x000fe40000000800 */
[----:B------:R-:W-:Y:S01]  /*16750*/  ISETP.LT.AND P4, PT, R12, UR4, !P0 ;  /* 0x000000040c007c0c */ /* 0x000fe2000c781270 */
[----:B------:R-:W-:Y:S01]  /*16760*/  ULDC UR4, c[0x0][0x22c] ;  /* 0x00008b0000047ab9 */ /* 0x000fe20000000800 */
[----:B------:R-:W2:Y:S01]  /*16770*/  LDL.LU R12, [R1+0x2e4] ;  /* 0x0002e400010c7983 */ /* 0x000ea20000300800 */
[----:B---3--:R-:W-:-:S03]  /*16780*/  ISETP.LT.AND P2, PT, R18, UR4, !P0 ;  /* 0x0000000412007c0c */ /* 0x008fc6000c741270 */
[----:B------:R-:W3:Y:S01]  /*16790*/  LDL.LU R17, [R1+0x414] ;  /* 0x0004140001117983 */ /* 0x000ee20000300800 */
[----:B------:R-:W-:Y:S02]  /*167a0*/  ULDC UR4, c[0x0][0x22c] ;  /* 0x00008b0000047ab9 */ /* 0x000fe40000000800 */
[----:B------:R-:W-:Y:S01]  /*167b0*/  ISETP.LT.AND P1, PT, R16, UR4, !P0 ;  /* 0x0000000410007c0c */ /* 0x000fe2000c721270 */
[----:B------:R-:W-:Y:S01]  /*167c0*/  IMAD R10, R37, 0x2, R0 ;  /* 0x00000002250a7824 */ /* 0x000fe200078e0200 */
[----:B------:R-:W4:Y:S01]  /*167d0*/  LDL.LU R16, [R1+0x410] ;  /* 0x0004100001107983 */ /* 0x000f220000300800 */
[----:B-1----:R-:W-:Y:S01]  /*167e0*/  PRMT R11, R31, 0x7770, RZ ;  /* 0x000077701f0b7816 */ /* 0x002fe200000000ff */
[----:B------:R-:W-:Y:S02]  /*167f0*/  ULDC UR4, c[0x0][0x22c] ;  /* 0x00008b0000047ab9 */ /* 0x000fe40000000800 */
[C---:B------:R-:W-:Y:S01]  /*16800*/  IADD3 R2, P6, R10.reuse, R38, RZ ;  /* 0x000000260a027210 */ /* 0x040fe20007fde0ff */
[----:B------:R-:W4:Y:S03]  /*16810*/  LDL.LU R18, [R1+0x40c] ;  /* 0x00040c0001127983 */ /* 0x000f260000300800 */
[----:B------:R-:W-:Y:S01]  /*16820*/  LEA.HI.X.SX32 R3, R10, R39, 0x1, P6 ;  /* 0x000000270a037211 */ /* 0x000fe200030f0eff */
[----:B------:R-:W-:-:S04]  /*16830*/  IMAD R0, R37, 0x2, R10 ;  /* 0x0000000225007824 */ /* 0x000fc800078e020a */
[----:B------:R1:W-:Y:S01]  /*16840*/  @P3 STG.E.U8 desc[UR14][R2.64], R11 ;  /* 0x0000000b02003986 */ /* 0x0003e2000c10110e */
[----:B------:R-:W-:Y:S01]  /*16850*/  ISETP.LT.AND P3, PT, R14, UR4, !P0 ;  /* 0x000000040e007c0c */ /* 0x000fe2000c761270 */
[----:B------:R-:W-:Y:S02]  /*16860*/  ULDC UR4, c[0x0][0x22c] ;  /* 0x00008b0000047ab9 */ /* 0x000fe40000000800 */
[----:B------:R-:W4:Y:S01]  /*16870*/  LDL.LU R14, [R1+0x408] ;  /* 0x00040800010e7983 */ /* 0x000f220000300800 */
[----:B------:R-:W-:-:S04]  /*16880*/  IADD3 R4, P6, R0, R38, RZ ;  /* 0x0000002600047210 */ /* 0x000fc80007fde0ff */
[----:B------:R-:W-:Y:S01]  /*16890*/  LEA.HI.X.SX32 R5, R0, R39, 0x1, P6 ;  /* 0x0000002700057211 */ /* 0x000fe200030f0eff */
[----:B------:R-:W-:Y:S01]  /*168a0*/  IMAD R0, R37, 0x2, R0 ;  /* 0x0000000225007824 */ /* 0x000fe200078e0200 */
[----:B------:R-:W-:-:S03]  /*168b0*/  PRMT R15, R28, 0x7771, RZ ;  /* 0x000077711c0f7816 */ /* 0x000fc600000000ff */
[----:B------:R-:W-:Y:S01]  /*168c0*/  IMAD R10, R37, 0x2, R0 ;  /* 0x00000002250a7824 */ /* 0x000fe200078e0200 */
[CC--:B------:R-:W-:Y:S02]  /*168d0*/  IADD3 R6, P6, R0.reuse, R38.reuse, RZ ;  /* 0x0000002600067210 */ /* 0x0c0fe40007fde0ff */
[----:B------:R-:W-:Y:S02]  /*168e0*/  PRMT R13, R29, 0x7771, RZ ;  /* 0x000077711d0d7816 */ /* 0x000fe400000000ff */
[-C--:B0-----:R-:W-:Y:S02]  /*168f0*/  LEA.HI.X.SX32 R7, R0, R39.reuse, 0x1, P6 ;  /* 0x0000002700077211 */ /* 0x081fe400030f0eff */
[-C--:B------:R-:W-:Y:S01]  /*16900*/  IADD3 R8, P6, R10, R38.reuse, RZ ;  /* 0x000000260a087210 */ /* 0x080fe20007fde0ff */
[----:B------:R0:W-:Y:S01]  /*16910*/  @P5 STG.E.U8 desc[UR14][R4.64], R15 ;  /* 0x0000000f04005986 */ /* 0x0001e2000c10110e */
[----:B-1----:R-:W-:Y:S02]  /*16920*/  PRMT R11, R30, 0x7771, RZ ;  /* 0x000077711e0b7816 */ /* 0x002fe400000000ff */
[----:B------:R-:W-:Y:S01]  /*16930*/  LEA.HI.X.SX32 R9, R10, R39, 0x1, P6 ;  /* 0x000000270a097211 */ /* 0x000fe200030f0eff */
[----:B------:R1:W-:Y:S04]  /*16940*/  @P4 STG.E.U8 desc[UR14][R6.64], R13 ;  /* 0x0000000d06004986 */ /* 0x0003e8000c10110e */
[----:B------:R1:W-:Y:S01]  /*16950*/  @P2 STG.E.U8 desc[UR14][R8.64], R11 ;  /* 0x0000000b08002986 */ /* 0x0003e2000c10110e */
[C---:B--2---:R-:W-:Y:S01]  /*16960*/  ISETP.LT.AND P5, PT, R12.reuse, UR4, !P0 ;  /* 0x000000040c007c0c */ /* 0x044fe2000c7a1270 */
[----:B------:R-:W-:Y:S01]  /*16970*/  IMAD R0, R12, R37, RZ ;  /* 0x000000250c007224 */ /* 0x000fe200078e02ff */
[----:B------:R-:W-:Y:S01]  /*16980*/  ULDC UR4, c[0x0][0x22c] ;  /* 0x00008b0000047ab9 */ /* 0x000fe20000000800 */
[----:B------:R-:W2:Y:S01]  /*16990*/  LDL.LU R12, [R1+0x404] ;  /* 0x00040400010c7983 */ /* 0x000ea20000300800 */
[----:B---3--:R-:W-:Y:S01]  /*169a0*/  ISETP.LT.AND P4, PT, R17, UR5, !P0 ;  /* 0x0000000511007c0c */ /* 0x008fe2000c781270 */
[----:B------:R-:W-:Y:S01]  /*169b0*/  IMAD R10, R37, 0x4, R10 ;  /* 0x00000004250a7824 */ /* 0x000fe200078e020a */
[----:B------:R-:W-:Y:S01]  /*169c0*/  IADD3 R2, P6, R0, R38, RZ ;  /* 0x0000002600027210 */ /* 0x000fe20007fde0ff */
[----:B------:R-:W3:Y:S01]  /*169d0*/  LDL.LU R17, [R1+0x400] ;  /* 0x0004000001117983 */ /* 0x000ee20000300800 */
[----:B0-----:R-:W-:Y:S01]  /*169e0*/  PRMT R15, R31, 0x7771, RZ ;  /* 0x000077711f0f7816 */ /* 0x001fe200000000ff */
[----:B------:R-:W-:Y:S01]  /*169f0*/  ULDC UR5, c[0x0][0x22c] ;  /* 0x00008b0000057ab9 */ /* 0x000fe20000000800 */
[----:B----4-:R-:W-:Y:S01]  /*16a00*/  ISETP.LT.AND P2, PT, R16, UR4, !P0 ;  /* 0x0000000410007c0c */ /* 0x010fe2000c741270 */
[----:B------:R-:W-:Y:S01]  /*16a10*/  ULDC UR4, c[0x0][0x22c] ;  /* 0x00008b0000047ab9 */ /* 0x000fe20000000800 */
[----:B------:R-:W4:Y:S01]  /*16a20*/  LDL.LU R16, [R1+0x3fc] ;  /* 0x0003fc0001107983 */ /* 0x000f220000300800 */
[----:B------:R-:W-:-:S02]  /*16a30*/  LEA.HI.X.SX32 R3, R0, R39, 0x1, P6 ;  /* 0x0000002700037211 */ /* 0x000fc400030f0eff */
[----:B------:R-:W-:Y:S02]  /*16a40*/  IADD3 R4, P6, R10, R38, RZ ;  /* 0x000000260a047210 */ /* 0x000fe40007fde0ff */
[----:B-1----:R-:W-:Y:S02]  /*16a50*/  PRMT R13, R28, 0x7772, RZ ;  /* 0x000077721c0d7816 */ /* 0x002fe400000000ff */
[----:B------:R-:W-:Y:S01]  /*16a60*/  LEA.HI.X.SX32 R5, R10, R39, 0x1, P6 ;  /* 0x000000270a057211 */ /* 0x000fe200030f0eff */
[----:B------:R0:W-:Y:S01]  /*16a70*/  @P5 STG.E.U8 desc[UR14][R2.64], R15 ;  /* 0x0000000f02005986 */ /* 0x0001e2000c10110e */
[----:B------:R-:W-:Y:S01]  /*16a80*/  ISETP.LT.AND P5, PT, R18, UR4, !P0 ;  /* 0x0000000412007c0c */ /* 0x000fe2000c7a1270 */
[----:B------:R-:W-:Y:S02]  /*16a90*/  ULDC UR4, c[0x0][0x22c] ;  /* 0x00008b0000047ab9 */ /* 0x000fe40000000800 */
[----:B------:R-:W-:Y:S01]  /*16aa0*/  @P1 STG.E.U8 desc[UR14][R4.64], R13 ;  /* 0x0000000d04001986 */ /* 0x000fe2000c10110e */
[----:B------:R-:W-:Y:S01]  /*16ab0*/  ISETP.LT.AND P1, PT, R14, UR4, !P0 ;  /* 0x000000040e007c0c */ /* 0x000fe2000c721270 */
[----:B------:R-:W-:-:S02]  /*16ac0*/  IMAD R0, R37, 0x2, R10 ;  /* 0x0000000225007824 */ /* 0x000fc400078e020a */
[----:B------:R-:W4:Y:S01]  /*16ad0*/  LDL.LU R14, [R1+0x2e0] ;  /* 0x0002e000010e7983 */ /* 0x000f220000300800 */
[----:B------:R-:W-:Y:S01]  /*16ae0*/  PRMT R11, R29, 0x7772, RZ ;  /* 0x000077721d0b7816 */ /* 0x000fe200000000ff */
[----:B------:R-:W-:Y:S01]  /*16af0*/  ULDC UR4, c[0x0][0x22c] ;  /* 0x00008b0000047ab9 */ /* 0x000fe20000000800 */
[----:B------:R-:W-:Y:S01]  /*16b00*/  IMAD R10, R37, 0x2, R0 ;  /* 0x00000002250a7824 */ /* 0x000fe200078e0200 */
[----:B------:R-:W-:-:S04]  /*16b10*/  IADD3 R6, P6, R0, R38, RZ ;  /* 0x0000002600067210 */ /* 0x000fc80007fde0ff */
[-C--:B------:R-:W-:Y:S01]  /*16b20*/  LEA.HI.X.SX32 R7, R0, R39.reuse, 0x1, P6 ;  /* 0x0000002700077211 */ /* 0x080fe200030f0eff */
[----:B------:R-:W-:Y:S01]  /*16b30*/  IMAD R0, R37, 0x2, R10 ;  /* 0x0000000225007824 */ /* 0x000fe200078e020a */
[-C--:B------:R-:W-:Y:S02]  /*16b40*/  IADD3 R8, P6, R10, R38.reuse, RZ ;  /* 0x000000260a087210 */ /* 0x080fe40007fde0ff */
[----:B0-----:R-:W-:Y:S02]  /*16b50*/  PRMT R15, R30, 0x7772, RZ ;  /* 0x000077721e0f7816 */ /* 0x001fe400000000ff */
        /* <DEDUP_REMOVED lines=9> */
[----:B------:R-:W2:Y:S01]  /*16bf0*/  LDL.LU R12, [R1+0x3f8] ;  /* 0x0003f800010c7983 */ /* 0x000ea20000300800 */
[----:B---3--:R-:W-:Y:S01]  /*16c00*/  ISETP.LT.AND P4, PT, R17, UR4, !P0 ;  /* 0x0000000411007c0c */ /* 0x008fe2000c781270 */
[----:B------:R-:W-:Y:S02]  /*16c10*/  ULDC UR4, c[0x0][0x22c] ;  /* 0x00008b0000047ab9 */ /* 0x000fe40000000800 */
[----:B------:R-:W3:Y:S01]  /*16c20*/  LDL.LU R17, [R1+0x3f4] ;  /* 0x0003f40001117983 */ /* 0x000ee20000300800 */
[----:B----4-:R-:W-:Y:S01]  /*16c30*/  ISETP.LT.AND P2, PT, R16, UR4, !P0 ;  /* 0x0000000410007c0c */ /* 0x010fe2000c741270 */
[----:B------:R-:W-:-:S02]  /*16c40*/  IMAD R10, R37, 0x2, R0 ;  /* 0x00000002250a7824 */ /* 0x000fc400078e0200 */
[----:B------:R-:W4:Y:S01]  /*16c50*/  LDL.LU R16, [R1+0x3f0] ;  /* 0x0003f00001107983 */ /* 0x000f220000300800 */
[----:B------:R-:W-:Y:S01]  /*16c60*/  PRMT R13, R28, 0x7773, RZ ;  /* 0x000077731c0d7816 */ /* 0x000fe200000000ff */
[----:B------:R-:W-:Y:S01]  /*16c70*/  ULDC UR4, c[0x0][0x22c] ;  /* 0x00008b0000047ab9 */ /* 0x000fe20000000800 */
[C---:B------:R-:W-:Y:S01]  /*16c80*/  IADD3 R4, P6, R10.reuse, R38, RZ ;  /* 0x000000260a047210 */ /* 0x040fe20007fde0ff */
[----:B-1----:R-:W4:Y:S03]  /*16c90*/  LDL.LU R15, [R1+0x3ec] ;  /* 0x0003ec00010f7983 */ /* 0x002f260000300800 */
[----:B------:R-:W-:-:S05]  /*16ca0*/  LEA.HI.X.SX32 R5, R10, R39, 0x1, P6 ;  /* 0x000000270a057211 */ /* 0x000fca00030f0eff */
[----:B------:R1:W-:Y:S01]  /*16cb0*/  @P5 STG.E.U8 desc[UR14][R4.64], R13 ;  /* 0x0000000d04005986 */ /* 0x0003e2000c10110e */
[C---:B------:R-:W-:Y:S01]  /*16cc0*/  ISETP.LT.AND P5, PT, R14.reuse, UR4, !P0 ;  /* 0x000000040e007c0c */ /* 0x040fe2000c7a1270 */
[----:B0-----:R-:W-:Y:S01]  /*16cd0*/  IMAD R3, R14, R37, RZ ;  /* 0x000000250e037224 */ /* 0x001fe200078e02ff */
[----:B------:R-:W-:Y:S01]  /*16ce0*/  PRMT R29, R29, 0x7773, RZ ;  /* 0x000077731d1d7816 */ /* 0x000fe200000000ff */
[----:B------:R-:W4:Y:S01]  /*16cf0*/  LDL.LU R14, [R1+0x3e8] ;  /* 0x0003e800010e7983 */ /* 0x000f220000300800 */
[C---:B------:R-:W-:Y:S01]  /*16d00*/  IMAD R10, R37.reuse, 0x2, R10 ;  /* 0x00000002250a7824 */ /* 0x040fe200078e020a */
[----:B------:R-:W-:Y:S01]  /*16d10*/  PRMT R11, R30, 0x7773, RZ ;  /* 0x000077731e0b7816 */ /* 0x000fe200000000ff */
[----:B------:R-:W-:Y:S02]  /*16d20*/  ULDC UR4, c[0x0][0x22c] ;  /* 0x00008b0000047ab9 */ /* 0x000fe40000000800 */
[----:B------:R-:W-:Y:S01]  /*16d30*/  IMAD R0, R37, 0x2, R10 ;  /* 0x0000000225007824 */ /* 0x000fe200078e020a */
[----:B------:R-:W-:-:S04]  /*16d40*/  IADD3 R6, P6, R10, R38, RZ ;  /* 0x000000260a067210 */ /* 0x000fc80007fde0ff */
[----:B------:R-:W-:Y:S02]  /*16d50*/  LEA.HI.X.SX32 R7, R10, R39, 0x1, P6 ;  /* 0x000000270a077211 */ /* 0x000fe400030f0eff */
[----:B------:R-:W-:-:S04]  /*16d60*/  IADD3 R8, P6, R0, R38, RZ ;  /* 0x0000002600087210 */ /* 0x000fc80007fde0ff */
[-C--:B------:R-:W-:Y:S02]  /*16d70*/  LEA.HI.X.SX32 R9, R0, R39.reuse, 0x1, P6 ;  /* 0x0000002700097211 */ /* 0x080fe400030f0eff */
[----:B------:R-:W-:Y:S01]  /*16d80*/  IADD3 R2, P6, R3, R38, RZ ;  /* 0x0000002603027210 */ /* 0x000fe20007fde0ff */
[----:B------:R-:W-:Y:S01]  /*16d90*/  @P1 STG.E.U8 desc[UR14][R6.64], R29 ;  /* 0x0000001d06001986 */ /* 0x000fe2000c10110e */
[----:B------:R-:W-:Y:S02]  /*16da0*/  PRMT R31, R31, 0x7773, RZ ;  /* 0x000077731f1f7816 */ /* 0x000fe400000000ff */
[----:B------:R-:W-:Y:S01]  /*16db0*/  LEA.HI.X.SX32 R3, R3, R39, 0x1, P6 ;  /* 0x0000002703037211 */ /* 0x000fe200030f0eff */
[----:B------:R0:W-:Y:S04]  /*16dc0*/  @P3 STG.E.U8 desc[UR14][R8.64], R11 ;  /* 0x0000000b08003986 */ /* 0x0001e8000c10110e */
[----:B------:R0:W-:Y:S01]  /*16dd0*/  @P5 STG.E.U8 desc[UR14][R2.64], R31 ;  /* 0x0000001f02005986 */ /* 0x0001e2000c10110e */
[----:B--2---:R-:W-:Y:S01]  /*16de0*/  ISETP.LT.AND P1, PT, R12, UR5, !P0 ;  /* 0x000000050c007c0c */ /* 0x004fe2000c721270 */
[----:B------:R-:W-:-:S02]  /*16df0*/  IMAD R0, R37, 0x4, R0 ;  /* 0x0000000425007824 */ /* 0x000fc400078e0200 */
[----:B------:R-:W2:Y:S01]  /*16e00*/  LDL.LU R12, [R1+0x3e4] ;  /* 0x0003e400010c7983 */ /* 0x000ea20000300800 */
[----:B-1----:R-:W-:Y:S01]  /*16e10*/  PRMT R13, R32, 0x7770, RZ ;  /* 0x00007770200d7816 */ /* 0x002fe200000000ff */
[----:B------:R-:W-:Y:S01]  /*16e20*/  ULDC UR5, c[0x0][0x22c] ;  /* 0x00008b0000057ab9 */ /* 0x000fe20000000800 */
[----:B---3--:R-:W-:Y:S01]  /*16e30*/  ISETP.LT.AND P3, PT, R17, UR4, !P0 ;  /* 0x0000000411007c0c */ /* 0x008fe2000c761270 */
[----:B------:R-:W-:Y:S01]  /*16e40*/  ULDC UR4, c[0x0][0x22c] ;  /* 0x00008b0000047ab9 */ /* 0x000fe20000000800 */
[----:B------:R-:W3:Y:S01]  /*16e50*/  LDL.LU R17, [R1+0x3e0] ;  /* 0x0003e00001117983 */ /* 0x000ee20000300800 */
[----:B----4-:R-:W-:Y:S01]  /*16e60*/  ISETP.LT.AND P5, PT, R16, UR4, !P0 ;  /* 0x0000000410007c0c */ /* 0x010fe2000c7a1270 */
[----:B------:R-:W-:Y:S02]  /*16e70*/  IMAD R10, R37, 0x2, R0 ;  /* 0x00000002250a7824 */ /* 0x000fe400078e0200 */
[----:B------:R-:W4:Y:S01]  /*16e80*/  LDL.LU R16, [R1+0x2dc] ;  /* 0x0002dc0001107983 */ /* 0x000f220000300800 */
[C---:B------:R-:W-:Y:S01]  /*16e90*/  IADD3 R4, P6, R0.reuse, R38, RZ ;  /* 0x0000002600047210 */ /* 0x040fe20007fde0ff */
[----:B------:R-:W-:Y:S01]  /*16ea0*/  ULDC UR4, c[0x0][0x22c] ;  /* 0x00008b0000047ab9 */ /* 0x000fe20000000800 */
[----:B0-----:R-:W-:Y:S01]  /*16eb0*/  PRMT R11, R33, 0x7770, RZ ;  /* 0x00007770210b7816 */ /* 0x001fe200000000ff */
[----:B------:R-:W4:Y:S01]  /*16ec0*/  LDL.LU R18, [R1+0x3dc] ;  /* 0x0003dc0001127983 */ /* 0x000f220000300800 */
[----:B------:R-:W-:-:S02]  /*16ed0*/  LEA.HI.X.SX32 R5, R0, R39, 0x1, P6 ;  /* 0x0000002700057211 */ /* 0x000fc400030f0eff */
[----:B------:R-:W-:-:S04]  /*16ee0*/  IADD3 R6, P6, R10, R38, RZ ;  /* 0x000000260a067210 */ /* 0x000fc80007fde0ff */
[----:B------:R-:W-:Y:S01]  /*16ef0*/  LEA.HI.X.SX32 R7, R10, R39, 0x1, P6 ;  /* 0x000000270a077211 */ /* 0x000fe200030f0eff */
[----:B------:R0:W-:Y:S01]  /*16f00*/  @P4 STG.E.U8 desc[UR14][R4.64], R13 ;  /* 0x0000000d04004986 */ /* 0x0001e2000c10110e */
[----:B------:R-:W-:Y:S01]  /*16f10*/  ISETP.LT.AND P4, PT, R15, UR4, !P0 ;  /* 0x000000040f007c0c */ /* 0x000fe2000c781270 */
[----:B------:R-:W-:Y:S01]  /*16f20*/  ULDC UR4, c[0x0][0x22c] ;  /* 0x00008b0000047ab9 */ /* 0x000fe20000000800 */
[C---:B------:R-:W-:Y:S01]  /*16f30*/  IMAD R0, R37.reuse, 0x2, R10 ;  /* 0x0000000225007824 */ /* 0x040fe200078e020a */
[----:B------:R1:W-:Y:S01]  /*16f40*/  @P2 STG.E.U8 desc[UR14][R6.64], R11 ;  /* 0x0000000b06002986 */ /* 0x0003e2000c10110e */
[----:B------:R-:W-:Y:S01]  /*16f50*/  ISETP.LT.AND P2, PT, R14, UR4, !P0 ;  /* 0x000000040e007c0c */ /* 0x000fe2000c741270 */
[----:B------:R-:W-:Y:S02]  /*16f60*/  ULDC UR4, c[0x0][0x22c] ;  /* 0x00008b0000047ab9 */ /* 0x000fe40000000800 */
[----:B------:R-:W4:Y:S01]  /*16f70*/  LDL.LU R14, [R1+0x3d8] ;  /* 0x0003d800010e7983 */ /* 0x000f220000300800 */
[----:B------:R-:W-:Y:S01]  /*16f80*/  IADD3 R8, P6, R0, R38, RZ ;  /* 0x0000002600087210 */ /* 0x000fe20007fde0ff */
[----:B------:R-:W-:-:S03]  /*16f90*/  IMAD R10, R37, 0x2, R0 ;  /* 0x00000002250a7824 */ /* 0x000fc600078e0200 */
[----:B------:R-:W-:Y:S01]  /*16fa0*/  LEA.HI.X.SX32 R9, R0, R39, 0x1, P6 ;  /* 0x0000002700097211 */ /* 0x000fe200030f0eff */
[----:B------:R-:W-:Y:S01]  /*16fb0*/  IMAD R0, R37, 0x2, R10 ;  /* 0x0000000225007824 */ /* 0x000fe200078e020a */
[----:B------:R-:W-:-:S04]  /*16fc0*/  IADD3 R2, P6, R10, R38, RZ ;  /* 0x000000260a027210 */ /* 0x000fc80007fde0ff */
[-C--:B------:R-:W-:Y:S02]  /*16fd0*/  LEA.HI.X.SX32 R3, R10, R39.reuse, 0x1, P6 ;  /* 0x000000270a037211 */ /* 0x080fe400030f0eff */
[----:B0-----:R-:W-:Y:S02]  /*16fe0*/  IADD3 R4, P6, R0, R38, RZ ;  /* 0x0000002600047210 */ /* 0x001fe40007fde0ff */
[----:B------:R-:W-:Y:S02]  /*16ff0*/  PRMT R13, R34, 0x7770, RZ ;  /* 0x00007770220d7816 */ /* 0x000fe400000000ff */
[----:B------:R-:W-:Y:S01]  /*17000*/  LEA.HI.X.SX32 R5, R0, R39, 0x1, P6 ;  /* 0x0000002700057211 */ /* 0x000fe200030f0eff */
[----:B------:R-:W-:Y:S01]  /*17010*/  IMAD R0, R37, 0x2, R0 ;  /* 0x0000000225007824 */ /* 0x000fe200078e0200 */
[----:B-1----:R-:W-:Y:S01]  /*17020*/  PRMT R11, R35, 0x7770, RZ ;  /* 0x00007770230b7816 */ /* 0x002fe200000000ff */
[----:B------:R0:W-:Y:S01]  /*17030*/  @P1 STG.E.U8 desc[UR14][R8.64], R13 ;  /* 0x0000000d08001986 */ /* 0x0001e2000c10110e */
[----:B------:R-:W-:-:S02]  /*17040*/  PRMT R15, R32, 0x7771, RZ ;  /* 0x00007771200f7816 */ /* 0x000fc400000000ff */
[C---:B------:R-:W-:Y:S01]  /*17050*/  IADD3 R6, P6, R0.reuse, R38, RZ ;  /* 0x0000002600067210 */ /* 0x040fe20007fde0ff */
[----:B------:R1:W-:Y:S01]  /*17060*/  @P3 STG.E.U8 desc[UR14][R2.64], R11 ;  /* 0x0000000b02003986 */ /* 0x0003e2000c10110e */
[----:B------:R-:W-:Y:S02]  /*17070*/  IMAD R10, R37, 0x2, R0 ;  /* 0x00000002250a7824 */ /* 0x000fe400078e0200 */
[----:B------:R-:W-:Y:S01]  /*17080*/  LEA.HI.X.SX32 R7, R0, R39, 0x1, P6 ;  /* 0x0000002700077211 */ /* 0x000fe200030f0eff */
[----:B------:R1:W-:Y:S01]  /*17090*/  @P5 STG.E.U8 desc[UR14][R4.64], R15 ;  /* 0x0000000f04005986 */ /* 0x0003e2000c10110e */
[----:B--2---:R-:W-:Y:S01]  /*170a0*/  ISETP.LT.AND P1, PT, R12, UR4, !P0 ;  /* 0x000000040c007c0c */ /* 0x004fe2000c721270 */
[----:B------:R-:W-:Y:S02]  /*170b0*/  ULDC UR4, c[0x0][0x22c] ;  /* 0x00008b0000047ab9 */ /* 0x000fe40000000800 */
[----:B------:R-:W2:Y:S01]  /*170c0*/  LDL.LU R12, [R1+0x3d4] ;  /* 0x0003d400010c7983 */ /* 0x000ea20000300800 */
[----:B---3--:R-:W-:Y:S01]  /*170d0*/  ISETP.LT.AND P3, PT, R17, UR4, !P0 ;  /* 0x0000000411007c0c */ /* 0x008fe2000c761270 */
[----:B------:R-:W-:-:S02]  /*170e0*/  ULDC UR4, c[0x0][0x22c] ;  /* 0x00008b0000047ab9 */ /* 0x000fc40000000800 */
[----:B------:R-:W3:Y:S01]  /*170f0*/  LDL.LU R17, [R1+0x3d0] ;  /* 0x0003d00001117983 */ /* 0x000ee20000300800 */
[C---:B----4-:R-:W-:Y:S01]  /*17100*/  ISETP.LT.AND P5, PT, R16.reuse, UR4, !P0 ;  /* 0x0000000410007c0c */ /* 0x050fe2000c7a1270 */
[----:B------:R-:W-:Y:S01]  /*17110*/  IMAD R0, R16, R37, RZ ;  /* 0x0000002510007224 */ /* 0x000fe200078e02ff */
[----:B0-----:R-:W-:Y:S01]  /*17120*/  IADD3 R8, P6, R10, R38, RZ ;  /* 0x000000260a087210 */ /* 0x001fe20007fde0ff */
[----:B------:R-:W4:Y:S01]  /*17130*/  LDL.LU R16, [R1+0x3cc] ;  /* 0x0003cc0001107983 */ /* 0x000f220000300800 */
[----:B------:R-:W-:Y:S01]  /*17140*/  PRMT R13, R33, 0x7771, RZ ;  /* 0x00007771210d7816 */ /* 0x000fe200000000ff */
[----:B------:R-:W-:Y:S01]  /*17150*/  ULDC UR4, c[0x0][0x22c] ;  /* 0x00008b0000047ab9 */ /* 0x000fe20000000800 */
[----:B-1----:R-:W-:Y:S02]  /*17160*/  PRMT R11, R34, 0x7771, RZ ;  /* 0x00007771220b7816 */ /* 0x002fe400000000ff */
[----:B------:R-:W-:Y:S01]  /*17170*/  LEA.HI.X.SX32 R9, R10, R39, 0x1, P6 ;  /* 0x000000270a097211 */ /* 0x000fe200030f0eff */
[----:B------:R0:W-:Y:S04]  /*17180*/  @P4 STG.E.U8 desc[UR14][R6.64], R13 ;  /* 0x0000000d06004986 */ /* 0x0001e8000c10110e */
[----:B------:R1:W-:Y:S01]  /*17190*/  @P2 STG.E.U8 desc[UR14][R8.64], R11 ;  /* 0x0000000b08002986 */ /* 0x0003e2000c10110e */
[----:B------:R-:W-:Y:S01]  /*171a0*/  ISETP.LT.AND P2, PT, R14, UR4, !P0 ;  /* 0x000000040e007c0c */ /* 0x000fe2000c741270 */
[----:B------:R-:W-:-:S02]  /*171b0*/  IMAD R10, R37, 0x4, R10 ;  /* 0x00000004250a7824 */ /* 0x000fc400078e020a */
[----:B------:R-:W4:Y:S01]  /*171c0*/  LDL.LU R14, [R1+0x3c8] ;  /* 0x0003c800010e7983 */ /* 0x000f220000300800 */
[----:B------:R-:W-:Y:S01]  /*171d0*/  IADD3 R2, P6, R0, R38, RZ ;  /* 0x0000002600027210 */ /* 0x000fe20007fde0ff */
[----:B------:R-:W-:-:S03]  /*171e0*/  ULDC UR4, c[0x0][0x22c] ;  /* 0x00008b0000047ab9 */ /* 0x000fc60000000800 */
[-C--:B------:R-:W-:Y:S01]  /*171f0*/  LEA.HI.X.SX32 R3, R0, R39.reuse, 0x1, P6 ;  /* 0x0000002700037211 */ /* 0x080fe200030f0eff */
[----:B------:R-:W-:Y:S01]  /*17200*/  IMAD R0, R37, 0x2, R10 ;  /* 0x0000000225007824 */ /* 0x000fe200078e020a */
[CC--:B------:R-:W-:Y:S02]  /*17210*/  IADD3 R4, P6, R10.reuse, R38.reuse, RZ ;  /* 0x000000260a047210 */ /* 0x0c0fe40007fde0ff */
[----:B------:R-:W-:Y:S02]  /*17220*/  PRMT R15, R35, 0x7771, RZ ;  /* 0x00007771230f7816 */ /* 0x000fe400000000ff */
[----:B------:R-:W-:Y:S02]  /*17230*/  LEA.HI.X.SX32 R5, R10, R39, 0x1, P6 ;  /* 0x000000270a057211 */ /* 0x000fe400030f0eff */
[----:B0-----:R-:W-:Y:S02]  /*17240*/  IADD3 R6, P6, R0, R38, RZ ;  /* 0x0000002600067210 */ /* 0x001fe40007fde0ff */
[----:B------:R-:W-:Y:S01]  /*17250*/  PRMT R13, R32, 0x7772, RZ ;  /* 0x00007772200d7816 */ /* 0x000fe200000000ff */
[----:B------:R0:W-:Y:S01]  /*17260*/  @P5 STG.E.U8 desc[UR14][R2.64], R15 ;  /* 0x0000000f02005986 */ /* 0x0001e2000c10110e */
[----:B-1----:R-:W-:-:S02]  /*17270*/  PRMT R11, R33, 0x7772, RZ ;  /* 0x00007772210b7816 */ /* 0x002fc400000000ff */
[----:B------:R-:W-:Y:S01]  /*17280*/  LEA.HI.X.SX32 R7, R0, R39, 0x1, P6 ;  /* 0x0000002700077211 */ /* 0x000fe200030f0eff */
[----:B------:R1:W-:Y:S04]  /*17290*/  @P1 STG.E.U8 desc[UR14][R4.64], R13 ;  /* 0x0000000d04001986 */ /* 0x0003e8000c10110e */
[----:B------:R-:W-:Y:S01]  /*172a0*/  @P3 STG.E.U8 desc[UR14][R6.64], R11 ;  /* 0x0000000b06003986 */ /* 0x000fe2000c10110e */
[----:B--2---:R-:W-:Y:S01]  /*172b0*/  ISETP.LT.AND P5, PT, R12, UR4, !P0 ;  /* 0x000000040c007c0c */ /* 0x004fe2000c7a1270 */
[----:B------:R-:W-:Y:S02]  /*172c0*/  ULDC UR4, c[0x0][0x22c] ;  /* 0x00008b0000047ab9 */ /* 0x000fe40000000800 */
[----:B------:R-:W2:Y:S01]  /*172d0*/  LDL.LU R12, [R1+0x3c4] ;  /* 0x0003c400010c7983 */ /* 0x000ea20000300800 */
[----:B---3--:R-:W-:-:S03]  /*172e0*/  ISETP.LT.AND P1, PT, R17, UR4, !P0 ;  /* 0x0000000411007c0c */ /* 0x008fc6000c721270 */
[----:B------:R-:W3:Y:S01]  /*172f0*/  LDL.LU R19, [R1+0x2d8] ;  /* 0x0002d80001137983 */ /* 0x000ee20000300800 */
[----:B------:R-:W-:Y:S01]  /*17300*/  ULDC UR4, c[0x0][0x22c] ;  /* 0x00008b0000047ab9 */ /* 0x000fe20000000800 */
[C---:B------:R-:W-:Y:S01]  /*17310*/  IMAD R0, R37.reuse, 0x2, R0 ;  /* 0x0000000225007824 */ /* 0x040fe200078e0200 */
[----:B------:R-:W-:Y:S01]  /*17320*/  ISETP.LT.AND P4, PT, R18, UR5, !P0 ;  /* 0x0000000512007c0c */ /* 0x000fe2000c781270 */
[----:B------:R-:W3:Y:S01]  /*17330*/  LDS.128 R4, [R36] ;  /* 0x0000000024047984 */ /* 0x000ee20000000c00 */
[----:B------:R-:W-:Y:S02]  /*17340*/  PRMT R17, R34, 0x7772, RZ ;  /* 0x0000777222117816 */ /* 0x000fe400000000ff */
[----:B----4-:R-:W-:Y:S01]  /*17350*/  ISETP.LT.AND P3, PT, R16, UR4, !P0 ;  /* 0x0000000410007c0c */ /* 0x010fe2000c761270 */
[----:B------:R-:W-:Y:S01]  /*17360*/  ULDC UR4, c[0x0][0x22c] ;  /* 0x00008b0000047ab9 */ /* 0x000fe20000000800 */
[----:B------:R-:W4:Y:S01]  /*17370*/  LDL.LU R16, [R1+0x3c0] ;  /* 0x0003c00001107983 */ /* 0x000f220000300800 */
[C---:B0-----:R-:W-:Y:S01]  /*17380*/  IADD3 R2, P6, R0.reuse, R38, RZ ;  /* 0x0000002600027210 */ /* 0x041fe20007fde0ff */
[----:B------:R-:W-:Y:S01]  /*17390*/  IMAD R10, R37, 0x2, R0 ;  /* 0x00000002250a7824 */ /* 0x000fe200078e0200 */
[----:B------:R-:W-:Y:S01]  /*173a0*/  PRMT R15, R35, 0x7772, RZ ;  /* 0x00007772230f7816 */ /* 0x000fe200000000ff */
[----:B------:R-:W4:Y:S01]  /*173b0*/  LDL.LU R18, [R1+0x3bc] ;  /* 0x0003bc0001127983 */ /* 0x000f220000300800 */
[----:B------:R-:W-:Y:S01]  /*173c0*/  LEA.HI.X.SX32 R3, R0, R39, 0x1, P6 ;  /* 0x0000002700037211 */ /* 0x000fe200030f0eff */
[----:B------:R-:W-:-:S04]  /*173d0*/  ULDC UR5, c[0x0][0x22c] ;  /* 0x00008b0000057ab9 */ /* 0x000fc80000000800 */
[----:B------:R0:W-:Y:S01]  /*173e0*/  @P4 STG.E.U8 desc[UR14][R2.64], R17 ;  /* 0x0000001102004986 */ /* 0x0001e2000c10110e */
[-C--:B------:R-:W-:Y:S02]  /*173f0*/  IADD3 R8, P6, R10, R38.reuse, RZ ;  /* 0x000000260a087210 */ /* 0x080fe40007fde0ff */
[----:B------:R-:W-:Y:S01]  /*17400*/  ISETP.LT.AND P4, PT, R14, UR4, !P0 ;  /* 0x000000040e007c0c */ /* 0x000fe2000c781270 */
[C---:B------:R-:W-:Y:S01]  /*17410*/  IMAD R0, R37.reuse, 0x2, R10 ;  /* 0x0000000225007824 */ /* 0x040fe200078e020a */
[----:B------:R-:W4:Y:S01]  /*17420*/  LDL.LU R14, [R1+0x3b4] ;  /* 0x0003b400010e7983 */ /* 0x000f220000300800 */
[-C--:B------:R-:W-:Y:S01]  /*17430*/  LEA.HI.X.SX32 R9, R10, R39.reuse, 0x1, P6 ;  /* 0x000000270a097211 */ /* 0x080fe200030f0eff */
[----:B------:R-:W-:Y:S02]  /*17440*/  ULDC UR4, c[0x0][0x22c] ;  /* 0x00008b0000047ab9 */ /* 0x000fe40000000800 */
[-C--:B------:R-:W-:Y:S01]  /*17450*/  IADD3 R10, P6, R0, R38.reuse, RZ ;  /* 0x00000026000a7210 */ /* 0x080fe20007fde0ff */
[----:B------:R-:W4:Y:S01]  /*17460*/  LDL.LU R20, [R1+0x3b0] ;  /* 0x0003b00001147983 */ /* 0x000f220000300800 */
[----:B-1----:R-:W-:Y:S01]  /*17470*/  PRMT R13, R32, 0x7773, RZ ;  /* 0x00007773200d7816 */ /* 0x002fe200000000ff */
[----:B0-----:R-:W0:Y:S01]  /*17480*/  LDC R17, c[0x0][0x248] ;  /* 0x00009200ff117b82 */ /* 0x001e220000000800 */
[----:B------:R-:W-:Y:S01]  /*17490*/  LEA.HI.X.SX32 R11, R0, R39, 0x1, P6 ;  /* 0x00000027000b7211 */ /* 0x000fe200030f0eff */
[----:B------:R-:W-:Y:S01]  /*174a0*/  IMAD R0, R37, 0x2, R0 ;  /* 0x0000000225007824 */ /* 0x000fe200078e0200 */
[----:B------:R1:W-:Y:S04]  /*174b0*/  @P2 STG.E.U8 desc[UR14][R8.64], R15 ;  /* 0x0000000f08002986 */ /* 0x0003e8000c10110e */
[----:B------:R4:W-:Y:S01]  /*174c0*/  @P5 STG.E.U8 desc[UR14][R10.64], R13 ;  /* 0x0000000d0a005986 */ /* 0x0009e2000c10110e */
[----:B------:R-:W-:-:S02]  /*174d0*/  IADD3 R2, P5, R0, R38, RZ ;  /* 0x0000002600027210 */ /* 0x000fc40007fbe0ff */
[----:B------:R-:W-:Y:S02]  /*174e0*/  PRMT R33, R33, 0x7773, RZ ;  /* 0x0000777321217816 */ /* 0x000fe400000000ff */
[----:B------:R-:W-:Y:S01]  /*174f0*/  LEA.HI.X.SX32 R3, R0, R39, 0x1, P5 ;  /* 0x0000002700037211 */ /* 0x000fe200028f0eff */
[----:B-1----:R-:W1:Y:S04]  /*17500*/  LDC R15, c[0x0][0x248] ;  /* 0x00009200ff0f7b82 */ /* 0x002e680000000800 */
[----:B------:R1:W-:Y:S01]  /*17510*/  @P1 STG.E.U8 desc[UR14][R2.64], R33 ;  /* 0x0000002102001986 */ /* 0x0003e2000c10110e */
[----:B--2---:R-:W-:Y:S01]  /*17520*/  ISETP.LT.AND P2, PT, R12, UR4, !P0 ;  /* 0x000000040c007c0c */ /* 0x004fe2000c741270 */
[----:B------:R-:W-:Y:S02]  /*17530*/  ULDC UR4, c[0x0][0x22c] ;  /* 0x00008b0000047ab9 */ /* 0x000fe40000000800 */
[----:B---3--:R-:W-:Y:S01]  /*17540*/  ISETP.LT.AND P6, PT, R19, UR4, !P0 ;  /* 0x0000000413007c0c */ /* 0x008fe2000c7c1270 */
[----:B------:R-:W-:-:S02]  /*17550*/  ULDC UR4, c[0x0][0x22c] ;  /* 0x00008b0000047ab9 */ /* 0x000fc40000000800 */
[----:B----4-:R-:W-:Y:S01]  /*17560*/  ISETP.LT.AND P1, PT, R16, UR4, !P0 ;  /* 0x0000000410007c0c */ /* 0x010fe2000c721270 */
[----:B------:R-:W-:Y:S01]  /*17570*/  IMAD R12, R37, 0x2, R0 ;  /* 0x00000002250c7824 */ /* 0x000fe200078e0200 */
[----:B------:R-:W2:Y:S01]  /*17580*/  LDL.LU R16, [R1+0x3a0] ;  /* 0x0003a00001107983 */ /* 0x000ea20000300800 */
[----:B------:R-:W-:Y:S01]  /*17590*/  IMAD R37, R19, R37, RZ ;  /* 0x0000002513257224 */ /* 0x000fe200078e02ff */
[----:B------:R-:W-:Y:S01]  /*175a0*/  PRMT R13, R34, 0x7773, RZ ;  /* 0x00007773220d7816 */ /* 0x000fe200000000ff */
[----:B------:R-:W-:Y:S01]  /*175b0*/  ULDC UR4, c[0x0][0x22c] ;  /* 0x00008b0000047ab9 */ /* 0x000fe20000000800 */
[----:B------:R-:W-:-:S04]  /*175c0*/  IADD3 R8, P5, R12, R38, RZ ;  /* 0x000000260c087210 */ /* 0x000fc80007fbe0ff */
[----:B------:R-:W-:Y:S02]  /*175d0*/  LEA.HI.X.SX32 R9, R12, R39, 0x1, P5 ;  /* 0x000000270c097211 */ /* 0x000fe400028f0eff */
[----:B------:R-:W-:-:S03]  /*175e0*/  IADD3 R10, P5, R37, R38, RZ ;  /* 0x00000026250a7210 */ /* 0x000fc60007fbe0ff */
[----:B------:R3:W-:Y:S01]  /*175f0*/  @P3 STG.E.U8 desc[UR14][R8.64], R13 ;  /* 0x0000000d08003986 */ /* 0x0007e2000c10110e */
[----:B------:R-:W-:Y:S02]  /*17600*/  LEA.HI.X.SX32 R11, R37, R39, 0x1, P5 ;  /* 0x00000027250b7211 */ /* 0x000fe400028f0eff */
[----:B------:R-:W-:Y:S01]  /*17610*/  ISETP.LT.AND P3, PT, R14, UR5, !P0 ;  /* 0x000000050e007c0c */ /* 0x000fe2000c761270 */
[----:B0-----:R-:W-:Y:S01]  /*17620*/  IMAD R12, R17, 0x4, R12 ;  /* 0x00000004110c7824 */ /* 0x001fe200078e020c */
[----:B------:R-:W4:Y:S01]  /*17630*/  LDL.LU R14, [R1+0x39c] ;  /* 0x00039c00010e7983 */ /* 0x000f220000300800 */
[----:B------:R-:W-:Y:S01]  /*17640*/  ISETP.LT.AND P5, PT, R18, UR4, !P0 ;  /* 0x0000000412007c0c */ /* 0x000fe2000c7a1270 */
[----:B------:R-:W-:Y:S01]  /*17650*/  ULDC UR4, c[0x0][0x22c] ;  /* 0x00008b0000047ab9 */ /* 0x000fe20000000800 */
[----:B------:R-:W-:Y:S01]  /*17660*/  PRMT R35, R35, 0x7773, RZ ;  /* 0x0000777323237816 */ /* 0x000fe200000000ff */
[----:B------:R-:W4:Y:S01]  /*17670*/  LDL.LU R18, [R1+0x398] ;  /* 0x0003980001127983 */ /* 0x000f220000300800 */
[----:B-1----:R-:W-:Y:S01]  /*17680*/  IMAD R0, R15, 0x2, R12 ;  /* 0x000000020f007824 */ /* 0x002fe200078e020c */
[----:B------:R-:W-:Y:S01]  /*17690*/  PRMT R19, R4, 0x7770, RZ ;  /* 0x0000777004137816 */ /* 0x000fe200000000ff */
[----:B------:R-:W-:Y:S01]  /*176a0*/  ULDC UR5, c[0x0][0x22c] ;  /* 0x00008b0000057ab9 */ /* 0x000fe20000000800 */
[----:B------:R0:W-:Y:S01]  /*176b0*/  @P6 STG.E.U8 desc[UR14][R10.64], R35 ;  /* 0x000000230a006986 */ /* 0x0001e2000c10110e */
[----:B------:R-:W-:-:S02]  /*176c0*/  IADD3 R2, P6, R12, R38, RZ ;  /* 0x000000260c027210 */ /* 0x000fc40007fde0ff */
[----:B------:R-:W-:Y:S01]  /*176d0*/  PRMT R17, R5, 0x7770, RZ ;  /* 0x0000777005117816 */ /* 0x000fe200000000ff */
[----:B------:R-:W4:Y:S01]  /*176e0*/  LDL.LU R152, [R1+0x2d4] ;  /* 0x0002d40001987983 */ /* 0x000f220000300800 */
[-C--:B------:R-:W-:Y:S02]  /*176f0*/  LEA.HI.X.SX32 R3, R12, R39.reuse, 0x1, P6 ;  /* 0x000000270c037211 */ /* 0x080fe400030f0eff */
[C---:B---3--:R-:W-:Y:S01]  /*17700*/  IADD3 R8, P6, R0.reuse, R38, RZ ;  /* 0x0000002600087210 */ /* 0x048fe20007fde0ff */
[----:B------:R-:W3:Y:S03]  /*17710*/  LDL.LU R22, [R1+0x394] ;  /* 0x0003940001167983 */ /* 0x000ee60000300800 */
[----:B------:R-:W-:Y:S01]  /*17720*/  LEA.HI.X.SX32 R9, R0, R39, 0x1, P6 ;  /* 0x0000002700097211 */ /* 0x000fe200030f0eff */
[----:B------:R1:W-:Y:S01]  /*17730*/  @P4 STG.E.U8 desc[UR14][R2.64], R19 ;  /* 0x0000001302004986 */ /* 0x0003e2000c10110e */
[----:B------:R-:W-:Y:S01]  /*17740*/  ISETP.LT.AND P4, PT, R20, UR4, !P0 ;  /* 0x0000000414007c0c */ /* 0x000fe2000c781270 */
[----:B------:R-:W-:-:S02]  /*17750*/  ULDC UR4, c[0x0][0x22c] ;  /* 0x00008b0000047ab9 */ /* 0x000fc40000000800 */
[----:B------:R1:W-:Y:S01]  /*17760*/  @P2 STG.E.U8 desc[UR14][R8.64], R17 ;  /* 0x0000001108002986 */ /* 0x0003e2000c10110e */
[----:B------:R-:W-:Y:S01]  /*17770*/  IMAD R12, R21, 0x2, R0 ;  /* 0x00000002150c7824 */ /* 0x000fe200078e0200 */
[----:B------:R-:W-:Y:S01]  /*17780*/  PRMT R15, R6, 0x7770, RZ ;  /* 0x00007770060f7816 */ /* 0x000fe200000000ff */
[----:B------:R-:W4:Y:S01]  /*17790*/  LDC R21, c[0x0][0x248] ;  /* 0x00009200ff157b82 */ /* 0x000f220000000800 */
[----:B--2---:R-:W-:Y:S01]  /*177a0*/  ISETP.LT.AND P2, PT, R16, UR4, !P0 ;  /* 0x0000000410007c0c */ /* 0x004fe2000c741270 */
[----:B------:R-:W-:Y:S01]  /*177b0*/  IMAD R0, R23, 0x2, R12 ;  /* 0x0000000217007824 */ /* 0x000fe200078e020c */
[----:B------:R-:W2:Y:S01]  /*177c0*/  LDL.LU R16, [R1+0x390] ;  /* 0x0003900001107983 */ /* 0x000ea20000300800 */
[CC--:B0-----:R-:W-:Y:S01]  /*177d0*/  IADD3 R10, P6, R12.reuse, R38.reuse, RZ ;  /* 0x000000260c0a7210 */ /* 0x0c1fe20007fde0ff */
[----:B------:R-:W-:Y:S01]  /*177e0*/  ULDC UR4, c[0x0][0x22c] ;  /* 0x00008b0000047ab9 */ /* 0x000fe20000000800 */
[----:B-1----:R-:W-:Y:S01]  /*177f0*/  PRMT R19, R7, 0x7770, RZ ;  /* 0x0000777007137816 */ /* 0x002fe200000000ff */
[----:B------:R-:W3:Y:S01]  /*17800*/  LDL.LU R20, [R1+0x38c] ;  /* 0x00038c0001147983 */ /* 0x000ee20000300800 */
[----:B------:R-:W-:Y:S01]  /*17810*/  LEA.HI.X.SX32 R11, R12, R39, 0x1, P6 ;  /* 0x000000270c0b7211 */ /* 0x000fe200030f0eff */
[----:B------:R-:W0:Y:S01]  /*17820*/  LDC R23, c[0x0][0x248] ;  /* 0x00009200ff177b82 */ /* 0x000e220000000800 */
[----:B------:R-:W-:-:S04]  /*17830*/  IADD3 R12, P6, R0, R38, RZ ;  /* 0x00000026000c7210 */ /* 0x000fc80007fde0ff */
[-C--:B------:R-:W-:Y:S01]  /*17840*/  LEA.HI.X.SX32 R13, R0, R39.reuse, 0x1, P6 ;  /* 0x00000027000d7211 */ /* 0x080fe200030f0eff */
[----:B------:R-:W-:Y:S01]  /*17850*/  IMAD R0, R25, 0x2, R0 ;  /* 0x0000000219007824 */ /* 0x000fe200078e0200 */
[----:B------:R1:W-:Y:S01]  /*17860*/  @P1 STG.E.U8 desc[UR14][R10.64], R15 ;  /* 0x0000000f0a001986 */ /* 0x0003e2000c10110e */
[----:B------:R-:W-:Y:S01]  /*17870*/  PRMT R17, R4, 0x7771, RZ ;  /* 0x0000777104117816 */ /* 0x000fe200000000ff */
[----:B------:R-:W3:Y:S02]  /*17880*/  LDC R25, c[0x0][0x248] ;  /* 0x00009200ff197b82 */ /* 0x000ee40000000800 */
[----:B------:R-:W-:Y:S02]  /*17890*/  IADD3 R2, P6, R0, R38, RZ ;  /* 0x0000002600027210 */ /* 0x000fe40007fde0ff */
[----:B----4-:R-:W-:Y:S01]  /*178a0*/  ISETP.LT.AND P1, PT, R14, UR4, !P0 ;  /* 0x000000040e007c0c */ /* 0x010fe2000c721270 */
[----:B------:R-:W-:Y:S01]  /*178b0*/  ULDC UR4, c[0x0][0x22c] ;  /* 0x00008b0000047ab9 */ /* 0x000fe20000000800 */
[----:B------:R-:W-:-:S02]  /*178c0*/  LEA.HI.X.SX32 R3, R0, R39, 0x1, P6 ;  /* 0x0000002700037211 */ /* 0x000fc400030f0eff */
[----:B------:R-:W-:Y:S01]  /*178d0*/  ISETP.LT.AND P6, PT, R18, UR4, !P0 ;  /* 0x0000000412007c0c */ /* 0x000fe2000c7c1270 */
[----:B------:R4:W-:Y:S01]  /*178e0*/  @P5 STG.E.U8 desc[UR14][R12.64], R19 ;  /* 0x000000130c005986 */ /* 0x0009e2000c10110e */
[----:B------:R-:W-:Y:S01]  /*178f0*/  IMAD R14, R27, 0x2, R0 ;  /* 0x000000021b0e7824 */ /* 0x000fe200078e0200 */
[----:B-1----:R-:W-:Y:S01]  /*17900*/  PRMT R15, R5, 0x7771, RZ ;  /* 0x00007771050f7816 */ /* 0x002fe200000000ff */
[----:B------:R-:W-:Y:S01]  /*17910*/  ULDC UR4, c[0x0][0x248] ;  /* 0x0000920000047ab9 */ /* 0x000fe20000000800 */
[----:B------:R-:W3:Y:S04]  /*17920*/  LDL.LU R18, [R1+0x388] ;  /* 0x0003880001127983 */ /* 0x000ee80000300800 */
[----:B----4-:R-:W4:Y:S01]  /*17930*/  LDL.LU R12, [R1+0x384] ;  /* 0x00038400010c7983 */ /* 0x010f220000300800 */
[-C--:B------:R-:W-:Y:S01]  /*17940*/  IADD3 R8, P5, R14, R38.reuse, RZ ;  /* 0x000000260e087210 */ /* 0x080fe20007fbe0ff */
[----:B------:R-:W-:Y:S01]  /*17950*/  IMAD R0, R152, UR4, RZ ;  /* 0x0000000498007c24 */ /* 0x000fe2000f8e02ff */
[----:B------:R-:W-:Y:S01]  /*17960*/  ULDC UR4, c[0x0][0x22c] ;  /* 0x00008b0000047ab9 */ /* 0x000fe20000000800 */
[----:B------:R-:W1:Y:S01]  /*17970*/  LDC R19, c[0x0][0x248] ;  /* 0x00009200ff137b82 */ /* 0x000e620000000800 */
[----:B------:R-:W-:Y:S01]  /*17980*/  LEA.HI.X.SX32 R9, R14, R39, 0x1, P5 ;  /* 0x000000270e097211 */ /* 0x000fe200028f0eff */
[----:B------:R0:W-:Y:S04]  /*17990*/  @P3 STG.E.U8 desc[UR14][R2.64], R17 ;  /* 0x0000001102003986 */ /* 0x0001e8000c10110e */
[----:B------:R2:W-:Y:S01]  /*179a0*/  @P4 STG.E.U8 desc[UR14][R8.64], R15 ;  /* 0x0000000f08004986 */ /* 0x0005e2000c10110e */
[----:B------:R-:W-:Y:S01]  /*179b0*/  IMAD R14, R21, 0x2, R14 ;  /* 0x00000002150e7824 */ /* 0x000fe200078e020e */
[----:B------:R-:W-:Y:S01]  /*179c0*/  PRMT R13, R6, 0x7771, RZ ;  /* 0x00007771060d7816 */ /* 0x000fe200000000ff */
[----:B------:R-:W4:Y:S03]  /*179d0*/  LDC R21, c[0x0][0x248] ;  /* 0x00009200ff157b82 */ /* 0x000f260000000800 */
[----:B------:R-:W-:-:S05]  /*179e0*/  IADD3 R10, P3, R14, R38, RZ ;  /* 0x000000260e0a7210 */ /* 0x000fca0007f7e0ff */
[----:B0-----:R-:W0:Y:S01]  /*179f0*/  LDC R17, c[0x0][0x248] ;  /* 0x00009200ff117b82 */ /* 0x001e220000000800 */
[----:B--2---:R-:W-:Y:S01]  /*17a00*/  ISETP.LT.AND P4, PT, R16, UR4, !P0 ;  /* 0x0000000410007c0c */ /* 0x004fe2000c781270 */
[----:B------:R-:W-:Y:S01]  /*17a10*/  ULDC UR4, c[0x0][0x22c] ;  /* 0x00008b0000047ab9 */ /* 0x000fe20000000800 */
[----:B------:R-:W2:Y:S01]  /*17a20*/  LDL.LU R16, [R1+0x2d0] ;  /* 0x0002d00001107983 */ /* 0x000ea20000300800 */
[----:B------:R-:W-:Y:S01]  /*17a30*/  LEA.HI.X.SX32 R11, R14, R39, 0x1, P3 ;  /* 0x000000270e0b7211 */ /* 0x000fe200018f0eff */
[----:B------:R-:W-:Y:S01]  /*17a40*/  IMAD R14, R23, 0x4, R14 ;  /* 0x00000004170e7824 */ /* 0x000fe200078e020e */
[----:B------:R-:W-:Y:S01]  /*17a50*/  ISETP.LT.AND P3, PT, R152, UR5, !P0 ;  /* 0x0000000598007c0c */ /* 0x000fe2000c761270 */
[----:B------:R-:W-:Y:S02]  /*17a60*/  ULDC UR5, c[0x0][0x22c] ;  /* 0x00008b0000057ab9 */ /* 0x000fe40000000800 */
[----:B------:R0:W-:Y:S01]  /*17a70*/  @P2 STG.E.U8 desc[UR14][R10.64], R13 ;  /* 0x0000000d0a002986 */ /* 0x0001e2000c10110e */
[----:B------:R-:W-:-:S04]  /*17a80*/  IADD3 R2, P2, R0, R38, RZ ;  /* 0x0000002600027210 */ /* 0x000fc80007f5e0ff */
[-C--:B------:R-:W-:Y:S02]  /*17a90*/  LEA.HI.X.SX32 R3, R0, R39.reuse, 0x1, P2 ;  /* 0x0000002700037211 */ /* 0x080fe400010f0eff */
[CC--:B------:R-:W-:Y:S02]  /*17aa0*/  IADD3 R8, P2, R14.reuse, R38.reuse, RZ ;  /* 0x000000260e087210 */ /* 0x0c0fe40007f5e0ff */
[----:B------:R-:W-:Y:S02]  /*17ab0*/  PRMT R15, R7, 0x7771, RZ ;  /* 0x00007771070f7816 */ /* 0x000fe400000000ff */
[----:B------:R-:W-:Y:S01]  /*17ac0*/  LEA.HI.X.SX32 R9, R14, R39, 0x1, P2 ;  /* 0x000000270e097211 */ /* 0x000fe200010f0eff */
[----:B-1----:R-:W-:Y:S01]  /*17ad0*/  IMAD R14, R19, 0x2, R14 ;  /* 0x00000002130e7824 */ /* 0x002fe200078e020e */
[----:B0-----:R-:W-:Y:S01]  /*17ae0*/  PRMT R13, R4, 0x7772, RZ ;  /* 0x00007772040d7816 */ /* 0x001fe200000000ff */
[----:B------:R0:W-:Y:S01]  /*17af0*/  @P3 STG.E.U8 desc[UR14][R2.64], R15 ;  /* 0x0000000f02003986 */ /* 0x0001e2000c10110e */
[----:B------:R-:W1:Y:S01]  /*17b00*/  LDC R19, c[0x0][0x248] ;  /* 0x00009200ff137b82 */ /* 0x000e620000000800 */
[----:B---3--:R-:W-:Y:S01]  /*17b10*/  ISETP.LT.AND P3, PT, R20, UR4, !P0 ;  /* 0x0000000414007c0c */ /* 0x008fe2000c761270 */
[----:B------:R-:W-:Y:S01]  /*17b20*/  ULDC UR4, c[0x0][0x22c] ;  /* 0x00008b0000047ab9 */ /* 0x000fe20000000800 */
[----:B------:R3:W-:Y:S01]  /*17b30*/  @P1 STG.E.U8 desc[UR14][R8.64], R13 ;  /* 0x0000000d08001986 */ /* 0x0007e2000c10110e */
[----:B------:R-:W-:-:S02]  /*17b40*/  IADD3 R10, P1, R14, R38, RZ ;  /* 0x000000260e0a7210 */ /* 0x000fc40007f3e0ff */
[----:B------:R-:W-:Y:S01]  /*17b50*/  ISETP.LT.AND P2, PT, R18, UR4, !P0 ;  /* 0x0000000412007c0c */ /* 0x000fe2000c741270 */
[----:B------:R-:W-:Y:S01]  /*17b60*/  ULDC UR4, c[0x0][0x22c] ;  /* 0x00008b0000047ab9 */ /* 0x000fe20000000800 */
[----:B------:R-:W-:Y:S01]  /*17b70*/  LEA.HI.X.SX32 R11, R14, R39, 0x1, P1 ;  /* 0x000000270e0b7211 */ /* 0x000fe200008f0eff */
[----:B------:R-:W-:Y:S01]  /*17b80*/  IMAD R14, R17, 0x2, R14 ;  /* 0x00000002110e7824 */ /* 0x000fe200078e020e */
[----:B0-----:R-:W-:Y:S02]  /*17b90*/  PRMT R15, R5, 0x7772, RZ ;  /* 0x00007772050f7816 */ /* 0x001fe400000000ff */
[----:B----4-:R-:W-:Y:S01]  /*17ba0*/  ISETP.LT.AND P1, PT, R12, UR4, !P0 ;  /* 0x000000040c007c0c */ /* 0x010fe2000c721270 */
[----:B------:R-:W-:Y:S01]  /*17bb0*/  IMAD R0, R21, 0x2, R14 ;  /* 0x0000000215007824 */ /* 0x000fe200078e020e */
[----:B------:R-:W0:Y:S01]  /*17bc0*/  LDC R12, c[0x0][0x248] ;  /* 0x00009200ff0c7b82 */ /* 0x000e220000000800 */
[----:B------:R4:W-:Y:S01]  /*17bd0*/  @P6 STG.E.U8 desc[UR14][R10.64], R15 ;  /* 0x0000000f0a006986 */ /* 0x0009e2000c10110e */
[----:B------:R-:W-:Y:S01]  /*17be0*/  IADD3 R2, P6, R14, R38, RZ ;  /* 0x000000260e027210 */ /* 0x000fe20007fde0ff */
[----:B------:R-:W-:-:S03]  /*17bf0*/  ULDC UR4, c[0x0][0x248] ;  /* 0x0000920000047ab9 */ /* 0x000fc60000000800 */
[-C--:B------:R-:W-:Y:S02]  /*17c00*/  LEA.HI.X.SX32 R3, R14, R39.reuse, 0x1, P6 ;  /* 0x000000270e037211 */ /* 0x080fe400030f0eff */
[----:B---3--:R-:W-:Y:S02]  /*17c10*/  IADD3 R8, P6, R0, R38, RZ ;  /* 0x0000002600087210 */ /* 0x008fe40007fde0ff */
[----:B------:R-:W-:Y:S02]  /*17c20*/  ISETP.LT.AND P5, PT, R22, UR6, !P0 ;  /* 0x0000000616007c0c */ /* 0x000fe4000c7a1270 */
[----:B------:R-:W-:Y:S01]  /*17c30*/  LEA.HI.X.SX32 R9, R0, R39, 0x1, P6 ;  /* 0x0000002700097211 */ /* 0x000fe200030f0eff */
[----:B-1----:R-:W-:Y:S01]  /*17c40*/  IMAD R0, R19, 0x2, R0 ;  /* 0x0000000213007824 */ /* 0x002fe200078e0200 */
[----:B------:R-:W-:-:S03]  /*17c50*/  PRMT R23, R6, 0x7772, RZ ;  /* 0x0000777206177816 */ /* 0x000fc600000000ff */
[----:B----4-:R-:W-:Y:S01]  /*17c60*/  IMAD R11, R25, 0x2, R0 ;  /* 0x00000002190b7824 */ /* 0x010fe200078e0200 */
[----:B------:R-:W-:Y:S02]  /*17c70*/  PRMT R21, R7, 0x7772, RZ ;  /* 0x0000777207157816 */ /* 0x000fe400000000ff */
[----:B------:R-:W-:Y:S02]  /*17c80*/  PRMT R19, R4, 0x7773, RZ ;  /* 0x0000777304137816 */ /* 0x000fe400000000ff */
[-C--:B------:R-:W-:Y:S01]  /*17c90*/  IADD3 R4, P6, R0, R38.reuse, RZ ;  /* 0x0000002600047210 */ /* 0x080fe20007fde0ff */
[----:B0-----:R-:W-:Y:S01]  /*17ca0*/  IMAD R12, R12, 0x2, R11 ;  /* 0x000000020c0c7824 */ /* 0x001fe200078e020b */
[----:B------:R0:W-:Y:S01]  /*17cb0*/  @P5 STG.E.U8 desc[UR14][R2.64], R23 ;  /* 0x0000001702005986 */ /* 0x0001e2000c10110e */
[----:B------:R-:W-:Y:S02]  /*17cc0*/  PRMT R15, R6, 0x7773, RZ ;  /* 0x00007773060f7816 */ /* 0x000fe400000000ff */
[----:B------:R-:W-:Y:S01]  /*17cd0*/  PRMT R17, R5, 0x7773, RZ ;  /* 0x0000777305117816 */ /* 0x000fe200000000ff */
[----:B------:R1:W-:Y:S01]  /*17ce0*/  @P4 STG.E.U8 desc[UR14][R8.64], R21 ;  /* 0x0000001508004986 */ /* 0x0003e2000c10110e */
[----:B------:R-:W-:-:S02]  /*17cf0*/  IADD3 R6, P5, R11, R38, RZ ;  /* 0x000000260b067210 */ /* 0x000fc40007fbe0ff */
[-C--:B------:R-:W-:Y:S02]  /*17d00*/  LEA.HI.X.SX32 R5, R0, R39.reuse, 0x1, P6 ;  /* 0x0000002700057211 */ /* 0x080fe400030f0eff */
[----:B0-----:R-:W-:Y:S02]  /*17d10*/  PRMT R3, R7, 0x7773, RZ ;  /* 0x0000777307037816 */ /* 0x001fe400000000ff */
[----:B------:R-:W-:Y:S01]  /*17d20*/  LEA.HI.X.SX32 R7, R11, R39, 0x1, P5 ;  /* 0x000000270b077211 */ /* 0x000fe200028f0eff */
[----:B------:R1:W-:Y:S04]  /*17d30*/  @P3 STG.E.U8 desc[UR14][R4.64], R19 ;  /* 0x0000001304003986 */ /* 0x0003e8000c10110e */
[----:B------:R1:W-:Y:S01]  /*17d40*/  @P2 STG.E.U8 desc[UR14][R6.64], R17 ;  /* 0x0000001106002986 */ /* 0x0003e2000c10110e */
[C---:B--2---:R-:W-:Y:S01]  /*17d50*/  IMAD R13, R16.reuse, UR4, RZ ;  /* 0x00000004100d7c24 */ /* 0x044fe2000f8e02ff */
[----:B------:R-:W-:-:S04]  /*17d60*/  ISETP.LT.AND P0, PT, R16, UR5, !P0 ;  /* 0x0000000510007c0c */ /* 0x000fc8000c701270 */
[CC--:B------:R-:W-:Y:S02]  /*17d70*/  IADD3 R10, P4, R13.reuse, R38.reuse, RZ ;  /* 0x000000260d0a7210 */ /* 0x0c0fe40007f9e0ff */
[C---:B------:R-:W-:Y:S02]  /*17d80*/  IADD3 R38, P6, R12.reuse, R38, RZ ;  /* 0x000000260c267210 */ /* 0x040fe40007fde0ff */
[-C--:B------:R-:W-:Y:S02]  /*17d90*/  LEA.HI.X.SX32 R11, R13, R39.reuse, 0x1, P4 ;  /* 0x000000270d0b7211 */ /* 0x080fe400020f0eff */
[----:B------:R-:W-:-:S05]  /*17da0*/  LEA.HI.X.SX32 R39, R12, R39, 0x1, P6 ;  /* 0x000000270c277211 */ /* 0x000fca00030f0eff */
[----:B------:R1:W-:Y:S01]  /*17db0*/  @P1 STG.E.U8 desc[UR14][R38.64], R15 ;  /* 0x0000000f26001986 */ /* 0x0003e2000c10110e */
[----:B------:R-:W-:Y:S05]  /*17dc0*/  @!P0 EXIT ;  /* 0x000000000000894d */ /* 0x000fea0003800000 */
[----:B------:R-:W-:Y:S01]  /*17dd0*/  STG.E.U8 desc[UR14][R10.64], R3 ;  /* 0x000000030a007986 */ /* 0x000fe2000c10110e */
[----:B------:R-:W-:Y:S05]  /*17de0*/  EXIT ;  /* 0x000000000000794d */ /* 0x000fea0003800000 */
.L_x_3:
[----:B------:R-:W-:-:S00]  /*17df0*/  BRA `(.L_x_3) ;  /* 0xfffffffc00fc7947 */ /* 0x000fc0000383ffff */
[----:B------:R-:W-:-:S00]  /*17e00*/  NOP ;  /* 0x0000000000007918 */ /* 0x000fc00000000000 */
[----:B------:R-:W-:-:S00]  /*17e10*/  NOP ;  /* 0x0000000000007918 */ /* 0x000fc00000000000 */
[----:B------:R-:W-:-:S00]  /*17e20*/  NOP ;  /* 0x0000000000007918 */ /* 0x000fc00000000000 */
[----:B------:R-:W-:-:S00]  /*17e30*/  NOP ;  /* 0x0000000000007918 */ /* 0x000fc00000000000 */
[----:B------:R-:W-:-:S00]  /*17e40*/  NOP ;  /* 0x0000000000007918 */ /* 0x000fc00000000000 */
[----:B------:R-:W-:-:S00]  /*17e50*/  NOP ;  /* 0x0000000000007918 */ /* 0x000fc00000000000 */
[----:B------:R-:W-:-:S00]  /*17e60*/  NOP ;  /* 0x0000000000007918 */ /* 0x000fc00000000000 */
[----:B------:R-:W-:-:S00]  /*17e70*/  NOP ;  /* 0x0000000000007918 */ /* 0x000fc00000000000 */
.L_x_4:


//--------------------- .nv.shared.matmul_kernel  --------------------------
	.section	.nv.shared.matmul_kernel,"aw",@nobits
	.sectionflags	@""
	.align	16
	.zero		1024


//--------------------- .nv.shared.reserved.0     --------------------------
	.section	.nv.shared.reserved.0,"aw",@nobits
	.weak		__nv_reservedSMEM_offset_0_alias
	.size		__nv_reservedSMEM_offset_0_alias, 0, 0
	.other		__nv_reservedSMEM_offset_0_alias,@"STO_CUDA_RESERVED_SHARED STV_DEFAULT"
__nv_reservedSMEM_offset_0_alias:
	.zero		0


//--------------------- .nv.constant0.matmul_kernel --------------------------
	.section	.nv.constant0.matmul_kernel,"a",@progbits
	.sectionflags	@""
	.align	4
.nv.constant0.matmul_kernel:
	.zero		608


//--------------------- SYMBOLS --------------------------

	.type		.nv.reservedSmem.offset0,@object
	.size		.nv.reservedSmem.offset0,0x4
